// auto-generated by cutlass_sweep.epilogue — config: {"arch": "sm_90", "cluster_m": 2, "cluster_n": 1, "dtype": "bf16", "fusion": "gelu", "tile_k": 64, "tile_m": 256, "tile_n": 64}
#include "cutlass/cutlass.h"
#include "cutlass/gemm/collective/collective_builder.hpp"
#include "cutlass/gemm/device/gemm_universal_adapter.h"
#include "cutlass/gemm/kernel/gemm_universal.hpp"
#include "cutlass/epilogue/collective/collective_builder.hpp"
#include "cutlass/epilogue/fusion/operations.hpp"
#include "cutlass/epilogue/thread/activation.h"

using Elem = cutlass::bfloat16_t;
using Acc  = float;
using TileShape    = cute::Shape<cute::_256, cute::_64, cute::_64>;
using ClusterShape = cute::Shape<cute::_2, cute::_1, cute::_1>;
using FusionOp     = cutlass::epilogue::fusion::LinCombEltAct<cutlass::epilogue::thread::GELU, Elem, Acc>;

using CollectiveEpilogue = typename cutlass::epilogue::collective::CollectiveBuilder<
    cutlass::arch::Sm90, cutlass::arch::OpClassTensorOp,
    TileShape, ClusterShape,
    cutlass::epilogue::collective::EpilogueTileAuto,
    Acc, Acc,
    Elem, cutlass::layout::RowMajor, 128 / cutlass::sizeof_bits<Elem>::value,
    Elem, cutlass::layout::RowMajor, 128 / cutlass::sizeof_bits<Elem>::value,
    cutlass::epilogue::TmaWarpSpecializedCooperative,
    FusionOp
  >::CollectiveOp;

using CollectiveMainloop = typename cutlass::gemm::collective::CollectiveBuilder<
    cutlass::arch::Sm90, cutlass::arch::OpClassTensorOp,
    Elem, cutlass::layout::RowMajor, 128 / cutlass::sizeof_bits<Elem>::value,
    Elem, cutlass::layout::ColumnMajor, 128 / cutlass::sizeof_bits<Elem>::value,
    Acc,
    TileShape, ClusterShape,
    cutlass::gemm::collective::StageCountAutoCarveout<
        static_cast<int>(sizeof(typename CollectiveEpilogue::SharedStorage))>,
    cutlass::gemm::KernelTmaWarpSpecializedCooperative
  >::CollectiveOp;

using GemmKernel = cutlass::gemm::kernel::GemmUniversal<
    cute::Shape<int,int,int,int>, CollectiveMainloop, CollectiveEpilogue>;
using Gemm = cutlass::gemm::device::GemmUniversalAdapter<GemmKernel>;

auto* _anchor = &cutlass::device_kernel<GemmKernel>;


// ===== COMPILED SASS (sm_90a) =====

	.target	sm_90a

	.elftype	@"ET_EXEC"


//--------------------- .note.nv.tkinfo           --------------------------
	.section	.note.nv.tkinfo,"",@"SHT_NOTE"
	.sectionflags	@"SHF_NOTE_NV_TKINFO"
	.tkinfo
        /*0018*/ 	.word	0x00000002
        /*0030*/ 	.string	""
        /*0030*/ 	.string	"ptxas"
        /*0030*/ 	.string	"Cuda compilation tools, release 13.0, V13.0.88"
        /*0030*/ 	.string	"Build cuda_13.0.r13.0/compiler.36424714_0"
        /*0030*/ 	.string	"-arch sm_90a -m 64 "



//--------------------- .note.nv.cuinfo           --------------------------
	.section	.note.nv.cuinfo,"",@"SHT_NOTE"
	.sectionflags	@"SHF_NOTE_NV_CUINFO"
        /*0018*/ 	.short	0x0002
        /*001a*/ 	.short	0x005a
        /*001c*/ 	.short	0x0082
	.zero		2


//--------------------- .nv.info                  --------------------------
	.section	.nv.info,"",@"SHT_CUDA_INFO"
	.align	4


	//----- nvinfo : EIATTR_REGCOUNT
	.align		4
        /*0000*/ 	.byte	0x04, 0x2f
        /*0002*/ 	.short	(.L_18 - .L_17)
	.align		4
.L_17:
        /*0004*/ 	.word	index@(_ZN7cutlass13device_kernelINS_4gemm6kernel13GemmUniversalIN4cute5tupleIJiiiiEEENS1_10collective13CollectiveMmaINS1_34MainloopSm90TmaGmmaWarpSpecializedILi4ENS5_IJNS4_1CILi2EEENSA_ILi1EEESC_EEENS1_35KernelTmaWarpSpecializedCooperativeEEENS5_IJNSA_ILi256EEENSA_ILi64EEESH_EEENS_10bfloat16_tENS5_IJlSC_lEEESJ_SK_NS4_8TiledMMAINS4_8MMA_AtomIJNS4_4SM904GMMA27MMA_64x64x16_F32BF16BF16_SSILNSO_5MajorE0ELSQ_0ELNSO_7ScaleInE1ELSR_1EEEEEENS4_6LayoutISD_NS5_IJSC_NSA_ILi0EEESV_EEEEENS5_IJNS4_10UnderscoreESY_SY_EEEEENS4_13SM90_TMA_LOADENS4_14ComposedLayoutINS4_7SwizzleILi3ELi4ELi3EEENS4_18smem_ptr_flag_bitsILi16EEENSU_INS5_IJNSA_ILi8EEESH_EEENS5_IJSH_SC_EEEEEEEvNS4_8identityENS4_23SM90_TMA_LOAD_MULTICASTES1B_vS1C_EENS_8epilogue10collective18CollectiveEpilogueINS1F_22Sm90TmaWarpSpecializedILi4ELi2ELi16ELb1ELb0EEEJSI_NS5_IJNSA_ILi128EEENSA_ILi32EEEEEESJ_SK_SJ_SK_NS1F_6fusion15FusionCallbacksIS1J_NS1N_13LinCombEltActINS1F_6thread4GELUESJ_fSJ_fLNS_15FloatRoundStyleE2EEESI_S1M_JEEES11_NS12_INS13_ILi2ELi4ELi3EEES16_NSU_INS5_IJS17_S1L_EEENS5_IJS1L_SC_EEEEEEENS4_17SM75_U32x4_LDSM_NENS4_14SM90_TMA_STOREES1Z_NS4_17SM90_U32x4_STSM_NENS4_9Copy_AtomIJS22_NS_6half_tEEEEvEEEvvEEEEvNT_6ParamsE)
        /*0008*/ 	.word	0x000000a8


	//----- nvinfo : EIATTR_FRAME_SIZE
	.align		4
.L_18:
        /*000c*/ 	.byte	0x04, 0x11
        /*000e*/ 	.short	(.L_20 - .L_19)
	.align		4
.L_19:
        /*0010*/ 	.word	index@(_ZN7cutlass13device_kernelINS_4gemm6kernel13GemmUniversalIN4cute5tupleIJiiiiEEENS1_10collective13CollectiveMmaINS1_34MainloopSm90TmaGmmaWarpSpecializedILi4ENS5_IJNS4_1CILi2EEENSA_ILi1EEESC_EEENS1_35KernelTmaWarpSpecializedCooperativeEEENS5_IJNSA_ILi256EEENSA_ILi64EEESH_EEENS_10bfloat16_tENS5_IJlSC_lEEESJ_SK_NS4_8TiledMMAINS4_8MMA_AtomIJNS4_4SM904GMMA27MMA_64x64x16_F32BF16BF16_SSILNSO_5MajorE0ELSQ_0ELNSO_7ScaleInE1ELSR_1EEEEEENS4_6LayoutISD_NS5_IJSC_NSA_ILi0EEESV_EEEEENS5_IJNS4_10UnderscoreESY_SY_EEEEENS4_13SM90_TMA_LOADENS4_14ComposedLayoutINS4_7SwizzleILi3ELi4ELi3EEENS4_18smem_ptr_flag_bitsILi16EEENSU_INS5_IJNSA_ILi8EEESH_EEENS5_IJSH_SC_EEEEEEEvNS4_8identityENS4_23SM90_TMA_LOAD_MULTICASTES1B_vS1C_EENS_8epilogue10collective18CollectiveEpilogueINS1F_22Sm90TmaWarpSpecializedILi4ELi2ELi16ELb1ELb0EEEJSI_NS5_IJNSA_ILi128EEENSA_ILi32EEEEEESJ_SK_SJ_SK_NS1F_6fusion15FusionCallbacksIS1J_NS1N_13LinCombEltActINS1F_6thread4GELUESJ_fSJ_fLNS_15FloatRoundStyleE2EEESI_S1M_JEEES11_NS12_INS13_ILi2ELi4ELi3EEES16_NSU_INS5_IJS17_S1L_EEENS5_IJS1L_SC_EEEEEEENS4_17SM75_U32x4_LDSM_NENS4_14SM90_TMA_STOREES1Z_NS4_17SM90_U32x4_STSM_NENS4_9Copy_AtomIJS22_NS_6half_tEEEEvEEEvvEEEEvNT_6ParamsE)
        /*0014*/ 	.word	0x00000000


	//----- nvinfo : EIATTR_MIN_STACK_SIZE
	.align		4
.L_20:
        /*0018*/ 	.byte	0x04, 0x12
        /*001a*/ 	.short	(.L_22 - .L_21)
	.align		4
.L_21:
        /*001c*/ 	.word	index@(_ZN7cutlass13device_kernelINS_4gemm6kernel13GemmUniversalIN4cute5tupleIJiiiiEEENS1_10collective13CollectiveMmaINS1_34MainloopSm90TmaGmmaWarpSpecializedILi4ENS5_IJNS4_1CILi2EEENSA_ILi1EEESC_EEENS1_35KernelTmaWarpSpecializedCooperativeEEENS5_IJNSA_ILi256EEENSA_ILi64EEESH_EEENS_10bfloat16_tENS5_IJlSC_lEEESJ_SK_NS4_8TiledMMAINS4_8MMA_AtomIJNS4_4SM904GMMA27MMA_64x64x16_F32BF16BF16_SSILNSO_5MajorE0ELSQ_0ELNSO_7ScaleInE1ELSR_1EEEEEENS4_6LayoutISD_NS5_IJSC_NSA_ILi0EEESV_EEEEENS5_IJNS4_10UnderscoreESY_SY_EEEEENS4_13SM90_TMA_LOADENS4_14ComposedLayoutINS4_7SwizzleILi3ELi4ELi3EEENS4_18smem_ptr_flag_bitsILi16EEENSU_INS5_IJNSA_ILi8EEESH_EEENS5_IJSH_SC_EEEEEEEvNS4_8identityENS4_23SM90_TMA_LOAD_MULTICASTES1B_vS1C_EENS_8epilogue10collective18CollectiveEpilogueINS1F_22Sm90TmaWarpSpecializedILi4ELi2ELi16ELb1ELb0EEEJSI_NS5_IJNSA_ILi128EEENSA_ILi32EEEEEESJ_SK_SJ_SK_NS1F_6fusion15FusionCallbacksIS1J_NS1N_13LinCombEltActINS1F_6thread4GELUESJ_fSJ_fLNS_15FloatRoundStyleE2EEESI_S1M_JEEES11_NS12_INS13_ILi2ELi4ELi3EEES16_NSU_INS5_IJS17_S1L_EEENS5_IJS1L_SC_EEEEEEENS4_17SM75_U32x4_LDSM_NENS4_14SM90_TMA_STOREES1Z_NS4_17SM90_U32x4_STSM_NENS4_9Copy_AtomIJS22_NS_6half_tEEEEvEEEvvEEEEvNT_6ParamsE)
        /*0020*/ 	.word	0x00000000
.L_22:


//--------------------- .nv.compat                --------------------------
	.section	.nv.compat,"",@"SHT_CUDA_COMPAT_INFO"
	.align	4
        /*0000*/ 	.byte	0x02, 0x09, 0x01, 0x00, 0x02, 0x02, 0x04, 0x00, 0x02, 0x05, 0x05, 0x00, 0x03, 0x07, 0x01, 0x01
        /*0010*/ 	.byte	0x02, 0x03, 0x01, 0x00, 0x02, 0x06, 0x01, 0x00, 0x04, 0x0b, 0x08, 0x00, 0x00, 0x00, 0x00, 0x00
        /*0020*/ 	.byte	0x00, 0x00, 0x00, 0x00


//--------------------- .nv.info._ZN7cutlass13device_kernelINS_4gemm6kernel13GemmUniversalIN4cute5tupleIJiiiiEEENS1_10collective13CollectiveMmaINS1_34MainloopSm90TmaGmmaWarpSpecializedILi4ENS5_IJNS4_1CILi2EEENSA_ILi1EEESC_EEENS1_35KernelTmaWarpSpecializedCooperativeEEENS5_IJNSA_ILi256EEENSA_ILi64EEESH_EEENS_10bfloat16_tENS5_IJlSC_lEEESJ_SK_NS4_8TiledMMAINS4_8MMA_AtomIJNS4_4SM904GMMA27MMA_64x64x16_F32BF16BF16_SSILNSO_5MajorE0ELSQ_0ELNSO_7ScaleInE1ELSR_1EEEEEENS4_6LayoutISD_NS5_IJSC_NSA_ILi0EEESV_EEEEENS5_IJNS4_10UnderscoreESY_SY_EEEEENS4_13SM90_TMA_LOADENS4_14ComposedLayoutINS4_7SwizzleILi3ELi4ELi3EEENS4_18smem_ptr_flag_bitsILi16EEENSU_INS5_IJNSA_ILi8EEESH_EEENS5_IJSH_SC_EEEEEEEvNS4_8identityENS4_23SM90_TMA_LOAD_MULTICASTES1B_vS1C_EENS_8epilogue10collective18CollectiveEpilogueINS1F_22Sm90TmaWarpSpecializedILi4ELi2ELi16ELb1ELb0EEEJSI_NS5_IJNSA_ILi128EEENSA_ILi32EEEEEESJ_SK_SJ_SK_NS1F_6fusion15FusionCallbacksIS1J_NS1N_13LinCombEltActINS1F_6thread4GELUESJ_fSJ_fLNS_15FloatRoundStyleE2EEESI_S1M_JEEES11_NS12_INS13_ILi2ELi4ELi3EEES16_NSU_INS5_IJS17_S1L_EEENS5_IJS1L_SC_EEEEEEENS4_17SM75_U32x4_LDSM_NENS4_14SM90_TMA_STOREES1Z_NS4_17SM90_U32x4_STSM_NENS4_9Copy_AtomIJS22_NS_6half_tEEEEvEEEvvEEEEvNT_6ParamsE --------------------------
	.section	.nv.info._ZN7cutlass13device_kernelINS_4gemm6kernel13GemmUniversalIN4cute5tupleIJiiiiEEENS1_10collective13CollectiveMmaINS1_34MainloopSm90TmaGmmaWarpSpecializedILi4ENS5_IJNS4_1CILi2EEENSA_ILi1EEESC_EEENS1_35KernelTmaWarpSpecializedCooperativeEEENS5_IJNSA_ILi256EEENSA_ILi64EEESH_EEENS_10bfloat16_tENS5_IJlSC_lEEESJ_SK_NS4_8TiledMMAINS4_8MMA_AtomIJNS4_4SM904GMMA27MMA_64x64x16_F32BF16BF16_SSILNSO_5MajorE0ELSQ_0ELNSO_7ScaleInE1ELSR_1EEEEEENS4_6LayoutISD_NS5_IJSC_NSA_ILi0EEESV_EEEEENS5_IJNS4_10UnderscoreESY_SY_EEEEENS4_13SM90_TMA_LOADENS4_14ComposedLayoutINS4_7SwizzleILi3ELi4ELi3EEENS4_18smem_ptr_flag_bitsILi16EEENSU_INS5_IJNSA_ILi8EEESH_EEENS5_IJSH_SC_EEEEEEEvNS4_8identityENS4_23SM90_TMA_LOAD_MULTICASTES1B_vS1C_EENS_8epilogue10collective18CollectiveEpilogueINS1F_22Sm90TmaWarpSpecializedILi4ELi2ELi16ELb1ELb0EEEJSI_NS5_IJNSA_ILi128EEENSA_ILi32EEEEEESJ_SK_SJ_SK_NS1F_6fusion15FusionCallbacksIS1J_NS1N_13LinCombEltActINS1F_6thread4GELUESJ_fSJ_fLNS_15FloatRoundStyleE2EEESI_S1M_JEEES11_NS12_INS13_ILi2ELi4ELi3EEES16_NSU_INS5_IJS17_S1L_EEENS5_IJS1L_SC_EEEEEEENS4_17SM75_U32x4_LDSM_NENS4_14SM90_TMA_STOREES1Z_NS4_17SM90_U32x4_STSM_NENS4_9Copy_AtomIJS22_NS_6half_tEEEEvEEEvvEEEEvNT_6ParamsE,"",@"SHT_CUDA_INFO"
	.sectionflags	@""
	.align	4


	//----- nvinfo : EIATTR_CUDA_API_VERSION
	.align		4
        /*0000*/ 	.byte	0x04, 0x37
        /*0002*/ 	.short	(.L_24 - .L_23)
.L_23:
        /*0004*/ 	.word	0x00000082


	//----- nvinfo : EIATTR_KPARAM_INFO
	.align		4
.L_24:
        /*0008*/ 	.byte	0x04, 0x17
        /*000a*/ 	.short	(.L_26 - .L_25)
.L_25:
        /*000c*/ 	.word	0x00000000
        /*0010*/ 	.short	0x0000
        /*0012*/ 	.short	0x0070
        /*0014*/ 	.byte	0x00, 0xf0, 0x01, 0x1c


	//----- nvinfo : EIATTR_SPARSE_MMA_MASK
	.align		4
.L_26:
        /*0018*/ 	.byte	0x03, 0x50
        /*001a*/ 	.short	0x0000


	//----- nvinfo : EIATTR_MAXREG_COUNT
	.align		4
        /*001c*/ 	.byte	0x03, 0x1b
        /*001e*/ 	.short	0x00a8


	//----- nvinfo : EIATTR_NUM_BARRIERS
	.align		4
        /*0020*/ 	.byte	0x02, 0x4c
        /*0022*/ 	.byte	0x02
	.zero		1


	//----- nvinfo : EIATTR_EXTERNS
	.align		4
        /*0024*/ 	.byte	0x04, 0x0f
        /*0026*/ 	.short	(.L_28 - .L_27)


	//   ....[0]....
	.align		4
.L_27:
        /*0028*/ 	.word	index@(__assertfail)


	//----- nvinfo : EIATTR_MERCURY_ISA_VERSION
	.align		4
.L_28:
        /*002c*/ 	.byte	0x03, 0x5f
        /*002e*/ 	.short	0x0101


	//----- nvinfo : EIATTR_INT_WARP_WIDE_INSTR_OFFSETS
	.align		4
        /*0030*/ 	.byte	0x04, 0x31
        /*0032*/ 	.short	(.L_30 - .L_29)


	//   ....[0]....
.L_29:
        /*0034*/ 	.word	0x000009f0


	//   ....[1]....
        /*0038*/ 	.word	0x00000a30


	//   ....[2]....
        /*003c*/ 	.word	0x00000b50


	//----- nvinfo : EIATTR_COOP_GROUP_MASK_REGIDS
	.align		4
.L_30:
        /*0040*/ 	.byte	0x04, 0x29
        /*0042*/ 	.short	(.L_32 - .L_31)


	//   ....[0]....
.L_31:
        /*0044*/ 	.word	0xffffffff


	//   ....[1]....
        /*0048*/ 	.word	0xffffffff


	//   ....[2]....
        /*004c*/ 	.word	0xffffffff


	//   ....[3]....
        /*0050*/ 	.word	0xffffffff


	//   ....[4]....
        /*0054*/ 	.word	0xffffffff


	//   ....[5]....
        /*0058*/ 	.word	0xffffffff


	//   ....[6]....
        /*005c*/ 	.word	0xffffffff


	//----- nvinfo : EIATTR_COOP_GROUP_INSTR_OFFSETS
	.align		4
.L_32:
        /*0060*/ 	.byte	0x04, 0x28
        /*0062*/ 	.short	(.L_34 - .L_33)


	//   ....[0]....
.L_33:
        /*0064*/ 	.word	0x00000070


	//   ....[1]....
        /*0068*/ 	.word	0x00000080


	//   ....[2]....
        /*006c*/ 	.word	0x00000440


	//   ....[3]....
        /*0070*/ 	.word	0x000005d0


	//   ....[4]....
        /*0074*/ 	.word	0x00000800


	//   ....[5]....
        /*0078*/ 	.word	0x00000c80


	//   ....[6]....
        /*007c*/ 	.word	0x00001730


	//----- nvinfo : EIATTR_REG_RECONFIG
	.align		4
.L_34:
        /*0080*/ 	.byte	0x01, 0x54
	.zero		2


	//----- nvinfo : EIATTR_SYSCALL_OFFSETS
	.align		4
        /*0084*/ 	.byte	0x04, 0x46
        /*0086*/ 	.short	(.L_36 - .L_35)


	//   ....[0]....
.L_35:
        /*0088*/ 	.word	0x00001900


	//   ....[1]....
        /*008c*/ 	.word	0x000025f0


	//   ....[2]....
        /*0090*/ 	.word	0x000026e0


	//----- nvinfo : EIATTR_MBARRIER_INSTR_OFFSETS
	.align		4
.L_36:
        /*0094*/ 	.byte	0x04, 0x39
        /*0096*/ 	.short	(.L_38 - .L_37)


	//   ....[0]....
.L_37:
        /*0098*/ 	.word	0x00000540
        /*009c*/ 	.word	0x000000ff
        /*00a0*/ 	.word	0x00000000
        /*00a4*/ 	.short	0x0100
        /*00a6*/ 	.byte	0x08
	.zero		1


	//   ....[1]....
        /*00a8*/ 	.word	0x00000550
        /*00ac*/ 	.word	0x000000ff
        /*00b0*/ 	.word	0x00000020
        /*00b4*/ 	.short	0x0100
        /*00b6*/ 	.byte	0x08
	.zero		1


	//   ....[2]....
        /*00b8*/ 	.word	0x00000560
        /*00bc*/ 	.word	0x000000ff
        /*00c0*/ 	.word	0x00000008
        /*00c4*/ 	.short	0x0100
        /*00c6*/ 	.byte	0x08
	.zero		1


	//   ....[3]....
        /*00c8*/ 	.word	0x00000570
        /*00cc*/ 	.word	0x000000ff
        /*00d0*/ 	.word	0x00000028
        /*00d4*/ 	.short	0x0100
        /*00d6*/ 	.byte	0x08
	.zero		1


	//   ....[4]....
        /*00d8*/ 	.word	0x00000580
        /*00dc*/ 	.word	0x000000ff
        /*00e0*/ 	.word	0x00000010
        /*00e4*/ 	.short	0x0100
        /*00e6*/ 	.byte	0x08
	.zero		1


	//   ....[5]....
        /*00e8*/ 	.word	0x00000590
        /*00ec*/ 	.word	0x000000ff
        /*00f0*/ 	.word	0x00000030
        /*00f4*/ 	.short	0x0100
        /*00f6*/ 	.byte	0x08
	.zero		1


	//   ....[6]....
        /*00f8*/ 	.word	0x000005a0
        /*00fc*/ 	.word	0x000000ff
        /*0100*/ 	.word	0x00000018
        /*0104*/ 	.short	0x0100
        /*0106*/ 	.byte	0x08
	.zero		1


	//   ....[7]....
        /*0108*/ 	.word	0x000005b0
        /*010c*/ 	.word	0x000000ff
        /*0110*/ 	.word	0x00000038
        /*0114*/ 	.short	0x0100
        /*0116*/ 	.byte	0x08
	.zero		1


	//   ....[8]....
        /*0118*/ 	.word	0x00000710
        /*011c*/ 	.word	0x000000ff
        /*0120*/ 	.word	0x00000040
        /*0124*/ 	.short	0x0100
        /*0126*/ 	.byte	0x08
	.zero		1


	//   ....[9]....
        /*0128*/ 	.word	0x00000720
        /*012c*/ 	.word	0x000000ff
        /*0130*/ 	.word	0x00000060
        /*0134*/ 	.short	0x0100
        /*0136*/ 	.byte	0x08
	.zero		1


	//   ....[10]....
        /*0138*/ 	.word	0x00000730
        /*013c*/ 	.word	0x000000ff
        /*0140*/ 	.word	0x00000048
        /*0144*/ 	.short	0x0100
        /*0146*/ 	.byte	0x08
	.zero		1


	//   ....[11]....
        /*0148*/ 	.word	0x00000740
        /*014c*/ 	.word	0x000000ff
        /*0150*/ 	.word	0x00000068
        /*0154*/ 	.short	0x0100
        /*0156*/ 	.byte	0x08
	.zero		1


	//   ....[12]....
        /*0158*/ 	.word	0x00000750
        /*015c*/ 	.word	0x000000ff
        /*0160*/ 	.word	0x00000050
        /*0164*/ 	.short	0x0100
        /*0166*/ 	.byte	0x08
	.zero		1


	//   ....[13]....
        /*0168*/ 	.word	0x00000760
        /*016c*/ 	.word	0x000000ff
        /*0170*/ 	.word	0x00000070
        /*0174*/ 	.short	0x0100
        /*0176*/ 	.byte	0x08
	.zero		1


	//   ....[14]....
        /*0178*/ 	.word	0x00000770
        /*017c*/ 	.word	0x000000ff
        /*0180*/ 	.word	0x00000058
        /*0184*/ 	.short	0x0100
        /*0186*/ 	.byte	0x08
	.zero		1


	//   ....[15]....
        /*0188*/ 	.word	0x00000780
        /*018c*/ 	.word	0x000000ff
        /*0190*/ 	.word	0x00000078
        /*0194*/ 	.short	0x0100
        /*0196*/ 	.byte	0x08
	.zero		1


	//   ....[16]....
        /*0198*/ 	.word	0x00000bc0
        /*019c*/ 	.word	0x000000ff
        /*01a0*/ 	.word	0x00000080
        /*01a4*/ 	.short	0x0100
        /*01a6*/ 	.byte	0x06
	.zero		1


	//   ....[17]....
        /*01a8*/ 	.word	0x00000c30
        /*01ac*/ 	.word	0x000000ff
        /*01b0*/ 	.word	0x00000088
        /*01b4*/ 	.short	0x0100
        /*01b6*/ 	.byte	0x06
	.zero		1


	//   ....[18]....
        /*01b8*/ 	.word	0x00001970
        /*01bc*/ 	.word	0x00000004
        /*01c0*/ 	.word	0x00000000
        /*01c4*/ 	.short	0x010a
        /*01c6*/ 	.byte	0x3f
	.zero		1


	//   ....[19]....
        /*01c8*/ 	.word	0x000019e0
        /*01cc*/ 	.word	0x00000004
        /*01d0*/ 	.word	0x00000000
        /*01d4*/ 	.short	0x010a
        /*01d6*/ 	.byte	0x3f
	.zero		1


	//   ....[20]....
        /*01d8*/ 	.word	0x00001e60
        /*01dc*/ 	.word	0x000000ff
        /*01e0*/ 	.word	0x00000000
        /*01e4*/ 	.short	0x010a
        /*01e6*/ 	.byte	0x06
	.zero		1


	//   ....[21]....
        /*01e8*/ 	.word	0x00001ea0
        /*01ec*/ 	.word	0x000000ff
        /*01f0*/ 	.word	0x00000000
        /*01f4*/ 	.short	0x010a
        /*01f6*/ 	.byte	0x06
	.zero		1


	//   ....[22]....
        /*01f8*/ 	.word	0x00002280
        /*01fc*/ 	.word	0x00000005
        /*0200*/ 	.word	0x00000000
        /*0204*/ 	.short	0x0101
        /*0206*/ 	.byte	0x3f
	.zero		1


	//   ....[23]....
        /*0208*/ 	.word	0x00002440
        /*020c*/ 	.word	0x00000003
        /*0210*/ 	.word	0x00000000
        /*0214*/ 	.short	0x0101
        /*0216*/ 	.byte	0x3f
	.zero		1


	//   ....[24]....
        /*0218*/ 	.word	0x00002bb0
        /*021c*/ 	.word	0x000000ff
        /*0220*/ 	.word	0x00000040
        /*0224*/ 	.short	0x010a
        /*0226*/ 	.byte	0x33
	.zero		1


	//   ....[25]....
        /*0228*/ 	.word	0x00004e20
        /*022c*/ 	.word	0x000000ff
        /*0230*/ 	.word	0x00000000
        /*0234*/ 	.short	0x0101
        /*0236*/ 	.byte	0x04
	.zero		1


	//   ....[26]....
        /*0238*/ 	.word	0x00004ef0
        /*023c*/ 	.word	0x00000004
        /*0240*/ 	.word	0x00000040
        /*0244*/ 	.short	0x010a
        /*0246*/ 	.byte	0x3f
	.zero		1


	//   ....[27]....
        /*0248*/ 	.word	0x00006e30
        /*024c*/ 	.word	0x000000ff
        /*0250*/ 	.word	0x00000000
        /*0254*/ 	.short	0x0101
        /*0256*/ 	.byte	0x04
	.zero		1


	//   ....[28]....
        /*0258*/ 	.word	0x00006f20
        /*025c*/ 	.word	0x00000004
        /*0260*/ 	.word	0x00000040
        /*0264*/ 	.short	0x010a
        /*0266*/ 	.byte	0x3f
	.zero		1


	//   ....[29]....
        /*0268*/ 	.word	0x00008e90
        /*026c*/ 	.word	0x000000ff
        /*0270*/ 	.word	0x00000000
        /*0274*/ 	.short	0x0101
        /*0276*/ 	.byte	0x04
	.zero		1


	//   ....[30]....
        /*0278*/ 	.word	0x00008f60
        /*027c*/ 	.word	0x00000005
        /*0280*/ 	.word	0x00000040
        /*0284*/ 	.short	0x010a
        /*0286*/ 	.byte	0x3f
	.zero		1


	//   ....[31]....
        /*0288*/ 	.word	0x0000ae90
        /*028c*/ 	.word	0x000000ff
        /*0290*/ 	.word	0x00000000
        /*0294*/ 	.short	0x0101
        /*0296*/ 	.byte	0x04
	.zero		1


	//   ....[32]....
        /*0298*/ 	.word	0x0000b7c0
        /*029c*/ 	.word	0x000000ff
        /*02a0*/ 	.word	0x00000000
        /*02a4*/ 	.short	0x0101
        /*02a6*/ 	.byte	0x04
	.zero		1


	//   ....[33]....
        /*02a8*/ 	.word	0x0000bdd0
        /*02ac*/ 	.word	0x000000ff
        /*02b0*/ 	.word	0x00000088
        /*02b4*/ 	.short	0x010a
        /*02b6*/ 	.byte	0x04
	.zero		1


	//   ....[34]....
        /*02b8*/ 	.word	0x0000c1e0
        /*02bc*/ 	.word	0x000000ff
        /*02c0*/ 	.word	0x00000060
        /*02c4*/ 	.short	0x010a
        /*02c6*/ 	.byte	0x05
	.zero		1


	//   ....[35]....
        /*02c8*/ 	.word	0x0000c2d0
        /*02cc*/ 	.word	0x000000ff
        /*02d0*/ 	.word	0x00000040
        /*02d4*/ 	.short	0x010b
        /*02d6*/ 	.byte	0x05
	.zero		1


	//   ....[36]....
        /*02d8*/ 	.word	0x0000c330
        /*02dc*/ 	.word	0x000000ff
        /*02e0*/ 	.word	0x00000000
        /*02e4*/ 	.short	0x0101
        /*02e6*/ 	.byte	0x04
	.zero		1


	//   ....[37]....
        /*02e8*/ 	.word	0x0000c360
        /*02ec*/ 	.word	0x000000ff
        /*02f0*/ 	.word	0x00000068
        /*02f4*/ 	.short	0x010a
        /*02f6*/ 	.byte	0x05
	.zero		1


	//   ....[38]....
        /*02f8*/ 	.word	0x0000c470
        /*02fc*/ 	.word	0x000000ff
        /*0300*/ 	.word	0x00000048
        /*0304*/ 	.short	0x010b
        /*0306*/ 	.byte	0x05
	.zero		1


	//   ....[39]....
        /*0308*/ 	.word	0x0000c4e0
        /*030c*/ 	.word	0x000000ff
        /*0310*/ 	.word	0x00000000
        /*0314*/ 	.short	0x0101
        /*0316*/ 	.byte	0x04
	.zero		1


	//   ....[40]....
        /*0318*/ 	.word	0x0000c510
        /*031c*/ 	.word	0x000000ff
        /*0320*/ 	.word	0x00000070
        /*0324*/ 	.short	0x010a
        /*0326*/ 	.byte	0x05
	.zero		1


	//   ....[41]....
        /*0328*/ 	.word	0x0000c610
        /*032c*/ 	.word	0x000000ff
        /*0330*/ 	.word	0x00000050
        /*0334*/ 	.short	0x010b
        /*0336*/ 	.byte	0x05
	.zero		1


	//   ....[42]....
        /*0338*/ 	.word	0x0000c670
        /*033c*/ 	.word	0x000000ff
        /*0340*/ 	.word	0x00000000
        /*0344*/ 	.short	0x0101
        /*0346*/ 	.byte	0x04
	.zero		1


	//   ....[43]....
        /*0348*/ 	.word	0x0000c6a0
        /*034c*/ 	.word	0x000000ff
        /*0350*/ 	.word	0x00000078
        /*0354*/ 	.short	0x010a
        /*0356*/ 	.byte	0x05
	.zero		1


	//   ....[44]....
        /*0358*/ 	.word	0x0000c7a0
        /*035c*/ 	.word	0x000000ff
        /*0360*/ 	.word	0x00000058
        /*0364*/ 	.short	0x010b
        /*0366*/ 	.byte	0x05
	.zero		1


	//   ....[45]....
        /*0368*/ 	.word	0x0000c890
        /*036c*/ 	.word	0x000000ff
        /*0370*/ 	.word	0x00000000
        /*0374*/ 	.short	0x0101
        /*0376*/ 	.byte	0x04
	.zero		1


	//   ....[46]....
        /*0378*/ 	.word	0x0000ced0
        /*037c*/ 	.word	0x00000003
        /*0380*/ 	.word	0x00000060
        /*0384*/ 	.short	0x010a
        /*0386*/ 	.byte	0x3f
	.zero		1


	//   ....[47]....
        /*0388*/ 	.word	0x0000cf10
        /*038c*/ 	.word	0x00000003
        /*0390*/ 	.word	0x00000068
        /*0394*/ 	.short	0x010a
        /*0396*/ 	.byte	0x3f
	.zero		1


	//   ....[48]....
        /*0398*/ 	.word	0x0000cf50
        /*039c*/ 	.word	0x00000003
        /*03a0*/ 	.word	0x00000070
        /*03a4*/ 	.short	0x010a
        /*03a6*/ 	.byte	0x3f
	.zero		1


	//   ....[49]....
        /*03a8*/ 	.word	0x0000cfa0
        /*03ac*/ 	.word	0x00000003
        /*03b0*/ 	.word	0x00000078
        /*03b4*/ 	.short	0x010a
        /*03b6*/ 	.byte	0x3f
	.zero		1


	//   ....[50]....
        /*03b8*/ 	.word	0x0000d300
        /*03bc*/ 	.word	0x0000000e
        /*03c0*/ 	.word	0x00000020
        /*03c4*/ 	.short	0x010a
        /*03c6*/ 	.byte	0x3f
	.zero		1


	//   ....[51]....
        /*03c8*/ 	.word	0x0000d6b0
        /*03cc*/ 	.word	0x00000004
        /*03d0*/ 	.word	0x00000088
        /*03d4*/ 	.short	0x0101
        /*03d6*/ 	.byte	0x3f
	.zero		1


	//   ....[52]....
        /*03d8*/ 	.word	0x0000ddb0
        /*03dc*/ 	.word	0x00000005
        /*03e0*/ 	.word	0x00000000
        /*03e4*/ 	.short	0x010a
        /*03e6*/ 	.byte	0x3f
	.zero		1


	//   ....[53]....
        /*03e8*/ 	.word	0x0000de30
        /*03ec*/ 	.word	0x00000007
        /*03f0*/ 	.word	0x00000000
        /*03f4*/ 	.short	0x010a
        /*03f6*/ 	.byte	0x3f
	.zero		1


	//   ....[54]....
        /*03f8*/ 	.word	0x0000dec0
        /*03fc*/ 	.word	0x00000006
        /*0400*/ 	.word	0x00000000
        /*0404*/ 	.short	0x010a
        /*0406*/ 	.byte	0x3f
	.zero		1


	//   ....[55]....
        /*0408*/ 	.word	0x0000df50
        /*040c*/ 	.word	0x00000003
        /*0410*/ 	.word	0x00000000
        /*0414*/ 	.short	0x010a
        /*0416*/ 	.byte	0x3f
	.zero		1


	//   ....[56]....
        /*0418*/ 	.word	0x0000dfb0
        /*041c*/ 	.word	0x00000004
        /*0420*/ 	.word	0x00000000
        /*0424*/ 	.short	0x010a
        /*0426*/ 	.byte	0x3f
	.zero		1


	//   ....[57]....
        /*0428*/ 	.word	0x0000e010
        /*042c*/ 	.word	0x00000005
        /*0430*/ 	.word	0x00000000
        /*0434*/ 	.short	0x010a
        /*0436*/ 	.byte	0x3f
	.zero		1


	//   ....[58]....
        /*0438*/ 	.word	0x0000e070
        /*043c*/ 	.word	0x00000003
        /*0440*/ 	.word	0x00000040
        /*0444*/ 	.short	0x010a
        /*0446*/ 	.byte	0x3f
	.zero		1


	//   ....[59]....
        /*0448*/ 	.word	0x0000e0c0
        /*044c*/ 	.word	0x00000004
        /*0450*/ 	.word	0x00000040
        /*0454*/ 	.short	0x010a
        /*0456*/ 	.byte	0x3f
	.zero		1


	//   ....[60]....
        /*0458*/ 	.word	0x0000e110
        /*045c*/ 	.word	0x00000004
        /*0460*/ 	.word	0x00000040
        /*0464*/ 	.short	0x010a
        /*0466*/ 	.byte	0x3f
	.zero		1


	//   ....[61]....
        /*0468*/ 	.word	0x0000e160
        /*046c*/ 	.word	0x00000005
        /*0470*/ 	.word	0x00000040
        /*0474*/ 	.short	0x010a
        /*0476*/ 	.byte	0x3f
	.zero		1


	//   ....[62]....
        /*0478*/ 	.word	0x0000e1c0
        /*047c*/ 	.word	0x00000003
        /*0480*/ 	.word	0x00000088
        /*0484*/ 	.short	0x010a
        /*0486*/ 	.byte	0x3f
	.zero		1


	//   ....[63]....
        /*0488*/ 	.word	0x0000e220
        /*048c*/ 	.word	0x00000005
        /*0490*/ 	.word	0x00000060
        /*0494*/ 	.short	0x010a
        /*0496*/ 	.byte	0x3f
	.zero		1


	//   ....[64]....
        /*0498*/ 	.word	0x0000e280
        /*049c*/ 	.word	0x00000005
        /*04a0*/ 	.word	0x00000068
        /*04a4*/ 	.short	0x010a
        /*04a6*/ 	.byte	0x3f
	.zero		1


	//   ....[65]....
        /*04a8*/ 	.word	0x0000e2e0
        /*04ac*/ 	.word	0x00000005
        /*04b0*/ 	.word	0x00000070
        /*04b4*/ 	.short	0x010a
        /*04b6*/ 	.byte	0x3f
	.zero		1


	//   ....[66]....
        /*04b8*/ 	.word	0x0000e340
        /*04bc*/ 	.word	0x00000005
        /*04c0*/ 	.word	0x00000078
        /*04c4*/ 	.short	0x010a
        /*04c6*/ 	.byte	0x3f
	.zero		1


	//   ....[67]....
        /*04c8*/ 	.word	0x0000e390
        /*04cc*/ 	.word	0x00000003
        /*04d0*/ 	.word	0x00000060
        /*04d4*/ 	.short	0x010a
        /*04d6*/ 	.byte	0x3f
	.zero		1


	//   ....[68]....
        /*04d8*/ 	.word	0x0000e3e0
        /*04dc*/ 	.word	0x00000003
        /*04e0*/ 	.word	0x00000068
        /*04e4*/ 	.short	0x010a
        /*04e6*/ 	.byte	0x3f
	.zero		1


	//   ....[69]....
        /*04e8*/ 	.word	0x0000e430
        /*04ec*/ 	.word	0x00000003
        /*04f0*/ 	.word	0x00000070
        /*04f4*/ 	.short	0x010a
        /*04f6*/ 	.byte	0x3f
	.zero		1


	//   ....[70]....
        /*04f8*/ 	.word	0x0000e500
        /*04fc*/ 	.word	0x0000000e
        /*0500*/ 	.word	0x00000020
        /*0504*/ 	.short	0x010a
        /*0506*/ 	.byte	0x3f
	.zero		1


	//   ....[71]....
        /*0508*/ 	.word	0x0000e5d0
        /*050c*/ 	.word	0x00000005
        /*0510*/ 	.word	0x00000000
        /*0514*/ 	.short	0x010a
        /*0516*/ 	.byte	0x3f
	.zero		1


	//   ....[72]....
        /*0518*/ 	.word	0x0000e620
        /*051c*/ 	.word	0x00000007
        /*0520*/ 	.word	0x00000000
        /*0524*/ 	.short	0x010a
        /*0526*/ 	.byte	0x3f
	.zero		1


	//   ....[73]....
        /*0528*/ 	.word	0x0000e670
        /*052c*/ 	.word	0x00000006
        /*0530*/ 	.word	0x00000000
        /*0534*/ 	.short	0x010a
        /*0536*/ 	.byte	0x3f
	.zero		1


	//----- nvinfo : EIATTR_NUM_MBARRIERS
	.align		4
.L_38:
        /*0538*/ 	.byte	0x03, 0x38
        /*053a*/ 	.short	0x0012


	//----- nvinfo : EIATTR_EXIT_INSTR_OFFSETS
	.align		4
        /*053c*/ 	.byte	0x04, 0x1c
        /*053e*/ 	.short	(.L_40 - .L_39)


	//   ....[0]....
.L_39:
        /*0540*/ 	.word	0x0000dfa0


	//----- nvinfo : EIATTR_MAX_THREADS
	.align		4
.L_40:
        /*0544*/ 	.byte	0x04, 0x05
        /*0546*/ 	.short	(.L_42 - .L_41)
.L_41:
        /*0548*/ 	.word	0x00000180
        /*054c*/ 	.word	0x00000001
        /*0550*/ 	.word	0x00000001


	//----- nvinfo : EIATTR_CRS_STACK_SIZE
	.align		4
.L_42:
        /*0554*/ 	.byte	0x04, 0x1e
        /*0556*/ 	.short	(.L_44 - .L_43)
.L_43:
        /*0558*/ 	.word	0x00000000


	//----- nvinfo : EIATTR_CBANK_PARAM_SIZE
	.align		4
.L_44:
        /*055c*/ 	.byte	0x03, 0x19
        /*055e*/ 	.short	0x0770


	//----- nvinfo : EIATTR_PARAM_CBANK
	.align		4
        /*0560*/ 	.byte	0x04, 0x0a
        /*0562*/ 	.short	(.L_46 - .L_45)
	.align		4
.L_45:
        /*0564*/ 	.word	index@(.nv.constant0._ZN7cutlass13device_kernelINS_4gemm6kernel13GemmUniversalIN4cute5tupleIJiiiiEEENS1_10collective13CollectiveMmaINS1_34MainloopSm90TmaGmmaWarpSpecializedILi4ENS5_IJNS4_1CILi2EEENSA_ILi1EEESC_EEENS1_35KernelTmaWarpSpecializedCooperativeEEENS5_IJNSA_ILi256EEENSA_ILi64EEESH_EEENS_10bfloat16_tENS5_IJlSC_lEEESJ_SK_NS4_8TiledMMAINS4_8MMA_AtomIJNS4_4SM904GMMA27MMA_64x64x16_F32BF16BF16_SSILNSO_5MajorE0ELSQ_0ELNSO_7ScaleInE1ELSR_1EEEEEENS4_6LayoutISD_NS5_IJSC_NSA_ILi0EEESV_EEEEENS5_IJNS4_10UnderscoreESY_SY_EEEEENS4_13SM90_TMA_LOADENS4_14ComposedLayoutINS4_7SwizzleILi3ELi4ELi3EEENS4_18smem_ptr_flag_bitsILi16EEENSU_INS5_IJNSA_ILi8EEESH_EEENS5_IJSH_SC_EEEEEEEvNS4_8identityENS4_23SM90_TMA_LOAD_MULTICASTES1B_vS1C_EENS_8epilogue10collective18CollectiveEpilogueINS1F_22Sm90TmaWarpSpecializedILi4ELi2ELi16ELb1ELb0EEEJSI_NS5_IJNSA_ILi128EEENSA_ILi32EEEEEESJ_SK_SJ_SK_NS1F_6fusion15FusionCallbacksIS1J_NS1N_13LinCombEltActINS1F_6thread4GELUESJ_fSJ_fLNS_15FloatRoundStyleE2EEESI_S1M_JEEES11_NS12_INS13_ILi2ELi4ELi3EEES16_NSU_INS5_IJS17_S1L_EEENS5_IJS1L_SC_EEEEEEENS4_17SM75_U32x4_LDSM_NENS4_14SM90_TMA_STOREES1Z_NS4_17SM90_U32x4_STSM_NENS4_9Copy_AtomIJS22_NS_6half_tEEEEvEEEvvEEEEvNT_6ParamsE)
        /*0568*/ 	.short	0x0210
        /*056a*/ 	.short	0x0770


	//----- nvinfo : EIATTR_SW_WAR
	.align		4
.L_46:
        /*056c*/ 	.byte	0x04, 0x36
        /*056e*/ 	.short	(.L_48 - .L_47)
.L_47:
        /*0570*/ 	.word	0x00000008
.L_48:


//--------------------- .nv.callgraph             --------------------------
	.section	.nv.callgraph,"",@"SHT_CUDA_CALLGRAPH"
	.align	4
	.sectionentsize	8
	.align		4
        /*0000*/ 	.word	0x00000000
	.align		4
        /*0004*/ 	.word	0xffffffff
	.align		4
        /*0008*/ 	.word	index@(_ZN7cutlass13device_kernelINS_4gemm6kernel13GemmUniversalIN4cute5tupleIJiiiiEEENS1_10collective13CollectiveMmaINS1_34MainloopSm90TmaGmmaWarpSpecializedILi4ENS5_IJNS4_1CILi2EEENSA_ILi1EEESC_EEENS1_35KernelTmaWarpSpecializedCooperativeEEENS5_IJNSA_ILi256EEENSA_ILi64EEESH_EEENS_10bfloat16_tENS5_IJlSC_lEEESJ_SK_NS4_8TiledMMAINS4_8MMA_AtomIJNS4_4SM904GMMA27MMA_64x64x16_F32BF16BF16_SSILNSO_5MajorE0ELSQ_0ELNSO_7ScaleInE1ELSR_1EEEEEENS4_6LayoutISD_NS5_IJSC_NSA_ILi0EEESV_EEEEENS5_IJNS4_10UnderscoreESY_SY_EEEEENS4_13SM90_TMA_LOADENS4_14ComposedLayoutINS4_7SwizzleILi3ELi4ELi3EEENS4_18smem_ptr_flag_bitsILi16EEENSU_INS5_IJNSA_ILi8EEESH_EEENS5_IJSH_SC_EEEEEEEvNS4_8identityENS4_23SM90_TMA_LOAD_MULTICASTES1B_vS1C_EENS_8epilogue10collective18CollectiveEpilogueINS1F_22Sm90TmaWarpSpecializedILi4ELi2ELi16ELb1ELb0EEEJSI_NS5_IJNSA_ILi128EEENSA_ILi32EEEEEESJ_SK_SJ_SK_NS1F_6fusion15FusionCallbacksIS1J_NS1N_13LinCombEltActINS1F_6thread4GELUESJ_fSJ_fLNS_15FloatRoundStyleE2EEESI_S1M_JEEES11_NS12_INS13_ILi2ELi4ELi3EEES16_NSU_INS5_IJS17_S1L_EEENS5_IJS1L_SC_EEEEEEENS4_17SM75_U32x4_LDSM_NENS4_14SM90_TMA_STOREES1Z_NS4_17SM90_U32x4_STSM_NENS4_9Copy_AtomIJS22_NS_6half_tEEEEvEEEvvEEEEvNT_6ParamsE)
	.align		4
        /*000c*/ 	.word	index@(__assertfail)
	.align		4
        /*0010*/ 	.word	0x00000000
	.align		4
        /*0014*/ 	.word	0xfffffffe
	.align		4
        /*0018*/ 	.word	0x00000000
	.align		4
        /*001c*/ 	.word	0xfffffffd
	.align		4
        /*0020*/ 	.word	0x00000000
	.align		4
        /*0024*/ 	.word	0xfffffffc


//--------------------- .nv.constant4             --------------------------
	.section	.nv.constant4,"a",@progbits
	.align	8
	.align		8
.nv.constant4:
        /*0000*/ 	.dword	__assertfail
	.align		8
        /*0008*/ 	.dword	__unnamed_1
	.align		8
        /*0010*/ 	.dword	__unnamed_2
	.align		8
        /*0018*/ 	.dword	_ZN39_INTERNAL_eaa7c0e0_4_k_cu_48cd7485_33234cuda3std3__45__cpo5beginE
	.align		8
        /*0020*/ 	.dword	_ZN39_INTERNAL_eaa7c0e0_4_k_cu_48cd7485_33234cuda3std3__45__cpo3endE
	.align		8
        /*0028*/ 	.dword	_ZN39_INTERNAL_eaa7c0e0_4_k_cu_48cd7485_33234cuda3std3__45__cpo6cbeginE
	.align		8
        /*0030*/ 	.dword	_ZN39_INTERNAL_eaa7c0e0_4_k_cu_48cd7485_33234cuda3std3__45__cpo4cendE
	.align		8
        /*0038*/ 	.dword	_ZN39_INTERNAL_eaa7c0e0_4_k_cu_48cd7485_33234cuda3std3__441_GLOBAL__N__eaa7c0e0_4_k_cu_48cd7485_33236ignoreE
	.align		8
        /*0040*/ 	.dword	_ZN39_INTERNAL_eaa7c0e0_4_k_cu_48cd7485_33234cuda3std3__419piecewise_constructE
	.align		8
        /*0048*/ 	.dword	_ZN39_INTERNAL_eaa7c0e0_4_k_cu_48cd7485_33234cuda3std3__48in_placeE
	.align		8
        /*0050*/ 	.dword	_ZN39_INTERNAL_eaa7c0e0_4_k_cu_48cd7485_33234cuda3std6ranges3__45__cpo4swapE
	.align		8
        /*0058*/ 	.dword	_ZN39_INTERNAL_eaa7c0e0_4_k_cu_48cd7485_33234cuda3std6ranges3__45__cpo9iter_moveE
	.align		8
        /*0060*/ 	.dword	_ZN39_INTERNAL_eaa7c0e0_4_k_cu_48cd7485_33234cute7productE
	.align		8
        /*0068*/ 	.dword	_ZN39_INTERNAL_eaa7c0e0_4_k_cu_48cd7485_33234cute1_E
	.align		8
        /*0070*/ 	.dword	$str$22
	.align		8
        /*0078*/ 	.dword	$str$23
	.align		8
        /*0080*/ 	.dword	$str$26
	.align		8
        /*0088*/ 	.dword	$str$27


//--------------------- .text._ZN7cutlass13device_kernelINS_4gemm6kernel13GemmUniversalIN4cute5tupleIJiiiiEEENS1_10collective13CollectiveMmaINS1_34MainloopSm90TmaGmmaWarpSpecializedILi4ENS5_IJNS4_1CILi2EEENSA_ILi1EEESC_EEENS1_35KernelTmaWarpSpecializedCooperativeEEENS5_IJNSA_ILi256EEENSA_ILi64EEESH_EEENS_10bfloat16_tENS5_IJlSC_lEEESJ_SK_NS4_8TiledMMAINS4_8MMA_AtomIJNS4_4SM904GMMA27MMA_64x64x16_F32BF16BF16_SSILNSO_5MajorE0ELSQ_0ELNSO_7ScaleInE1ELSR_1EEEEEENS4_6LayoutISD_NS5_IJSC_NSA_ILi0EEESV_EEEEENS5_IJNS4_10UnderscoreESY_SY_EEEEENS4_13SM90_TMA_LOADENS4_14ComposedLayoutINS4_7SwizzleILi3ELi4ELi3EEENS4_18smem_ptr_flag_bitsILi16EEENSU_INS5_IJNSA_ILi8EEESH_EEENS5_IJSH_SC_EEEEEEEvNS4_8identityENS4_23SM90_TMA_LOAD_MULTICASTES1B_vS1C_EENS_8epilogue10collective18CollectiveEpilogueINS1F_22Sm90TmaWarpSpecializedILi4ELi2ELi16ELb1ELb0EEEJSI_NS5_IJNSA_ILi128EEENSA_ILi32EEEEEESJ_SK_SJ_SK_NS1F_6fusion15FusionCallbacksIS1J_NS1N_13LinCombEltActINS1F_6thread4GELUESJ_fSJ_fLNS_15FloatRoundStyleE2EEESI_S1M_JEEES11_NS12_INS13_ILi2ELi4ELi3EEES16_NSU_INS5_IJS17_S1L_EEENS5_IJS1L_SC_EEEEEEENS4_17SM75_U32x4_LDSM_NENS4_14SM90_TMA_STOREES1Z_NS4_17SM90_U32x4_STSM_NENS4_9Copy_AtomIJS22_NS_6half_tEEEEvEEEvvEEEEvNT_6ParamsE --------------------------
	.section	.text._ZN7cutlass13device_kernelINS_4gemm6kernel13GemmUniversalIN4cute5tupleIJiiiiEEENS1_10collective13CollectiveMmaINS1_34MainloopSm90TmaGmmaWarpSpecializedILi4ENS5_IJNS4_1CILi2EEENSA_ILi1EEESC_EEENS1_35KernelTmaWarpSpecializedCooperativeEEENS5_IJNSA_ILi256EEENSA_ILi64EEESH_EEENS_10bfloat16_tENS5_IJlSC_lEEESJ_SK_NS4_8TiledMMAINS4_8MMA_AtomIJNS4_4SM904GMMA27MMA_64x64x16_F32BF16BF16_SSILNSO_5MajorE0ELSQ_0ELNSO_7ScaleInE1ELSR_1EEEEEENS4_6LayoutISD_NS5_IJSC_NSA_ILi0EEESV_EEEEENS5_IJNS4_10UnderscoreESY_SY_EEEEENS4_13SM90_TMA_LOADENS4_14ComposedLayoutINS4_7SwizzleILi3ELi4ELi3EEENS4_18smem_ptr_flag_bitsILi16EEENSU_INS5_IJNSA_ILi8EEESH_EEENS5_IJSH_SC_EEEEEEEvNS4_8identityENS4_23SM90_TMA_LOAD_MULTICASTES1B_vS1C_EENS_8epilogue10collective18CollectiveEpilogueINS1F_22Sm90TmaWarpSpecializedILi4ELi2ELi16ELb1ELb0EEEJSI_NS5_IJNSA_ILi128EEENSA_ILi32EEEEEESJ_SK_SJ_SK_NS1F_6fusion15FusionCallbacksIS1J_NS1N_13LinCombEltActINS1F_6thread4GELUESJ_fSJ_fLNS_15FloatRoundStyleE2EEESI_S1M_JEEES11_NS12_INS13_ILi2ELi4ELi3EEES16_NSU_INS5_IJS17_S1L_EEENS5_IJS1L_SC_EEEEEEENS4_17SM75_U32x4_LDSM_NENS4_14SM90_TMA_STOREES1Z_NS4_17SM90_U32x4_STSM_NENS4_9Copy_AtomIJS22_NS_6half_tEEEEvEEEvvEEEEvNT_6ParamsE,"ax",@progbits
	.align	128
.text._ZN7cutlass13device_kernelINS_4gemm6kernel13GemmUniversalIN4cute5tupleIJiiiiEEENS1_10collective13CollectiveMmaINS1_34MainloopSm90TmaGmmaWarpSpecializedILi4ENS5_IJNS4_1CILi2EEENSA_ILi1EEESC_EEENS1_35KernelTmaWarpSpecializedCooperativeEEENS5_IJNSA_ILi256EEENSA_ILi64EEESH_EEENS_10bfloat16_tENS5_IJlSC_lEEESJ_SK_NS4_8TiledMMAINS4_8MMA_AtomIJNS4_4SM904GMMA27MMA_64x64x16_F32BF16BF16_SSILNSO_5MajorE0ELSQ_0ELNSO_7ScaleInE1ELSR_1EEEEEENS4_6LayoutISD_NS5_IJSC_NSA_ILi0EEESV_EEEEENS5_IJNS4_10UnderscoreESY_SY_EEEEENS4_13SM90_TMA_LOADENS4_14ComposedLayoutINS4_7SwizzleILi3ELi4ELi3EEENS4_18smem_ptr_flag_bitsILi16EEENSU_INS5_IJNSA_ILi8EEESH_EEENS5_IJSH_SC_EEEEEEEvNS4_8identityENS4_23SM90_TMA_LOAD_MULTICASTES1B_vS1C_EENS_8epilogue10collective18CollectiveEpilogueINS1F_22Sm90TmaWarpSpecializedILi4ELi2ELi16ELb1ELb0EEEJSI_NS5_IJNSA_ILi128EEENSA_ILi32EEEEEESJ_SK_SJ_SK_NS1F_6fusion15FusionCallbacksIS1J_NS1N_13LinCombEltActINS1F_6thread4GELUESJ_fSJ_fLNS_15FloatRoundStyleE2EEESI_S1M_JEEES11_NS12_INS13_ILi2ELi4ELi3EEES16_NSU_INS5_IJS17_S1L_EEENS5_IJS1L_SC_EEEEEEENS4_17SM75_U32x4_LDSM_NENS4_14SM90_TMA_STOREES1Z_NS4_17SM90_U32x4_STSM_NENS4_9Copy_AtomIJS22_NS_6half_tEEEEvEEEvvEEEEvNT_6ParamsE:
        .type           _ZN7cutlass13device_kernelINS_4gemm6kernel13GemmUniversalIN4cute5tupleIJiiiiEEENS1_10collective13CollectiveMmaINS1_34MainloopSm90TmaGmmaWarpSpecializedILi4ENS5_IJNS4_1CILi2EEENSA_ILi1EEESC_EEENS1_35KernelTmaWarpSpecializedCooperativeEEENS5_IJNSA_ILi256EEENSA_ILi64EEESH_EEENS_10bfloat16_tENS5_IJlSC_lEEESJ_SK_NS4_8TiledMMAINS4_8MMA_AtomIJNS4_4SM904GMMA27MMA_64x64x16_F32BF16BF16_SSILNSO_5MajorE0ELSQ_0ELNSO_7ScaleInE1ELSR_1EEEEEENS4_6LayoutISD_NS5_IJSC_NSA_ILi0EEESV_EEEEENS5_IJNS4_10UnderscoreESY_SY_EEEEENS4_13SM90_TMA_LOADENS4_14ComposedLayoutINS4_7SwizzleILi3ELi4ELi3EEENS4_18smem_ptr_flag_bitsILi16EEENSU_INS5_IJNSA_ILi8EEESH_EEENS5_IJSH_SC_EEEEEEEvNS4_8identityENS4_23SM90_TMA_LOAD_MULTICASTES1B_vS1C_EENS_8epilogue10collective18CollectiveEpilogueINS1F_22Sm90TmaWarpSpecializedILi4ELi2ELi16ELb1ELb0EEEJSI_NS5_IJNSA_ILi128EEENSA_ILi32EEEEEESJ_SK_SJ_SK_NS1F_6fusion15FusionCallbacksIS1J_NS1N_13LinCombEltActINS1F_6thread4GELUESJ_fSJ_fLNS_15FloatRoundStyleE2EEESI_S1M_JEEES11_NS12_INS13_ILi2ELi4ELi3EEES16_NSU_INS5_IJS17_S1L_EEENS5_IJS1L_SC_EEEEEEENS4_17SM75_U32x4_LDSM_NENS4_14SM90_TMA_STOREES1Z_NS4_17SM90_U32x4_STSM_NENS4_9Copy_AtomIJS22_NS_6half_tEEEEvEEEvvEEEEvNT_6ParamsE,@function
        .size           _ZN7cutlass13device_kernelINS_4gemm6kernel13GemmUniversalIN4cute5tupleIJiiiiEEENS1_10collective13CollectiveMmaINS1_34MainloopSm90TmaGmmaWarpSpecializedILi4ENS5_IJNS4_1CILi2EEENSA_ILi1EEESC_EEENS1_35KernelTmaWarpSpecializedCooperativeEEENS5_IJNSA_ILi256EEENSA_ILi64EEESH_EEENS_10bfloat16_tENS5_IJlSC_lEEESJ_SK_NS4_8TiledMMAINS4_8MMA_AtomIJNS4_4SM904GMMA27MMA_64x64x16_F32BF16BF16_SSILNSO_5MajorE0ELSQ_0ELNSO_7ScaleInE1ELSR_1EEEEEENS4_6LayoutISD_NS5_IJSC_NSA_ILi0EEESV_EEEEENS5_IJNS4_10UnderscoreESY_SY_EEEEENS4_13SM90_TMA_LOADENS4_14ComposedLayoutINS4_7SwizzleILi3ELi4ELi3EEENS4_18smem_ptr_flag_bitsILi16EEENSU_INS5_IJNSA_ILi8EEESH_EEENS5_IJSH_SC_EEEEEEEvNS4_8identityENS4_23SM90_TMA_LOAD_MULTICASTES1B_vS1C_EENS_8epilogue10collective18CollectiveEpilogueINS1F_22Sm90TmaWarpSpecializedILi4ELi2ELi16ELb1ELb0EEEJSI_NS5_IJNSA_ILi128EEENSA_ILi32EEEEEESJ_SK_SJ_SK_NS1F_6fusion15FusionCallbacksIS1J_NS1N_13LinCombEltActINS1F_6thread4GELUESJ_fSJ_fLNS_15FloatRoundStyleE2EEESI_S1M_JEEES11_NS12_INS13_ILi2ELi4ELi3EEES16_NSU_INS5_IJS17_S1L_EEENS5_IJS1L_SC_EEEEEEENS4_17SM75_U32x4_LDSM_NENS4_14SM90_TMA_STOREES1Z_NS4_17SM90_U32x4_STSM_NENS4_9Copy_AtomIJS22_NS_6half_tEEEEvEEEvvEEEEvNT_6ParamsE,(.L_x_191 - _ZN7cutlass13device_kernelINS_4gemm6kernel13GemmUniversalIN4cute5tupleIJiiiiEEENS1_10collective13CollectiveMmaINS1_34MainloopSm90TmaGmmaWarpSpecializedILi4ENS5_IJNS4_1CILi2EEENSA_ILi1EEESC_EEENS1_35KernelTmaWarpSpecializedCooperativeEEENS5_IJNSA_ILi256EEENSA_ILi64EEESH_EEENS_10bfloat16_tENS5_IJlSC_lEEESJ_SK_NS4_8TiledMMAINS4_8MMA_AtomIJNS4_4SM904GMMA27MMA_64x64x16_F32BF16BF16_SSILNSO_5MajorE0ELSQ_0ELNSO_7ScaleInE1ELSR_1EEEEEENS4_6LayoutISD_NS5_IJSC_NSA_ILi0EEESV_EEEEENS5_IJNS4_10UnderscoreESY_SY_EEEEENS4_13SM90_TMA_LOADENS4_14ComposedLayoutINS4_7SwizzleILi3ELi4ELi3EEENS4_18smem_ptr_flag_bitsILi16EEENSU_INS5_IJNSA_ILi8EEESH_EEENS5_IJSH_SC_EEEEEEEvNS4_8identityENS4_23SM90_TMA_LOAD_MULTICASTES1B_vS1C_EENS_8epilogue10collective18CollectiveEpilogueINS1F_22Sm90TmaWarpSpecializedILi4ELi2ELi16ELb1ELb0EEEJSI_NS5_IJNSA_ILi128EEENSA_ILi32EEEEEESJ_SK_SJ_SK_NS1F_6fusion15FusionCallbacksIS1J_NS1N_13LinCombEltActINS1F_6thread4GELUESJ_fSJ_fLNS_15FloatRoundStyleE2EEESI_S1M_JEEES11_NS12_INS13_ILi2ELi4ELi3EEES16_NSU_INS5_IJS17_S1L_EEENS5_IJS1L_SC_EEEEEEENS4_17SM75_U32x4_LDSM_NENS4_14SM90_TMA_STOREES1Z_NS4_17SM90_U32x4_STSM_NENS4_9Copy_AtomIJS22_NS_6half_tEEEEvEEEvvEEEEvNT_6ParamsE)
        .other          _ZN7cutlass13device_kernelINS_4gemm6kernel13GemmUniversalIN4cute5tupleIJiiiiEEENS1_10collective13CollectiveMmaINS1_34MainloopSm90TmaGmmaWarpSpecializedILi4ENS5_IJNS4_1CILi2EEENSA_ILi1EEESC_EEENS1_35KernelTmaWarpSpecializedCooperativeEEENS5_IJNSA_ILi256EEENSA_ILi64EEESH_EEENS_10bfloat16_tENS5_IJlSC_lEEESJ_SK_NS4_8TiledMMAINS4_8MMA_AtomIJNS4_4SM904GMMA27MMA_64x64x16_F32BF16BF16_SSILNSO_5MajorE0ELSQ_0ELNSO_7ScaleInE1ELSR_1EEEEEENS4_6LayoutISD_NS5_IJSC_NSA_ILi0EEESV_EEEEENS5_IJNS4_10UnderscoreESY_SY_EEEEENS4_13SM90_TMA_LOADENS4_14ComposedLayoutINS4_7SwizzleILi3ELi4ELi3EEENS4_18smem_ptr_flag_bitsILi16EEENSU_INS5_IJNSA_ILi8EEESH_EEENS5_IJSH_SC_EEEEEEEvNS4_8identityENS4_23SM90_TMA_LOAD_MULTICASTES1B_vS1C_EENS_8epilogue10collective18CollectiveEpilogueINS1F_22Sm90TmaWarpSpecializedILi4ELi2ELi16ELb1ELb0EEEJSI_NS5_IJNSA_ILi128EEENSA_ILi32EEEEEESJ_SK_SJ_SK_NS1F_6fusion15FusionCallbacksIS1J_NS1N_13LinCombEltActINS1F_6thread4GELUESJ_fSJ_fLNS_15FloatRoundStyleE2EEESI_S1M_JEEES11_NS12_INS13_ILi2ELi4ELi3EEES16_NSU_INS5_IJS17_S1L_EEENS5_IJS1L_SC_EEEEEEENS4_17SM75_U32x4_LDSM_NENS4_14SM90_TMA_STOREES1Z_NS4_17SM90_U32x4_STSM_NENS4_9Copy_AtomIJS22_NS_6half_tEEEEvEEEvvEEEEvNT_6ParamsE,@"STO_CUDA_ENTRY STV_DEFAULT"
_ZN7cutlass13device_kernelINS_4gemm6kernel13GemmUniversalIN4cute5tupleIJiiiiEEENS1_10collective13CollectiveMmaINS1_34MainloopSm90TmaGmmaWarpSpecializedILi4ENS5_IJNS4_1CILi2EEENSA_ILi1EEESC_EEENS1_35KernelTmaWarpSpecializedCooperativeEEENS5_IJNSA_ILi256EEENSA_ILi64EEESH_EEENS_10bfloat16_tENS5_IJlSC_lEEESJ_SK_NS4_8TiledMMAINS4_8MMA_AtomIJNS4_4SM904GMMA27MMA_64x64x16_F32BF16BF16_SSILNSO_5MajorE0ELSQ_0ELNSO_7ScaleInE1ELSR_1EEEEEENS4_6LayoutISD_NS5_IJSC_NSA_ILi0EEESV_EEEEENS5_IJNS4_10UnderscoreESY_SY_EEEEENS4_13SM90_TMA_LOADENS4_14ComposedLayoutINS4_7SwizzleILi3ELi4ELi3EEENS4_18smem_ptr_flag_bitsILi16EEENSU_INS5_IJNSA_ILi8EEESH_EEENS5_IJSH_SC_EEEEEEEvNS4_8identityENS4_23SM90_TMA_LOAD_MULTICASTES1B_vS1C_EENS_8epilogue10collective18CollectiveEpilogueINS1F_22Sm90TmaWarpSpecializedILi4ELi2ELi16ELb1ELb0EEEJSI_NS5_IJNSA_ILi128EEENSA_ILi32EEEEEESJ_SK_SJ_SK_NS1F_6fusion15FusionCallbacksIS1J_NS1N_13LinCombEltActINS1F_6thread4GELUESJ_fSJ_fLNS_15FloatRoundStyleE2EEESI_S1M_JEEES11_NS12_INS13_ILi2ELi4ELi3EEES16_NSU_INS5_IJS17_S1L_EEENS5_IJS1L_SC_EEEEEEENS4_17SM75_U32x4_LDSM_NENS4_14SM90_TMA_STOREES1Z_NS4_17SM90_U32x4_STSM_NENS4_9Copy_AtomIJS22_NS_6half_tEEEEvEEEvvEEEEvNT_6ParamsE:
[----:B------:R-:W1:Y:S01]  /*0000*/  LDC R1, c[0x0][0x28] ;  /* 0x00000a00ff017b82 */ /* 0x000e620000000800 */
[----:B------:R-:W2:Y:S07]  /*0010*/  S2R R18, SR_TID.X ;  /* 0x0000000000127919 */ /* 0x000eae0000002100 */
[----:B------:R-:W3:Y:S01]  /*0020*/  LDC.64 R4, c[0x0][0x588] ;  /* 0x00016200ff047b82 */ /* 0x000ee20000000a00 */
[----:B------:R-:W-:Y:S01]  /*0030*/  ELECT P0, URZ, PT ;  /* 0x00000000003f782f */ /* 0x000fe20003800000 */
[----:B------:R-:W-:Y:S01]  /*0040*/  BSSY B0, `(.L_x_0) ;  /* 0x0000016000007945 */ /* 0x000fe20003800000 */
[----:B--2---:R-:W-:-:S02]  /*0050*/  SHF.R.U32.HI R8, RZ, 0x5, R18 ;  /* 0x00000005ff087819 */ /* 0x004fc40000011612 */
[----:B------:R-:W-:-:S03]  /*0060*/  SHF.R.U32.HI R2, RZ, 0x7, R18 ;  /* 0x00000007ff027819 */ /* 0x000fc60000011612 */
[----:B------:R-:W2:Y:S04]  /*0070*/  SHFL.IDX PT, R0, R8, RZ, 0x1f ;  /* 0x00001fff08007589 */ /* 0x000ea800000e0000 */
[----:B------:R4:W1:Y:S01]  /*0080*/  SHFL.IDX PT, R7, R2, RZ, 0x1f ;  /* 0x00001fff02077589 */ /* 0x00086200000e0000 */
[----:B--2---:R-:W-:Y:S02]  /*0090*/  ISETP.NE.OR P0, PT, R0, RZ, !P0 ;  /* 0x000000ff0000720c */ /* 0x004fe40004705670 */
[----:B------:R-:W-:-:S11]  /*00a0*/  SHF.R.S32.HI R3, RZ, 0x1f, R0 ;  /* 0x0000001fff037819 */ /* 0x000fd60000011400 */
[----:B-1-34-:R-:W-:Y:S05]  /*00b0*/  @P0 BRA `(.L_x_1) ;  /* 0x0000000000380947 */ /* 0x01afea0003800000 */
[----:B------:R-:W-:Y:S02]  /*00c0*/  ULDC.64 UR4, c[0x0][0x198] ;  /* 0x0000660000047ab9 */ /* 0x000fe40000000a00 */
[----:B------:R-:W-:Y:S02]  /*00d0*/  UIADD3 UR6, UP0, UR4, 0xf0, URZ ;  /* 0x000000f004067890 */ /* 0x000fe4000ff1e03f */
[----:B------:R-:W-:Y:S02]  /*00e0*/  UIADD3 UR8, UP1, UR4, 0x1f0, URZ ;  /* 0x000001f004087890 */ /* 0x000fe4000ff3e03f */
[----:B------:R-:W-:Y:S02]  /*00f0*/  UIADD3 UR10, UP2, UR4, 0x3f0, URZ ;  /* 0x000003f0040a7890 */ /* 0x000fe4000ff5e03f */
[----:B------:R-:W-:Y:S02]  /*0100*/  UIADD3 UR4, UP3, UR4, 0x4f0, URZ ;  /* 0x000004f004047890 */ /* 0x000fe4000ff7e03f */
[----:B------:R-:W-:-:S02]  /*0110*/  UIADD3.X UR7, URZ, UR5, URZ, UP0, !UPT ;  /* 0x000000053f077290 */ /* 0x000fc400087fe43f */
[----:B------:R-:W-:Y:S02]  /*0120*/  UIADD3.X UR9, URZ, UR5, URZ, UP1, !UPT ;  /* 0x000000053f097290 */ /* 0x000fe40008ffe43f */
[----:B------:R-:W-:Y:S02]  /*0130*/  UIADD3.X UR11, URZ, UR5, URZ, UP2, !UPT ;  /* 0x000000053f0b7290 */ /* 0x000fe400097fe43f */
[----:B------:R-:W-:-:S03]  /*0140*/  UIADD3.X UR5, URZ, UR5, URZ, UP3, !UPT ;  /* 0x000000053f057290 */ /* 0x000fc60009ffe43f */
[----:B------:R1:W-:Y:S02]  /*0150*/  UTMACCTL.PF [UR6] ;  /* 0x00000000060079b9 */ /* 0x0003e40008040000 */
[----:B------:R1:W-:Y:S02]  /*0160*/  UTMACCTL.PF [UR8] ;  /* 0x00000000080079b9 */ /* 0x0003e40008040000 */
[----:B------:R1:W-:Y:S02]  /*0170*/  UTMACCTL.PF [UR10] ;  /* 0x000000000a0079b9 */ /* 0x0003e40008040000 */
[----:B------:R1:W-:Y:S02]  /*0180*/  UTMACCTL.PF [UR4] ;  /* 0x00000000040079b9 */ /* 0x0003e40008040000 */
[----:B-1----:R-:W-:Y:S01]  /*0190*/  NOP ;  /* 0x0000000000007918 */ /* 0x002fe20000000000 */
.L_x_1:
[----:B------:R-:W-:Y:S05]  /*01a0*/  BSYNC B0 ;  /* 0x0000000000007941 */ /* 0x000fea0003800000 */
.L_x_0:
[----:B------:R-:W-:Y:S01]  /*01b0*/  ULDC.64 UR4, c[0x0][0x590] ;  /* 0x0001640000047ab9 */ /* 0x000fe20000000a00 */
[----:B------:R-:W-:Y:S01]  /*01c0*/  LEA.HI R3, R3, R0, RZ, 0x2 ;  /* 0x0000000003037211 */ /* 0x000fe200078f10ff */
[----:B------:R-:W-:Y:S01]  /*01d0*/  ULDC.64 UR40, c[0x0][0x208] ;  /* 0x0000820000287ab9 */ /* 0x000fe20000000a00 */
[----:B------:R-:W-:Y:S01]  /*01e0*/  ISETP.NE.U32.AND P2, PT, RZ, UR4, PT ;  /* 0x00000004ff007c0c */ /* 0x000fe2000bf45070 */
[----:B------:R-:W-:Y:S01]  /*01f0*/  IMAD.MOV.U32 R2, RZ, RZ, R4 ;  /* 0x000000ffff027224 */ /* 0x000fe200078e0004 */
[----:B------:R-:W-:Y:S02]  /*0200*/  LOP3.LUT R3, R3, 0xfffffffc, RZ, 0xc0, !PT ;  /* 0xfffffffc03037812 */ /* 0x000fe400078ec0ff */
[----:B------:R-:W-:Y:S02]  /*0210*/  ISETP.NE.AND.EX P3, PT, RZ, UR5, PT, P2 ;  /* 0x00000005ff007c0c */ /* 0x000fe4000bf65320 */
[----:B------:R-:W-:Y:S01]  /*0220*/  PRMT R6, RZ, 0x7610, R6 ;  /* 0x00007610ff067816 */ /* 0x000fe20000000006 */
[----:B------:R-:W-:-:S02]  /*0230*/  IMAD.IADD R0, R0, 0x1, -R3 ;  /* 0x0000000100007824 */ /* 0x000fc400078e0a03 */
[----:B------:R-:W-:-:S08]  /*0240*/  IMAD.MOV.U32 R3, RZ, RZ, R5 ;  /* 0x000000ffff037224 */ /* 0x000fd000078e0005 */
[----:B------:R-:W-:Y:S05]  /*0250*/  @P3 BRA `(.L_x_2) ;  /* 0x0000000000303947 */ /* 0x000fea0003800000 */
[----:B------:R-:W-:Y:S02]  /*0260*/  ULDC.64 UR6, c[0x0][0x588] ;  /* 0x0001620000067ab9 */ /* 0x000fe40000000a00 */
[----:B------:R-:W-:-:S04]  /*0270*/  ISETP.NE.U32.AND P0, PT, RZ, UR6, PT ;  /* 0x00000006ff007c0c */ /* 0x000fc8000bf05070 */
[----:B------:R-:W-:-:S13]  /*0280*/  ISETP.NE.AND.EX P0, PT, RZ, UR7, PT, P0 ;  /* 0x00000007ff007c0c */ /* 0x000fda000bf05300 */
[----:B------:R-:W-:Y:S05]  /*0290*/  @!P0 BRA `(.L_x_3) ;  /* 0x0000000000108947 */ /* 0x000fea0003800000 */
[----:B------:R-:W2:Y:S02]  /*02a0*/  LDG.E R6, desc[UR40][R2.64] ;  /* 0x0000002802067981 */ /* 0x000ea4000c1e1900 */
[----:B--2---:R-:W-:Y:S01]  /*02b0*/  FSETP.NEU.AND P1, PT, R6, RZ, PT ;  /* 0x000000ff0600720b */ /* 0x004fe20003f2d000 */
[----:B------:R-:W-:Y:S01]  /*02c0*/  IMAD.MOV.U32 R6, RZ, RZ, 0x1 ;  /* 0x00000001ff067424 */ /* 0x000fe200078e00ff */
[----:B------:R-:W-:Y:S11]  /*02d0*/  BRA `(.L_x_2) ;  /* 0x0000000000107947 */ /* 0x000ff60003800000 */
.L_x_3:
[----:B------:R-:W-:Y:S01]  /*02e0*/  ULDC UR6, c[0x0][0x580] ;  /* 0x0001600000067ab9 */ /* 0x000fe20000000800 */
[----:B------:R-:W-:Y:S01]  /*02f0*/  IMAD.MOV.U32 R6, RZ, RZ, 0x1 ;  /* 0x00000001ff067424 */ /* 0x000fe200078e00ff */
[----:B------:R-:W-:Y:S02]  /*0300*/  FSETP.NEU.AND P1, PT, RZ, UR6, PT ;  /* 0x00000006ff007c0b */ /* 0x000fe4000bf2d000 */
[----:B------:R-:W-:-:S11]  /*0310*/  CS2R R2, SRZ ;  /* 0x0000000000027805 */ /* 0x000fd6000001ff00 */
.L_x_2:
[----:B------:R-:W-:Y:S02]  /*0320*/  ISETP.NE.U32.AND P4, PT, R2, RZ, PT ;  /* 0x000000ff0200720c */ /* 0x000fe40003f85070 */
[----:B------:R-:W-:Y:S02]  /*0330*/  ISETP.NE.AND.EX P5, PT, RZ, UR5, PT, P2 ;  /* 0x00000005ff007c0c */ /* 0x000fe4000bfa5320 */
[----:B------:R-:W-:Y:S02]  /*0340*/  ISETP.NE.AND.EX P2, PT, R3, RZ, PT, P4 ;  /* 0x000000ff0300720c */ /* 0x000fe40003f45340 */
[----:B------:R-:W-:-:S11]  /*0350*/  PLOP3.LUT P0, PT, PT, PT, PT, 0x8, 0x0 ;  /* 0x000000000000781c */ /* 0x000fd60003f0e170 */
[----:B------:R-:W-:Y:S05]  /*0360*/  @P2 BRA P5, `(.L_x_4) ;  /* 0x0000000000342947 */ /* 0x000fea0002800000 */
[----:B------:R-:W-:-:S04]  /*0370*/  ISETP.NE.U32.AND P0, PT, RZ, UR4, PT ;  /* 0x00000004ff007c0c */ /* 0x000fc8000bf05070 */
[----:B------:R-:W-:-:S13]  /*0380*/  ISETP.NE.AND.EX P0, PT, RZ, UR5, PT, P0 ;  /* 0x00000005ff007c0c */ /* 0x000fda000bf05300 */
[----:B------:R-:W-:Y:S05]  /*0390*/  @!P0 BRA `(.L_x_5) ;  /* 0x0000000000248947 */ /* 0x000fea0003800000 */
[----:B------:R-:W-:Y:S02]  /*03a0*/  PRMT R6, R6, 0x9910, RZ ;  /* 0x0000991006067816 */ /* 0x000fe400000000ff */
[----:B------:R-:W-:Y:S02]  /*03b0*/  ISETP.NE.U32.AND P0, PT, R2, RZ, PT ;  /* 0x000000ff0200720c */ /* 0x000fe40003f05070 */
[----:B------:R-:W-:Y:S02]  /*03c0*/  ISETP.NE.AND P2, PT, R6, RZ, PT ;  /* 0x000000ff0600720c */ /* 0x000fe40003f45270 */
[----:B------:R-:W-:Y:S02]  /*03d0*/  ISETP.NE.AND.EX P0, PT, R3, RZ, PT, P0 ;  /* 0x000000ff0300720c */ /* 0x000fe40003f05300 */
[----:B------:R-:W-:-:S09]  /*03e0*/  SEL R2, RZ, 0xffffffff, P1 ;  /* 0xffffffffff027807 */ /* 0x000fd20000800000 */
[----:B------:R-:W-:-:S04]  /*03f0*/  @!P2 SEL R2, RZ, 0xffffffff, P0 ;  /* 0xffffffffff02a807 */ /* 0x000fc80000000000 */
[----:B------:R-:W-:-:S04]  /*0400*/  LOP3.LUT R2, R2, 0x1, RZ, 0xc0, !PT ;  /* 0x0000000102027812 */ /* 0x000fc800078ec0ff */
[----:B------:R-:W-:Y:S01]  /*0410*/  ISETP.EQ.U32.AND P0, PT, R2, 0x1, PT ;  /* 0x000000010200780c */ /* 0x000fe20003f02070 */
[----:B------:R-:W-:-:S12]  /*0420*/  BRA `(.L_x_4) ;  /* 0x0000000000047947 */ /* 0x000fd80003800000 */
.L_x_5:
[----:B------:R-:W-:-:S13]  /*0430*/  PLOP3.LUT P0, PT, P1, PT, PT, 0x8, 0x0 ;  /* 0x000000000000781c */ /* 0x000fda0000f0e170 */
.L_x_4:
[----:B------:R-:W1:Y:S02]  /*0440*/  SHFL.IDX PT, R2, R8, RZ, 0x1f ;  /* 0x00001fff08027589 */ /* 0x000e6400000e0000 */
[----:B-1----:R-:W-:-:S13]  /*0450*/  ISETP.NE.AND P1, PT, R2, RZ, PT ;  /* 0x000000ff0200720c */ /* 0x002fda0003f25270 */
[----:B------:R-:W-:Y:S05]  /*0460*/  @P1 BRA `(.L_x_6) ;  /* 0x0000000000581947 */ /* 0x000fea0003800000 */
[----:B------:R-:W1:Y:S01]  /*0470*/  S2UR UR8, SR_CgaCtaId ;  /* 0x00000000000879c3 */ /* 0x000e620000008800 */
[----:B------:R-:W-:Y:S01]  /*0480*/  UMOV UR4, 0x400 ;  /* 0x0000040000047882 */ /* 0x000fe20000000000 */
[----:B------:R-:W-:Y:S01]  /*0490*/  UMOV UR5, 0x1 ;  /* 0x0000000100057882 */ /* 0x000fe20000000000 */
[----:B------:R-:W-:Y:S01]  /*04a0*/  UMOV UR6, 0x4 ;  /* 0x0000000400067882 */ /* 0x000fe20000000000 */
[----:B------:R-:W-:Y:S01]  /*04b0*/  ELECT P1, URZ, PT ;  /* 0x00000000003f782f */ /* 0x000fe20003820000 */
[----:B------:R-:W-:-:S04]  /*04c0*/  UIADD3 UR6, -UR6, 0x100000, URZ ;  /* 0x0010000006067890 */ /* 0x000fc8000fffe13f */
[----:B------:R-:W-:Y:S02]  /*04d0*/  USHF.L.U32 UR7, UR6, 0xb, URZ ;  /* 0x0000000b06077899 */ /* 0x000fe4000800063f */
[----:B------:R-:W-:Y:S02]  /*04e0*/  USHF.L.U32 UR6, UR6, 0x1, URZ ;  /* 0x0000000106067899 */ /* 0x000fe4000800063f */
[----:B-1----:R-:W-:Y:S02]  /*04f0*/  ULEA UR8, UR8, UR4, 0x18 ;  /* 0x0000000408087291 */ /* 0x002fe4000f8ec03f */
[----:B------:R-:W-:-:S04]  /*0500*/  UIADD3 UR4, -UR5, 0x100000, URZ ;  /* 0x0010000005047890 */ /* 0x000fc8000fffe13f */
[----:B------:R-:W-:Y:S02]  /*0510*/  USHF.L.U32 UR5, UR4, 0xb, URZ ;  /* 0x0000000b04057899 */ /* 0x000fe4000800063f */
[----:B------:R-:W-:Y:S01]  /*0520*/  USHF.L.U32 UR4, UR4, 0x1, URZ ;  /* 0x0000000104047899 */ /* 0x000fe2000800063f */
[----:B------:R-:W1:Y:S11]  /*0530*/  FENCE.VIEW.ASYNC.S ;  /* 0x00000000000073c6 */ /* 0x000e760000000000 */
[----:B-1----:R1:W2:Y:S01]  /*0540*/  SYNCS.EXCH.64 URZ, [UR8], UR4 ;  /* 0x00000004083f75b2 */ /* 0x0022a20008000100 */
[----:B------:R1:W3:Y:S01]  /*0550*/  SYNCS.EXCH.64 URZ, [UR8+0x20], UR6 ;  /* 0x00002006083f75b2 */ /* 0x0002e20008000100 */
[----:B------:R1:W4:Y:S01]  /*0560*/  SYNCS.EXCH.64 URZ, [UR8+0x8], UR4 ;  /* 0x00000804083f75b2 */ /* 0x0003220008000100 */
[----:B------:R1:W1:Y:S01]  /*0570*/  SYNCS.EXCH.64 URZ, [UR8+0x28], UR6 ;  /* 0x00002806083f75b2 */ /* 0x0002620008000100 */
[----:B------:R1:W1:Y:S01]  /*0580*/  SYNCS.EXCH.64 URZ, [UR8+0x10], UR4 ;  /* 0x00001004083f75b2 */ /* 0x0002620008000100 */
[----:B------:R1:W1:Y:S01]  /*0590*/  SYNCS.EXCH.64 URZ, [UR8+0x30], UR6 ;  /* 0x00003006083f75b2 */ /* 0x0002620008000100 */
[----:B------:R1:W1:Y:S01]  /*05a0*/  SYNCS.EXCH.64 URZ, [UR8+0x18], UR4 ;  /* 0x00001804083f75b2 */ /* 0x0002620008000100 */
[----:B------:R1:W1:Y:S01]  /*05b0*/  SYNCS.EXCH.64 URZ, [UR8+0x38], UR6 ;  /* 0x00003806083f75b2 */ /* 0x0002620008000100 */
[----:B------:R-:W-:Y:S01]  /*05c0*/  NOP ;  /* 0x0000000000007918 */ /* 0x000fe20000000000 */
.L_x_6:
[----:B------:R-:W5:Y:S01]  /*05d0*/  SHFL.IDX PT, R3, R8, RZ, 0x1f ;  /* 0x00001fff08037589 */ /* 0x000f6200000e0000 */
[----:B------:R-:W1:Y:S01]  /*05e0*/  S2UR UR9, SR_CTAID.X ;  /* 0x00000000000979c3 */ /* 0x000e620000002500 */
[----:B------:R-:W-:Y:S01]  /*05f0*/  NOP ;  /* 0x0000000000007918 */ /* 0x000fe20000000000 */
[----:B-----5:R-:W-:Y:S02]  /*0600*/  ISETP.NE.AND P1, PT, R3, RZ, PT ;  /* 0x000000ff0300720c */ /* 0x020fe40003f25270 */
[----:B------:R-:W-:-:S04]  /*0610*/  SHF.R.S32.HI R3, RZ, 0x1f, R18 ;  /* 0x0000001fff037819 */ /* 0x000fc80000011412 */
[----:B------:R-:W-:-:S07]  /*0620*/  LEA.HI R3, R3, R18, RZ, 0x7 ;  /* 0x0000001203037211 */ /* 0x000fce00078f38ff */
[----:B-1----:R-:W-:Y:S05]  /*0630*/  @P1 BRA `(.L_x_7) ;  /* 0x0000000000581947 */ /* 0x002fea0003800000 */
[----:B------:R-:W1:Y:S01]  /*0640*/  S2UR UR5, SR_CgaCtaId ;  /* 0x00000000000579c3 */ /* 0x000e620000008800 */
[----:B------:R-:W-:Y:S01]  /*0650*/  UMOV UR4, 0x400 ;  /* 0x0000040000047882 */ /* 0x000fe20000000000 */
[----:B------:R-:W-:Y:S01]  /*0660*/  UMOV UR6, 0x20 ;  /* 0x0000002000067882 */ /* 0x000fe20000000000 */
[----:B------:R-:W-:Y:S01]  /*0670*/  UMOV UR7, 0x100 ;  /* 0x0000010000077882 */ /* 0x000fe20000000000 */
[----:B------:R-:W-:Y:S01]  /*0680*/  ELECT P1, URZ, PT ;  /* 0x00000000003f782f */ /* 0x000fe20003820000 */
[----:B-1----:R-:W-:Y:S02]  /*0690*/  ULEA UR8, UR5, UR4, 0x18 ;  /* 0x0000000405087291 */ /* 0x002fe4000f8ec03f */
[----:B------:R-:W-:-:S04]  /*06a0*/  UIADD3 UR4, -UR6, 0x100000, URZ ;  /* 0x0010000006047890 */ /* 0x000fc8000fffe13f */
[----:B------:R-:W-:Y:S02]  /*06b0*/  USHF.L.U32 UR5, UR4, 0xb, URZ ;  /* 0x0000000b04057899 */ /* 0x000fe4000800063f */
[----:B------:R-:W-:Y:S02]  /*06c0*/  USHF.L.U32 UR4, UR4, 0x1, URZ ;  /* 0x0000000104047899 */ /* 0x000fe4000800063f */
[----:B------:R-:W-:-:S04]  /*06d0*/  UIADD3 UR6, -UR7, 0x100000, URZ ;  /* 0x0010000007067890 */ /* 0x000fc8000fffe13f */
[----:B------:R-:W-:Y:S02]  /*06e0*/  USHF.L.U32 UR7, UR6, 0xb, URZ ;  /* 0x0000000b06077899 */ /* 0x000fe4000800063f */
[----:B------:R-:W-:Y:S01]  /*06f0*/  USHF.L.U32 UR6, UR6, 0x1, URZ ;  /* 0x0000000106067899 */ /* 0x000fe2000800063f */
[----:B------:R-:W1:Y:S03]  /*0700*/  FENCE.VIEW.ASYNC.S ;  /* 0x00000000000073c6 */ /* 0x000e660000000000 */
[----:B-1----:R1:W1:Y:S08]  /*0710*/  SYNCS.EXCH.64 URZ, [UR8+0x40], UR4 ;  /* 0x00004004083f75b2 */ /* 0x0022700008000100 */
[----:B------:R1:W1:Y:S01]  /*0720*/  SYNCS.EXCH.64 URZ, [UR8+0x60], UR6 ;  /* 0x00006006083f75b2 */ /* 0x0002620008000100 */
[----:B------:R1:W1:Y:S01]  /*0730*/  SYNCS.EXCH.64 URZ, [UR8+0x48], UR4 ;  /* 0x00004804083f75b2 */ /* 0x0002620008000100 */
[----:B------:R1:W1:Y:S01]  /*0740*/  SYNCS.EXCH.64 URZ, [UR8+0x68], UR6 ;  /* 0x00006806083f75b2 */ /* 0x0002620008000100 */
[----:B------:R1:W1:Y:S01]  /*0750*/  SYNCS.EXCH.64 URZ, [UR8+0x50], UR4 ;  /* 0x00005004083f75b2 */ /* 0x0002620008000100 */
[----:B------:R1:W1:Y:S01]  /*0760*/  SYNCS.EXCH.64 URZ, [UR8+0x70], UR6 ;  /* 0x00007006083f75b2 */ /* 0x0002620008000100 */
[----:B------:R1:W1:Y:S01]  /*0770*/  SYNCS.EXCH.64 URZ, [UR8+0x58], UR4 ;  /* 0x00005804083f75b2 */ /* 0x0002620008000100 */
[----:B------:R1:W1:Y:S01]  /*0780*/  SYNCS.EXCH.64 URZ, [UR8+0x78], UR6 ;  /* 0x00007806083f75b2 */ /* 0x0002620008000100 */
[----:B------:R-:W-:Y:S01]  /*0790*/  NOP ;  /* 0x0000000000007918 */ /* 0x000fe20000000000 */
.L_x_7:
[----:B------:R-:W-:Y:S01]  /*07a0*/  LOP3.LUT R3, R3, 0xffffff80, RZ, 0xc0, !PT ;  /* 0xffffff8003037812 */ /* 0x000fe200078ec0ff */
[----:B------:R-:W5:Y:S01]  /*07b0*/  S2R R6, SR_CTAID.Y ;  /* 0x0000000000067919 */ /* 0x000f620000002600 */
[----:B------:R-:W-:Y:S01]  /*07c0*/  SHF.R.S32.HI R11, RZ, 0x1f, R2 ;  /* 0x0000001fff0b7819 */ /* 0x000fe20000011402 */
[----:B-1----:R-:W-:Y:S01]  /*07d0*/  ULDC UR4, c[0x0][0x150] ;  /* 0x0000540000047ab9 */ /* 0x002fe20000000800 */
[----:B------:R-:W-:Y:S01]  /*07e0*/  I2FP.F32.U32 R13, UR9 ;  /* 0x00000009000d7c45 */ /* 0x000fe20008201000 */
[----:B------:R-:W-:Y:S01]  /*07f0*/  IMAD.IADD R10, R18, 0x1, -R3 ;  /* 0x00000001120a7824 */ /* 0x000fe200078e0a03 */
[----:B------:R1:W2:Y:S01]  /*0800*/  SHFL.IDX PT, R12, R8, RZ, 0x1f ;  /* 0x00001fff080c7589 */ /* 0x0002a200000e0000 */
[----:B------:R-:W-:Y:S01]  /*0810*/  LEA.HI R11, R11, R2, RZ, 0x2 ;  /* 0x000000020b0b7211 */ /* 0x000fe200078f10ff */
[----:B------:R-:W3:Y:S01]  /*0820*/  LDC R14, c[0x0][0x144] ;  /* 0x00005100ff0e7b82 */ /* 0x000ee20000000800 */
[----:B------:R-:W-:Y:S01]  /*0830*/  FMUL R13, R13, UR4 ;  /* 0x000000040d0d7c20 */ /* 0x000fe20008400000 */
[----:B------:R-:W-:-:S02]  /*0840*/  SHF.R.S32.HI R3, RZ, 0x1f, R10 ;  /* 0x0000001fff037819 */ /* 0x000fc4000001140a */
[----:B------:R-:W-:Y:S02]  /*0850*/  ELECT P1, URZ, PT ;  /* 0x00000000003f782f */ /* 0x000fe40003820000 */
[----:B------:R-:W-:Y:S01]  /*0860*/  LOP3.LUT R11, R11, 0x3ffffffc, RZ, 0xc0, !PT ;  /* 0x3ffffffc0b0b7812 */ /* 0x000fe200078ec0ff */
[----:B------:R-:W-:Y:S01]  /*0870*/  ULDC UR4, c[0x0][0x154] ;  /* 0x0000550000047ab9 */ /* 0x000fe20000000800 */
[----:B------:R-:W-:Y:S01]  /*0880*/  LEA.HI R3, R3, R10, RZ, 0x3 ;  /* 0x0000000a03037211 */ /* 0x000fe200078f18ff */
[----:B------:R-:W4:Y:S01]  /*0890*/  F2I.U32.TRUNC.NTZ R13, R13 ;  /* 0x0000000d000d7305 */ /* 0x000f22000020f000 */
[----:B------:R-:W-:Y:S01]  /*08a0*/  IADD3 R11, R2, -R11, RZ ;  /* 0x8000000b020b7210 */ /* 0x000fe20007ffe0ff */
[----:B------:R-:W-:Y:S01]  /*08b0*/  NOP ;  /* 0x0000000000007918 */ /* 0x000fe20000000000 */
[--C-:B------:R-:W-:Y:S02]  /*08c0*/  SHF.R.S32.HI R9, RZ, 0x3, R3.reuse ;  /* 0x00000003ff097819 */ /* 0x100fe40000011403 */
[----:B-1----:R-:W-:-:S02]  /*08d0*/  SHF.R.S32.HI R8, RZ, 0x1f, R3 ;  /* 0x0000001fff087819 */ /* 0x002fc40000011403 */
[----:B------:R-:W-:Y:S02]  /*08e0*/  ISETP.NE.AND P4, PT, R0, RZ, PT ;  /* 0x000000ff0000720c */ /* 0x000fe40003f85270 */
[----:B------:R-:W-:Y:S02]  /*08f0*/  LEA.HI R8, R8, R9, RZ, 0x2 ;  /* 0x0000000908087211 */ /* 0x000fe400078f10ff */
[----:B------:R-:W-:Y:S02]  /*0900*/  ISETP.EQ.OR P2, PT, R0, 0x3, !P4 ;  /* 0x000000030000780c */ /* 0x000fe40006742670 */
[----:B------:R-:W-:Y:S02]  /*0910*/  LOP3.LUT R8, R8, 0xfffffffc, RZ, 0xc0, !PT ;  /* 0xfffffffc08087812 */ /* 0x000fe400078ec0ff */
[----:B--2---:R-:W-:Y:S01]  /*0920*/  ISETP.NE.OR P1, PT, R12, RZ, !P1 ;  /* 0x000000ff0c00720c */ /* 0x004fe20004f25670 */
[----:B----4-:R-:W-:Y:S01]  /*0930*/  IMAD.MOV R15, RZ, RZ, -R13 ;  /* 0x000000ffff0f7224 */ /* 0x010fe200078e0a0d */
[----:B------:R-:W-:Y:S01]  /*0940*/  ISETP.EQ.AND P2, PT, R7, RZ, P2 ;  /* 0x000000ff0700720c */ /* 0x000fe20001742270 */
[----:B------:R-:W-:Y:S01]  /*0950*/  IMAD.IADD R8, R9, 0x1, -R8 ;  /* 0x0000000109087824 */ /* 0x000fe200078e0a08 */
[----:B-----5:R-:W-:Y:S01]  /*0960*/  I2FP.F32.U32 R3, R6 ;  /* 0x0000000600037245 */ /* 0x020fe20000201000 */
[----:B------:R-:W1:Y:S01]  /*0970*/  LDC R9, c[0x0][0x148] ;  /* 0x00005200ff097b82 */ /* 0x000e620000000800 */
[----:B------:R-:W-:Y:S01]  /*0980*/  SEL R22, RZ, 0x1, !P2 ;  /* 0x00000001ff167807 */ /* 0x000fe20005000000 */
[----:B------:R-:W-:Y:S01]  /*0990*/  IMAD R8, R11, 0x4, R8 ;  /* 0x000000040b087824 */ /* 0x000fe200078e0208 */
[----:B------:R-:W-:Y:S01]  /*09a0*/  MOV R89, 0x1 ;  /* 0x0000000100597802 */ /* 0x000fe20000000f00 */
[----:B------:R-:W-:Y:S01]  /*09b0*/  FMUL R12, R3, UR4 ;  /* 0x00000004030c7c20 */ /* 0x000fe20008400000 */
[----:B---3--:R-:W-:Y:S01]  /*09c0*/  IMAD R3, R14, R15, UR9 ;  /* 0x000000090e037e24 */ /* 0x008fe2000f8e020f */
[----:B------:R-:W-:Y:S01]  /*09d0*/  UMOV UR4, 0x20 ;  /* 0x0000002000047882 */ /* 0x000fe20000000000 */
[----:B------:R-:W-:Y:S01]  /*09e0*/  LEA.HI R2, R8, R8, RZ, 0x1 ;  /* 0x0000000808027211 */ /* 0x000fe200078f08ff */
[----:B------:R-:W-:Y:S01]  /*09f0*/  VOTEU.ALL UP0, P1 ;  /* 0x00000000003f7886 */ /* 0x000fe20000800000 */
[----:B------:R-:W2:Y:S01]  /*0a00*/  LDC R13, c[0x0][0x140] ;  /* 0x00005000ff0d7b82 */ /* 0x000ea20000000800 */
[----:B------:R-:W3:Y:S01]  /*0a10*/  F2I.U32.TRUNC.NTZ R12, R12 ;  /* 0x0000000c000c7305 */ /* 0x000ee2000020f000 */
[----:B------:R-:W-:Y:S01]  /*0a20*/  LOP3.LUT R11, R2, 0xfffffffe, RZ, 0xc0, !PT ;  /* 0xfffffffe020b7812 */ /* 0x000fe200078ec0ff */
[----:B------:R-:W-:Y:S01]  /*0a30*/  VOTEU.ALL UP1, P1 ;  /* 0x00000000003f7886 */ /* 0x000fe20000820000 */
[----:B------:R-:W-:Y:S01]  /*0a40*/  @!UP0 UMOV UR6, 0x400 ;  /* 0x0000040000068882 */ /* 0x000fe20000000000 */
[----:B------:R-:W-:-:S04]  /*0a50*/  @!UP0 UIADD3 UR4, -UR4, 0x100000, URZ ;  /* 0x0010000004048890 */ /* 0x000fc8000fffe13f */
[----:B------:R-:W-:Y:S02]  /*0a60*/  @!UP0 USHF.L.U32 UR5, UR4, 0xb, URZ ;  /* 0x0000000b04058899 */ /* 0x000fe4000800063f */
[----:B------:R-:W-:Y:S01]  /*0a70*/  @!UP0 USHF.L.U32 UR4, UR4, 0x1, URZ ;  /* 0x0000000104048899 */ /* 0x000fe2000800063f */
[C---:B------:R-:W-:Y:S01]  /*0a80*/  IMAD.IADD R2, R8.reuse, 0x1, -R11 ;  /* 0x0000000108027824 */ /* 0x040fe200078e0a0b */
[----:B------:R-:W4:Y:S01]  /*0a90*/  @!UP0 S2UR UR7, SR_CgaCtaId ;  /* 0x00000000000789c3 */ /* 0x000f220000008800 */
[----:B------:R-:W-:-:S03]  /*0aa0*/  IMAD.SHL.U32 R11, R8, 0x4, RZ ;  /* 0x00000004080b7824 */ /* 0x000fc600078e00ff */
[----:B------:R-:W-:Y:S02]  /*0ab0*/  ISETP.NE.AND P5, PT, R2, R3, PT ;  /* 0x000000030200720c */ /* 0x000fe40003fa5270 */
[----:B------:R-:W-:Y:S01]  /*0ac0*/  LOP3.LUT R88, R8, 0xc, R11, 0x78, !PT ;  /* 0x0000000c08587812 */ /* 0x000fe200078e780b */
[----:B------:R-:W-:Y:S02]  /*0ad0*/  VIADD R8, R7, 0xffffffff ;  /* 0xffffffff07087836 */ /* 0x000fe40000000000 */
[----:B---3--:R-:W-:-:S04]  /*0ae0*/  IMAD.MOV R24, RZ, RZ, -R12 ;  /* 0x000000ffff187224 */ /* 0x008fc800078e0a0c */
[----:B-1----:R-:W-:Y:S01]  /*0af0*/  IMAD R11, R9, R24, R6 ;  /* 0x00000018090b7224 */ /* 0x002fe200078e0206 */
[----:B--2---:R-:W-:-:S03]  /*0b00*/  ISETP.EQ.U32.AND P2, PT, R13, 0x1, PT ;  /* 0x000000010d00780c */ /* 0x004fc60003f42070 */
[----:B------:R-:W-:-:S04]  /*0b10*/  @P5 LEA.HI R2, R88, R88, RZ, 0x1 ;  /* 0x0000005858025211 */ /* 0x000fc800078f08ff */
[----:B------:R-:W-:Y:S01]  /*0b20*/  @P5 SHF.R.S32.HI R2, RZ, 0x1, R2 ;  /* 0x00000001ff025819 */ /* 0x000fe20000011402 */
[----:B----4-:R-:W-:-:S03]  /*0b30*/  @!UP0 ULEA UR6, UR7, UR6, 0x18 ;  /* 0x0000000607068291 */ /* 0x010fc6000f8ec03f */
[----:B------:R-:W-:Y:S01]  /*0b40*/  @P5 ISETP.NE.AND P6, PT, R2, R11, PT ;  /* 0x0000000b0200520c */ /* 0x000fe20003fc5270 */
[----:B------:R-:W-:Y:S01]  /*0b50*/  VOTEU.ALL UP0, P1 ;  /* 0x00000000003f7886 */ /* 0x000fe20000800000 */
[----:B------:R-:W-:Y:S02]  /*0b60*/  LOP3.LUT P1, RZ, R10, 0x7, RZ, 0xc0, !PT ;  /* 0x000000070aff7812 */ /* 0x000fe4000782c0ff */
[----:B------:R-:W-:Y:S02]  /*0b70*/  @P5 SEL R89, RZ, 0x1, P6 ;  /* 0x00000001ff595807 */ /* 0x000fe40003000000 */
[----:B------:R-:W-:Y:S02]  /*0b80*/  ISETP.NE.AND P5, PT, R7, RZ, PT ;  /* 0x000000ff0700720c */ /* 0x000fe40003fa5270 */
[----:B------:R-:W-:Y:S02]  /*0b90*/  ISETP.LT.U32.AND P1, PT, R88, 0x2, !P1 ;  /* 0x000000025800780c */ /* 0x000fe40004f21070 */
[----:B------:R-:W-:Y:S01]  /*0ba0*/  ISETP.EQ.AND P6, PT, R0, 0x2, !P5 ;  /* 0x000000020000780c */ /* 0x000fe20006fc2270 */
[----:B------:R-:W1:Y:S02]  /*0bb0*/  FENCE.VIEW.ASYNC.S ;  /* 0x00000000000073c6 */ /* 0x000e640000000000 */
[----:B-1----:R1:W2:Y:S01]  /*0bc0*/  @!UP0 SYNCS.EXCH.64 URZ, [UR6+0x80], UR4 ;  /* 0x00008004063f85b2 */ /* 0x0022a20008000100 */
[----:B------:R-:W-:-:S02]  /*0bd0*/  SEL R2, RZ, 0x1, !P1 ;  /* 0x00000001ff027807 */ /* 0x000fc40004800000 */
[----:B------:R-:W-:Y:S02]  /*0be0*/  ISETP.GE.U32.AND P1, PT, R8, 0x2, PT ;  /* 0x000000020800780c */ /* 0x000fe40003f26070 */
[----:B------:R-:W-:Y:S02]  /*0bf0*/  SEL R19, RZ, 0x1, !P6 ;  /* 0x00000001ff137807 */ /* 0x000fe40007000000 */
[----:B------:R-:W-:Y:S02]  /*0c00*/  LOP3.LUT R89, R89, R2, RZ, 0xc0, !PT ;  /* 0x0000000259597212 */ /* 0x000fe400078ec0ff */
[----:B------:R-:W-:Y:S02]  /*0c10*/  SEL R19, R19, 0x2, P1 ;  /* 0x0000000213137807 */ /* 0x000fe40000800000 */
[----:B------:R-:W-:Y:S01]  /*0c20*/  SEL R22, R22, 0x2, P1 ;  /* 0x0000000216167807 */ /* 0x000fe20000800000 */
[----:B------:R1:W3:Y:S01]  /*0c30*/  @!UP1 SYNCS.EXCH.64 URZ, [UR6+0x88], UR4 ;  /* 0x00008804063f95b2 */ /* 0x0002e20008000100 */
[----:B------:R-:W-:Y:S01]  /*0c40*/  NOP ;  /* 0x0000000000007918 */ /* 0x000fe20000000000 */
[----:B------:R-:W-:Y:S05]  /*0c50*/  @!P2 BRA `(.L_x_8) ;  /* 0x000000000008a947 */ /* 0x000fea0003800000 */
[----:B--23--:R-:W-:Y:S01]  /*0c60*/  UCGABAR_ARV ;  /* 0x00000000000079c7 */ /* 0x00cfe20008000000 */
[----:B------:R-:W-:Y:S05]  /*0c70*/  BRA `(.L_x_9) ;  /* 0x0000000000047947 */ /* 0x000fea0003800000 */
.L_x_8:
[----:B--23--:R-:W-:Y:S01]  /*0c80*/  NOP ;  /* 0x0000000000007918 */ /* 0x00cfe20000000000 */
.L_x_9:
[----:B------:R-:W2:Y:S01]  /*0c90*/  LDC R2, c[0x0][0x904] ;  /* 0x00024100ff027b82 */ /* 0x000ea20000000800 */
[----:B------:R-:W-:Y:S02]  /*0ca0*/  IMAD.U32 R10, RZ, RZ, UR9 ;  /* 0x00000009ff0a7e24 */ /* 0x000fe4000f8e00ff */
[----:B------:R-:W-:Y:S01]  /*0cb0*/  IMAD.MOV.U32 R11, RZ, RZ, RZ ;  /* 0x000000ffff0b7224 */ /* 0x000fe200078e00ff */
[----:B--2---:R-:W-:-:S04]  /*0cc0*/  ISETP.NE.AND P1, PT, R2, 0x1, PT ;  /* 0x000000010200780c */ /* 0x004fc80003f25270 */
[----:B------:R-:W-:-:S09]  /*0cd0*/  P2R R7, PR, RZ, 0x2 ;  /* 0x00000002ff077803 */ /* 0x000fd20000000000 */
[----:B------:R-:W2:Y:S01]  /*0ce0*/  @P1 LDC R17, c[0x0][0x10] ;  /* 0x00000400ff111b82 */ /* 0x000ea20000000800 */
[----:B------:R-:W-:Y:S02]  /*0cf0*/  @P1 IMAD.MOV.U32 R7, RZ, RZ, RZ ;  /* 0x000000ffff071224 */ /* 0x000fe400078e00ff */
[----:B------:R-:W-:-:S05]  /*0d00*/  @P1 IMAD.MOV.U32 R15, RZ, RZ, RZ ;  /* 0x000000ffff0f1224 */ /* 0x000fca00078e00ff */
[----:B------:R-:W3:Y:S01]  /*0d10*/  @!P1 LDC R13, c[0x0][0xc] ;  /* 0x00000300ff0d9b82 */ /* 0x000ee20000000800 */
[----:B-1----:R-:W-:Y:S01]  /*0d20*/  ULDC UR4, c[0x0][0xc] ;  /* 0x0000030000047ab9 */ /* 0x002fe20000000800 */
[----:B------:R-:W-:Y:S01]  /*0d30*/  ULDC UR5, c[0x0][0x10] ;  /* 0x0000040000057ab9 */ /* 0x000fe20000000800 */
[----:B------:R-:W-:Y:S01]  /*0d40*/  ULDC UR6, c[0x0][0x14] ;  /* 0x0000050000067ab9 */ /* 0x000fe20000000800 */
[----:B------:R-:W-:-:S04]  /*0d50*/  UIMAD.WIDE.U32 UR4, UR4, UR5, URZ ;  /* 0x00000005040472a5 */ /* 0x000fc8000f8e003f */
[----:B------:R-:W-:Y:S02]  /*0d60*/  UIMAD.WIDE.U32 UR38, UR4, UR6, URZ ;  /* 0x00000006042672a5 */ /* 0x000fe4000f8e003f */
[----:B------:R-:W-:-:S04]  /*0d70*/  UIMAD UR37, UR5, UR6, URZ ;  /* 0x00000006052572a4 */ /* 0x000fc8000f8e023f */
[----:B------:R-:W-:Y:S01]  /*0d80*/  UIADD3 UR37, UR39, UR37, URZ ;  /* 0x0000002527257290 */ /* 0x000fe2000fffe03f */
[----:B--2---:R-:W-:-:S04]  /*0d90*/  @P1 IMAD.WIDE.U32 R16, R17, UR9, R6 ;  /* 0x0000000911101c25 */ /* 0x004fc8000f8e0006 */
[----:B------:R-:W-:Y:S02]  /*0da0*/  @P1 IMAD.IADD R17, R17, 0x1, R15 ;  /* 0x0000000111111824 */ /* 0x000fe400078e020f */
[----:B---3--:R-:W-:-:S04]  /*0db0*/  @!P1 IMAD.WIDE.U32 R10, R6, R13, R10 ;  /* 0x0000000d060a9225 */ /* 0x008fc800078e000a */
[----:B------:R-:W-:Y:S01]  /*0dc0*/  @!P1 IMAD.MOV.U32 R17, RZ, RZ, R11 ;  /* 0x000000ffff119224 */ /* 0x000fe200078e000b */
[----:B------:R-:W-:Y:S01]  /*0dd0*/  @!P1 MOV R16, R10 ;  /* 0x0000000a00109202 */ /* 0x000fe20000000f00 */
[----:B------:R-:W-:Y:S06]  /*0de0*/  @!P2 BRA `(.L_x_10) ;  /* 0x00000000000ca947 */ /* 0x000fec0003800000 */
[----:B------:R-:W-:Y:S01]  /*0df0*/  UCGABAR_WAIT ;  /* 0x0000000000007dc7 */ /* 0x000fe20008000000 */
[----:B------:R-:W-:Y:S01]  /*0e00*/  CCTL.IVALL ;  /* 0x00000000ff00798f */ /* 0x000fe20002000000 */
[----:B------:R-:W-:Y:S05]  /*0e10*/  BRA `(.L_x_11) ;  /* 0x0000000000047947 */ /* 0x000fea0003800000 */
.L_x_10:
[----:B------:R-:W-:Y:S06]  /*0e20*/  BAR.SYNC.DEFER_BLOCKING 0x0 ;  /* 0x0000000000007b1d */ /* 0x000fec0000010000 */
.L_x_11:
[----:B------:R-:W1:Y:S01]  /*0e30*/  S2UR UR36, SR_CgaCtaId ;  /* 0x00000000002479c3 */ /* 0x000e620000008800 */
[----:B------:R-:W-:Y:S04]  /*0e40*/  BSSY B6, `(.L_x_12) ;  /* 0x0000d15000067945 */ /* 0x000fe80003800000 */
[----:B------:R-:W-:Y:S05]  /*0e50*/  @!P5 BRA `(.L_x_13) ;  /* 0x000000a80060d947 */ /* 0x000fea0003800000 */
[----:B------:R-:W-:-:S13]  /*0e60*/  ISETP.GT.U32.AND P0, PT, R8, 0x1, PT ;  /* 0x000000010800780c */ /* 0x000fda0003f04070 */
[----:B------:R-:W-:Y:S05]  /*0e70*/  @P0 BRA `(.L_x_14) ;  /* 0x000000d000440947 */ /* 0x000fea0003800000 */
[----:B------:R-:W-:Y:S01]  /*0e80*/  ULDC.64 UR4, c[0x0][0x8f8] ;  /* 0x00023e0000047ab9 */ /* 0x000fe20000000a00 */
[----:B------:R-:W-:Y:S01]  /*0e90*/  UMOV UR47, 0xffffffff ;  /* 0xffffffff002f7882 */ /* 0x000fe20000000000 */
[----:B------:R-:W-:Y:S01]  /*0ea0*/  ISETP.GE.U32.AND P0, PT, R16, UR4, PT ;  /* 0x0000000410007c0c */ /* 0x000fe2000bf06070 */
[----:B------:R-:W-:Y:S01]  /*0eb0*/  IMAD.MOV.U32 R23, RZ, RZ, -0x1 ;  /* 0xffffffffff177424 */ /* 0x000fe200078e00ff */
[----:B------:R-:W-:Y:S01]  /*0ec0*/  PRMT R90, RZ, 0x7610, R90 ;  /* 0x00007610ff5a7816 */ /* 0x000fe2000000005a */
[----:B------:R-:W-:Y:S01]  /*0ed0*/  IMAD.MOV.U32 R96, RZ, RZ, -0x1 ;  /* 0xffffffffff607424 */ /* 0x000fe200078e00ff */
[----:B------:R-:W-:Y:S02]  /*0ee0*/  ISETP.GE.U32.AND.EX P0, PT, R17, UR5, PT, P0 ;  /* 0x0000000511007c0c */ /* 0x000fe4000bf06100 */
[----:B------:R-:W-:-:S11]  /*0ef0*/  PRMT R0, RZ, 0x7610, R0 ;  /* 0x00007610ff007816 */ /* 0x000fd60000000000 */
[----:B------:R-:W-:Y:S05]  /*0f00*/  @P0 BRA `(.L_x_15) ;  /* 0x00000004002c0947 */ /* 0x000fea0003800000 */
[----:B------:R-:W2:Y:S01]  /*0f10*/  LDC.64 R20, c[0x0][0x8d0] ;  /* 0x00023400ff147b82 */ /* 0x000ea20000000a00 */
[----:B------:R-:W-:Y:S02]  /*0f20*/  IMAD.MOV.U32 R4, RZ, RZ, R16 ;  /* 0x000000ffff047224 */ /* 0x000fe400078e0010 */
[----:B------:R-:W-:-:S05]  /*0f30*/  IMAD.MOV.U32 R5, RZ, RZ, R17 ;  /* 0x000000ffff057224 */ /* 0x000fca00078e0011 */
[----:B------:R-:W3:Y:S08]  /*0f40*/  LDC R0, c[0x0][0x8d8] ;  /* 0x00023600ff007b82 */ /* 0x000ef00000000800 */
[----:B------:R-:W4:Y:S01]  /*0f50*/  LDC.64 R26, c[0x0][0x8c8] ;  /* 0x00023200ff1a7b82 */ /* 0x000f220000000a00 */
[----:B--2---:R-:W-:-:S04]  /*0f60*/  ISETP.NE.U32.AND P0, PT, R20, RZ, PT ;  /* 0x000000ff1400720c */ /* 0x004fc80003f05070 */
[----:B------:R-:W-:-:S13]  /*0f70*/  ISETP.NE.AND.EX P0, PT, R21, RZ, PT, P0 ;  /* 0x000000ff1500720c */ /* 0x000fda0003f05300 */
[----:B---34-:R-:W-:Y:S05]  /*0f80*/  @!P0 BRA `(.L_x_16) ;  /* 0x0000000000288947 */ /* 0x018fea0003800000 */
[----:B------:R-:W2:Y:S02]  /*0f90*/  LDC R13, c[0x0][0x8dc] ;  /* 0x00023700ff0d7b82 */ /* 0x000ea40000000800 */
[----:B--2---:R-:W-:-:S05]  /*0fa0*/  IADD3 R13, P0, R16, R13, RZ ;  /* 0x0000000d100d7210 */ /* 0x004fca0007f1e0ff */
[----:B------:R-:W-:-:S04]  /*0fb0*/  IMAD.X R15, RZ, RZ, R17, P0 ;  /* 0x000000ffff0f7224 */ /* 0x000fc800000e0611 */
[----:B------:R-:W-:-:S04]  /*0fc0*/  IMAD.WIDE.U32 R4, R15, R20, RZ ;  /* 0x000000140f047225 */ /* 0x000fc800078e00ff */
[----:B------:R-:W-:-:S04]  /*0fd0*/  IMAD.WIDE.U32 R10, P0, R13, R21, R4 ;  /* 0x000000150d0a7225 */ /* 0x000fc80007800004 */
[----:B------:R-:W-:Y:S01]  /*0fe0*/  IMAD.WIDE.U32 R4, R13, R20, RZ ;  /* 0x000000140d047225 */ /* 0x000fe200078e00ff */
[----:B------:R-:W-:-:S03]  /*0ff0*/  IADD3.X R13, RZ, RZ, RZ, P0, !PT ;  /* 0x000000ffff0d7210 */ /* 0x000fc600007fe4ff */
[----:B------:R-:W-:Y:S01]  /*1000*/  IMAD.MOV.U32 R12, RZ, RZ, R11 ;  /* 0x000000ffff0c7224 */ /* 0x000fe200078e000b */
[----:B------:R-:W-:-:S05]  /*1010*/  IADD3 RZ, P0, R5, R10, RZ ;  /* 0x0000000a05ff7210 */ /* 0x000fca0007f1e0ff */
[----:B------:R-:W-:-:S08]  /*1020*/  IMAD.WIDE.U32.X R4, R15, R21, R12, P0 ;  /* 0x000000150f047225 */ /* 0x000fd000000e040c */
.L_x_16:
[----:B------:R-:W2:Y:S01]  /*1030*/  LDC.64 R28, c[0x0][0x8e8] ;  /* 0x00023a00ff1c7b82 */ /* 0x000ea20000000a00 */
[-CC-:B------:R-:W-:Y:S01]  /*1040*/  SHF.R.U64 R25, R4, R0.reuse, R5.reuse ;  /* 0x0000000004197219 */ /* 0x180fe20000001205 */
[----:B------:R-:W-:Y:S01]  /*1050*/  IMAD.MOV.U32 R30, RZ, RZ, 0x1 ;  /* 0x00000001ff1e7424 */ /* 0x000fe200078e00ff */
[----:B------:R-:W-:Y:S02]  /*1060*/  SHF.R.U32.HI R0, RZ, R0, R5 ;  /* 0x00000000ff007219 */ /* 0x000fe40000011605 */
[----:B------:R-:W-:-:S03]  /*1070*/  IADD3 R7, P0, RZ, -R25, RZ ;  /* 0x80000019ff077210 */ /* 0x000fc60007f1e0ff */
[----:B------:R-:W3:Y:S02]  /*1080*/  LDC R8, c[0x0][0x8c0] ;  /* 0x00023000ff087b82 */ /* 0x000ee40000000800 */
[----:B------:R-:W-:-:S04]  /*1090*/  IMAD.X R5, RZ, RZ, ~R0, P0 ;  /* 0x000000ffff057224 */ /* 0x000fc800000e0e00 */
[-C--:B------:R-:W-:Y:S02]  /*10a0*/  IMAD R0, R5, R26.reuse, RZ ;  /* 0x0000001a05007224 */ /* 0x080fe400078e02ff */
[----:B------:R-:W4:Y:S01]  /*10b0*/  LDC R11, c[0x0][0x8b0] ;  /* 0x00022c00ff0b7b82 */ /* 0x000f220000000800 */
[----:B------:R-:W-:-:S04]  /*10c0*/  IMAD.WIDE.U32 R4, R7, R26, R16 ;  /* 0x0000001a07047225 */ /* 0x000fc800078e0010 */
[----:B------:R-:W-:Y:S02]  /*10d0*/  IMAD R7, R7, R27, R0 ;  /* 0x0000001b07077224 */ /* 0x000fe400078e0200 */
[----:B------:R-:W-:Y:S01]  /*10e0*/  IMAD.MOV.U32 R0, RZ, RZ, -0x1 ;  /* 0xffffffffff007424 */ /* 0x000fe200078e00ff */
[----:B------:R-:W5:Y:S01]  /*10f0*/  LDC R21, c[0x0][0x900] ;  /* 0x00024000ff157b82 */ /* 0x000f620000000800 */
[----:B------:R-:W-:Y:S01]  /*1100*/  IMAD.IADD R5, R5, 0x1, R7 ;  /* 0x0000000105057824 */ /* 0x000fe200078e0207 */
[----:B--2---:R-:W-:Y:S01]  /*1110*/  ISETP.NE.U32.AND P0, PT, R28, RZ, PT ;  /* 0x000000ff1c00720c */ /* 0x004fe20003f05070 */
[----:B------:R-:W-:-:S03]  /*1120*/  IMAD R26, R9, R24, R6 ;  /* 0x00000018091a7224 */ /* 0x000fc600078e0206 */
[----:B------:R-:W-:Y:S02]  /*1130*/  ISETP.NE.AND.EX P0, PT, R29, RZ, PT, P0 ;  /* 0x000000ff1d00720c */ /* 0x000fe40003f05300 */
[----:B------:R-:W2:Y:S01]  /*1140*/  LDC R15, c[0x0][0x8a8] ;  /* 0x00022a00ff0f7b82 */ /* 0x000ea20000000800 */
[-CC-:B---3--:R-:W-:Y:S02]  /*1150*/  SHF.R.U64 R13, R4, R8.reuse, R5.reuse ;  /* 0x00000008040d7219 */ /* 0x188fe40000001205 */
[----:B------:R-:W-:-:S05]  /*1160*/  SHF.R.U32.HI R4, RZ, R8, R5 ;  /* 0x00000008ff047219 */ /* 0x000fca0000011605 */
[----:B------:R-:W3:Y:S01]  /*1170*/  LDC R12, c[0x0][0x8f0] ;  /* 0x00023c00ff0c7b82 */ /* 0x000ee20000000800 */
[-CC-:B----4-:R-:W-:Y:S02]  /*1180*/  SHF.R.U64 R23, R13, R11.reuse, R4.reuse ;  /* 0x0000000b0d177219 */ /* 0x190fe40000001204 */
[----:B------:R-:W-:-:S05]  /*1190*/  SHF.R.U32.HI R4, RZ, R11, R4 ;  /* 0x0000000bff047219 */ /* 0x000fca0000011604 */
[----:B------:R-:W4:Y:S01]  /*11a0*/  LDC R14, c[0x0][0x8e0] ;  /* 0x00023800ff0e7b82 */ /* 0x000f220000000800 */
[-CC-:B-----5:R-:W-:Y:S02]  /*11b0*/  SHF.R.U64 R24, R23, R21.reuse, R4.reuse ;  /* 0x0000001517187219 */ /* 0x1a0fe40000001204 */
[-C--:B------:R-:W-:Y:S02]  /*11c0*/  SHF.L.U32 R0, R0, R21.reuse, RZ ;  /* 0x0000001500007219 */ /* 0x080fe400000006ff */
[----:B------:R-:W-:Y:S01]  /*11d0*/  SHF.R.U32.HI R5, RZ, R21, R4 ;  /* 0x00000015ff057219 */ /* 0x000fe20000011604 */
[----:B------:R-:W-:Y:S01]  /*11e0*/  IMAD.MOV.U32 R4, RZ, RZ, R24 ;  /* 0x000000ffff047224 */ /* 0x000fe200078e0018 */
[----:B------:R-:W-:Y:S01]  /*11f0*/  LOP3.LUT R10, RZ, R0, RZ, 0x33, !PT ;  /* 0x00000000ff0a7212 */ /* 0x000fe200078e33ff */
[----:B------:R-:W1:Y:S01]  /*1200*/  LDC R20, c[0x0][0x8b8] ;  /* 0x00022e00ff147b82 */ /* 0x000e620000000800 */
[----:B------:R-:W-:Y:S05]  /*1210*/  @!P0 BRA `(.L_x_17) ;  /* 0x0000000000288947 */ /* 0x000fea0003800000 */
[----:B------:R-:W5:Y:S02]  /*1220*/  LDC R9, c[0x0][0x8f4] ;  /* 0x00023d00ff097b82 */ /* 0x000f640000000800 */
[----:B-----5:R-:W-:-:S04]  /*1230*/  IADD3 R9, P0, R24, R9, RZ ;  /* 0x0000000918097210 */ /* 0x020fc80007f1e0ff */
[----:B------:R-:W-:-:S05]  /*1240*/  IADD3.X R11, RZ, R5, RZ, P0, !PT ;  /* 0x00000005ff0b7210 */ /* 0x000fca00007fe4ff */
[----:B------:R-:W-:-:S04]  /*1250*/  IMAD.WIDE.U32 R4, R11, R28, RZ ;  /* 0x0000001c0b047225 */ /* 0x000fc800078e00ff */
[----:B------:R-:W-:-:S04]  /*1260*/  IMAD.WIDE.U32 R6, P0, R9, R29, R4 ;  /* 0x0000001d09067225 */ /* 0x000fc80007800004 */
[----:B------:R-:W-:-:S04]  /*1270*/  IMAD.WIDE.U32 R4, R9, R28, RZ ;  /* 0x0000001c09047225 */ /* 0x000fc800078e00ff */
[----:B------:R-:W-:Y:S01]  /*1280*/  IMAD.X R9, RZ, RZ, RZ, P0 ;  /* 0x000000ffff097224 */ /* 0x000fe200000e06ff */
[----:B------:R-:W-:Y:S01]  /*1290*/  IADD3 RZ, P0, R5, R6, RZ ;  /* 0x0000000605ff7210 */ /* 0x000fe20007f1e0ff */
[----:B------:R-:W-:-:S04]  /*12a0*/  IMAD.MOV.U32 R8, RZ, RZ, R7 ;  /* 0x000000ffff087224 */ /* 0x000fc800078e0007 */
[----:B------:R-:W-:-:S08]  /*12b0*/  IMAD.WIDE.U32.X R4, R11, R29, R8, P0 ;  /* 0x0000001d0b047225 */ /* 0x000fd000000e0408 */
.L_x_17:
[----:B---3--:R-:W-:Y:S01]  /*12c0*/  SHF.R.U64 R4, R4, R12, R5 ;  /* 0x0000000c04047219 */ /* 0x008fe20000001205 */
[----:B--2---:R-:W-:Y:S01]  /*12d0*/  VIADD R6, R15, 0xffffffff ;  /* 0xffffffff0f067836 */ /* 0x004fe20000000000 */
[----:B------:R-:W-:Y:S02]  /*12e0*/  SHF.L.U32 R0, R30, R21, RZ ;  /* 0x000000151e007219 */ /* 0x000fe400000006ff */
[----:B------:R-:W-:Y:S01]  /*12f0*/  LOP3.LUT R5, R23, R10, RZ, 0xc0, !PT ;  /* 0x0000000a17057212 */ /* 0x000fe200078ec0ff */
[----:B------:R-:W-:Y:S01]  /*1300*/  IMAD.MOV R7, RZ, RZ, -R4 ;  /* 0x000000ffff077224 */ /* 0x000fe200078e0a04 */
[----:B------:R-:W-:Y:S02]  /*1310*/  SEL R3, R3, R26, !P1 ;  /* 0x0000001a03037207 */ /* 0x000fe40004800000 */
[----:B------:R-:W-:Y:S01]  /*1320*/  LOP3.LUT R6, R13, R6, RZ, 0xc0, !PT ;  /* 0x000000060d067212 */ /* 0x000fe200078ec0ff */
[----:B------:R-:W-:Y:S01]  /*1330*/  IMAD R4, R0, R4, R5 ;  /* 0x0000000400047224 */ /* 0x000fe200078e0205 */
[----:B------:R-:W-:Y:S01]  /*1340*/  R2UR UR47, R25 ;  /* 0x00000000192f72ca */ /* 0x000fe200000e0000 */
[----:B----4-:R-:W-:-:S02]  /*1350*/  IMAD R0, R7, R14, R24 ;  /* 0x0000000e07007224 */ /* 0x010fc400078e0218 */
[----:B-1----:R-:W-:Y:S02]  /*1360*/  IMAD R3, R4, R20, R3 ;  /* 0x0000001404037224 */ /* 0x002fe400078e0203 */
[----:B------:R-:W-:Y:S02]  /*1370*/  IMAD R0, R0, R15, R6 ;  /* 0x0000000f00007224 */ /* 0x000fe400078e0206 */
[----:B------:R-:W-:-:S03]  /*1380*/  IMAD.MOV.U32 R4, RZ, RZ, 0x1 ;  /* 0x00000001ff047424 */ /* 0x000fc600078e00ff */
[----:B------:R-:W-:Y:S02]  /*1390*/  SEL R96, R0, R3, !P1 ;  /* 0x0000000300607207 */ /* 0x000fe40004800000 */
[----:B------:R-:W-:Y:S02]  /*13a0*/  SEL R23, R3, R0, !P1 ;  /* 0x0000000003177207 */ /* 0x000fe40004800000 */
[----:B------:R-:W-:-:S07]  /*13b0*/  PRMT R0, R4, 0x7610, R0 ;  /* 0x0000761004007816 */ /* 0x000fce0000000000 */
.L_x_15:
[----:B------:R-:W-:-:S08]  /*13c0*/  NOP ;  /* 0x0000000000007918 */ /* 0x000fd00000000000 */
[----:B------:R-:W2:Y:S02]  /*13d0*/  USETMAXREG.TRY_ALLOC.CTAPOOL UP0, 0xe8 ;  /* 0x000000e8000079c8 */ /* 0x000ea40008000600 */
[----:B--2---:R-:W-:-:S13]  /*13e0*/  PLOP3.LUT P0, PT, PT, PT, UP0, 0x80, 0x0 ;  /* 0x000000000000781c */ /* 0x004fda0003f0f008 */
[----:B------:R-:W-:Y:S05]  /*13f0*/  @!P0 BRA `(.L_x_15) ;  /* 0xfffffffc00f08947 */ /* 0x000fea000383ffff */
[----:B------:R-:W-:Y:S02]  /*1400*/  ULDC.64 UR4, c[0x0][0x590] ;  /* 0x0001640000047ab9 */ /* 0x000fe40000000a00 */
[----:B------:R-:W-:Y:S01]  /*1410*/  IMAD.U32 R120, RZ, RZ, UR4 ;  /* 0x00000004ff787e24 */ /* 0x000fe2000f8e00ff */
[----:B------:R-:W-:-:S04]  /*1420*/  MOV R121, UR5 ;  /* 0x0000000500797c02 */ /* 0x000fc80008000f00 */
[----:B------:R-:W-:-:S04]  /*1430*/  ISETP.NE.U32.AND P1, PT, R120, RZ, PT ;  /* 0x000000ff7800720c */ /* 0x000fc80003f25070 */
[----:B------:R-:W-:-:S13]  /*1440*/  ISETP.NE.AND.EX P0, PT, R121, RZ, PT, P1 ;  /* 0x000000ff7900720c */ /* 0x000fda0003f05310 */
[----:B------:R-:W-:Y:S05]  /*1450*/  @P0 BRA `(.L_x_18) ;  /* 0x00000000002c0947 */ /* 0x000fea0003800000 */
[----:B------:R-:W-:Y:S02]  /*1460*/  ULDC.64 UR4, c[0x0][0x588] ;  /* 0x0001620000047ab9 */ /* 0x000fe40000000a00 */
[----:B------:R-:W-:-:S04]  /*1470*/  ISETP.NE.U32.AND P0, PT, RZ, UR4, PT ;  /* 0x00000004ff007c0c */ /* 0x000fc8000bf05070 */
[----:B------:R-:W-:-:S13]  /*1480*/  ISETP.NE.AND.EX P0, PT, RZ, UR5, PT, P0 ;  /* 0x00000005ff007c0c */ /* 0x000fda000bf05300 */
[----:B------:R-:W-:Y:S05]  /*1490*/  @!P0 BRA `(.L_x_19) ;  /* 0x0000000000108947 */ /* 0x000fea0003800000 */
[----:B------:R-:W2:Y:S02]  /*14a0*/  LDC.64 R4, c[0x0][0x588] ;  /* 0x00016200ff047b82 */ /* 0x000ea40000000a00 */
[----:B--2---:R2:W5:Y:S01]  /*14b0*/  LDG.E R91, desc[UR40][R4.64] ;  /* 0x00000028045b7981 */ /* 0x004562000c1e1900 */
[----:B------:R-:W-:Y:S01]  /*14c0*/  IMAD.MOV.U32 R90, RZ, RZ, 0x1 ;  /* 0x00000001ff5a7424 */ /* 0x000fe200078e00ff */
[----:B------:R-:W-:Y:S06]  /*14d0*/  BRA `(.L_x_18) ;  /* 0x00000000000c7947 */ /* 0x000fec0003800000 */
.L_x_19:
[----:B------:R-:W-:Y:S01]  /*14e0*/  ULDC UR4, c[0x0][0x580] ;  /* 0x0001600000047ab9 */ /* 0x000fe20000000800 */
[----:B------:R-:W-:Y:S02]  /*14f0*/  IMAD.MOV.U32 R90, RZ, RZ, 0x1 ;  /* 0x00000001ff5a7424 */ /* 0x000fe400078e00ff */
[----:B------:R-:W-:-:S07]  /*1500*/  IMAD.U32 R91, RZ, RZ, UR4 ;  /* 0x00000004ff5b7e24 */ /* 0x000fce000f8e00ff */
.L_x_18:
[----:B------:R-:W-:Y:S02]  /*1510*/  ULDC.64 UR4, c[0x0][0x5b0] ;  /* 0x00016c0000047ab9 */ /* 0x000fe40000000a00 */
[----:B------:R-:W-:-:S04]  /*1520*/  ISETP.NE.U32.AND P0, PT, RZ, UR4, PT ;  /* 0x00000004ff007c0c */ /* 0x000fc8000bf05070 */
[----:B------:R-:W-:-:S13]  /*1530*/  ISETP.NE.AND.EX P0, PT, RZ, UR5, PT, P0 ;  /* 0x00000005ff007c0c */ /* 0x000fda000bf05300 */
[----:B------:R-:W-:Y:S05]  /*1540*/  @P0 BRA `(.L_x_20) ;  /* 0x0000000000240947 */ /* 0x000fea0003800000 */
[----:B------:R-:W-:Y:S02]  /*1550*/  ULDC.64 UR4, c[0x0][0x5a8] ;  /* 0x00016a0000047ab9 */ /* 0x000fe40000000a00 */
[----:B------:R-:W-:-:S04]  /*1560*/  ISETP.NE.U32.AND P0, PT, RZ, UR4, PT ;  /* 0x00000004ff007c0c */ /* 0x000fc8000bf05070 */
[----:B------:R-:W-:-:S13]  /*1570*/  ISETP.NE.AND.EX P0, PT, RZ, UR5, PT, P0 ;  /* 0x00000005ff007c0c */ /* 0x000fda000bf05300 */
[----:B------:R-:W-:Y:S05]  /*1580*/  @!P0 BRA `(.L_x_21) ;  /* 0x00000000000c8947 */ /* 0x000fea0003800000 */
[----:B------:R-:W3:Y:S02]  /*1590*/  LDC.64 R92, c[0x0][0x5a8] ;  /* 0x00016a00ff5c7b82 */ /* 0x000ee40000000a00 */
[----:B---3--:R3:W5:Y:S01]  /*15a0*/  LDG.E R92, desc[UR40][R92.64] ;  /* 0x000000285c5c7981 */ /* 0x008762000c1e1900 */
[----:B------:R-:W-:Y:S05]  /*15b0*/  BRA `(.L_x_20) ;  /* 0x0000000000087947 */ /* 0x000fea0003800000 */
.L_x_21:
[----:B------:R-:W-:Y:S02]  /*15c0*/  ULDC UR4, c[0x0][0x5a0] ;  /* 0x0001680000047ab9 */ /* 0x000fe40000000800 */
[----:B------:R-:W-:-:S07]  /*15d0*/  IMAD.U32 R92, RZ, RZ, UR4 ;  /* 0x00000004ff5c7e24 */ /* 0x000fce000f8e00ff */
.L_x_20:
[----:B------:R-:W-:Y:S01]  /*15e0*/  LOP3.LUT P2, RZ, R0, 0xff, RZ, 0xc0, !PT ;  /* 0x000000ff00ff7812 */ /* 0x000fe2000784c0ff */
[----:B------:R-:W-:Y:S01]  /*15f0*/  UMOV UR48, URZ ;  /* 0x0000003f00307c82 */ /* 0x000fe20008000000 */
[----:B------:R-:W-:-:S11]  /*1600*/  PLOP3.LUT P0, PT, PT, PT, PT, 0x80, 0x0 ;  /* 0x000000000000781c */ /* 0x000fd60003f0f070 */
[----:B------:R-:W-:Y:S05]  /*1610*/  @!P2 BRA `(.L_x_22) ;  /* 0x0000009c00d8a947 */ /* 0x000fea0003800000 */
[----:B------:R-:W4:Y:S01]  /*1620*/  LDC R0, c[0x0][0x28c] ;  /* 0x0000a300ff007b82 */ /* 0x000f220000000800 */
[----:B------:R-:W-:Y:S01]  /*1630*/  LOP3.LUT R116, R22, 0x1, RZ, 0xfc, !PT ;  /* 0x0000000116747812 */ /* 0x000fe200078efcff */
[----:B------:R-:W-:Y:S01]  /*1640*/  IMAD.MOV.U32 R94, RZ, RZ, RZ ;  /* 0x000000ffff5e7224 */ /* 0x000fe200078e00ff */
[----:B------:R-:W-:Y:S01]  /*1650*/  LOP3.LUT R117, R19, 0x1, RZ, 0xfc, !PT ;  /* 0x0000000113757812 */ /* 0x000fe200078efcff */
[----:B------:R-:W-:Y:S01]  /*1660*/  ULDC.64 UR42, c[0x0][0x198] ;  /* 0x00006600002a7ab9 */ /* 0x000fe20000000a00 */
[----:B---3--:R-:W-:Y:S01]  /*1670*/  MOV R93, 0x1 ;  /* 0x00000001005d7802 */ /* 0x008fe20000000f00 */
[----:B------:R-:W-:Y:S01]  /*1680*/  UMOV UR49, URZ ;  /* 0x0000003f00317c82 */ /* 0x000fe20008000000 */
[----:B------:R-:W-:Y:S01]  /*1690*/  UMOV UR50, URZ ;  /* 0x0000003f00327c82 */ /* 0x000fe20008000000 */
[----:B------:R-:W-:Y:S01]  /*16a0*/  UMOV UR48, URZ ;  /* 0x0000003f00307c82 */ /* 0x000fe20008000000 */
[----:B----4-:R-:W-:-:S05]  /*16b0*/  VIADD R0, R0, 0x3f ;  /* 0x0000003f00007836 */ /* 0x010fca0000000000 */
[----:B------:R-:W-:-:S04]  /*16c0*/  SHF.R.S32.HI R3, RZ, 0x1f, R0 ;  /* 0x0000001fff037819 */ /* 0x000fc80000011400 */
[----:B------:R-:W-:-:S04]  /*16d0*/  LEA.HI R3, R3, R0, RZ, 0x6 ;  /* 0x0000000003037211 */ /* 0x000fc800078f30ff */
[----:B------:R-:W-:-:S07]  /*16e0*/  SHF.R.S32.HI R95, RZ, 0x6, R3 ;  /* 0x00000006ff5f7819 */ /* 0x000fce0000011403 */
.L_x_96:
[----:B------:R-:W-:Y:S01]  /*16f0*/  LOP3.LUT R0, R18, 0x80, RZ, 0xc0, !PT ;  /* 0x0000008012007812 */ /* 0x000fe200078ec0ff */
[----:B------:R-:W3:Y:S01]  /*1700*/  S2UR UR52, SR_CgaCtaId ;  /* 0x00000000003479c3 */ /* 0x000ee20000008800 */
[----:B------:R-:W-:Y:S02]  /*1710*/  UMOV UR51, 0x400 ;  /* 0x0000040000337882 */ /* 0x000fe40000000000 */
[----:B------:R-:W-:-:S06]  /*1720*/  SHF.R.U32.HI R0, RZ, 0x7, R0 ;  /* 0x00000007ff007819 */ /* 0x000fcc0000011600 */
[----:B------:R-:W4:Y:S01]  /*1730*/  SHFL.IDX PT, R0, R0, RZ, 0x1f ;  /* 0x00001fff00007589 */ /* 0x000f2200000e0000 */
[----:B---3--:R-:W-:Y:S01]  /*1740*/  ULEA UR51, UR52, UR51, 0x18 ;  /* 0x0000003334337291 */ /* 0x008fe2000f8ec03f */
[----:B----4-:R-:W-:-:S13]  /*1750*/  R2UR UR4, R0 ;  /* 0x00000000000472ca */ /* 0x010fda00000e0000 */
[----:B------:R-:W-:-:S04]  /*1760*/  ULEA.HI UR5, UR4, UR4, URZ, 0x1 ;  /* 0x0000000404057291 */ /* 0x000fc8000f8f083f */
[----:B------:R-:W-:-:S04]  /*1770*/  ULOP3.LUT UR5, UR5, 0x7fffe, URZ, 0xc0, !UPT ;  /* 0x0007fffe05057892 */ /* 0x000fc8000f8ec03f */
[----:B------:R-:W-:-:S03]  /*1780*/  UIADD3 UR5, UR4, -UR5, URZ ;  /* 0x8000000504057290 */ /* 0x000fc6000fffe03f */
[----:B------:R-:W-:Y:S01]  /*1790*/  ULDC UR4, c[0x0][0x28c] ;  /* 0x0000a30000047ab9 */ /* 0x000fe20000000800 */
[----:B------:R-:W-:Y:S01]  /*17a0*/  ULEA UR5, UR5, UR51, 0xd ;  /* 0x0000003305057291 */ /* 0x000fe2000f8e683f */
[----:B------:R-:W-:-:S03]  /*17b0*/  ISETP.LT.AND P0, PT, RZ, UR4, PT ;  /* 0x00000004ff007c0c */ /* 0x000fc6000bf01270 */
[----:B------:R-:W-:-:S04]  /*17c0*/  UIADD3 UR5, UR5, 0x8400, URZ ;  /* 0x0000840005057890 */ /* 0x000fc8000fffe03f */
[----:B------:R-:W-:-:S04]  /*17d0*/  USHF.R.U32.HI UR5, URZ, 0x4, UR5 ;  /* 0x000000043f057899 */ /* 0x000fc80008011605 */
[----:B------:R-:W-:-:S04]  /*17e0*/  ULOP3.LUT UR5, UR5, 0x3fff, URZ, 0xc0, !UPT ;  /* 0x00003fff05057892 */ /* 0x000fc8000f8ec03f */
[----:B------:R-:W-:Y:S01]  /*17f0*/  ULOP3.LUT UR44, UR5, 0x10000, URZ, 0xfc, !UPT ;  /* 0x00010000052c7892 */ /* 0x000fe2000f8efc3f */
[----:B-1----:R-:W-:Y:S11]  /*1800*/  @P0 BRA `(.L_x_23) ;  /* 0x0000000000400947 */ /* 0x002ff60003800000 */
[----:B------:R-:W-:Y:S01]  /*1810*/  MOV R0, 0x0 ;  /* 0x0000000000007802 */ /* 0x000fe20000000f00 */
[----:B------:R-:W-:Y:S01]  /*1820*/  ULDC.64 UR4, c[0x4][0x70] ;  /* 0x01001c0000047ab9 */ /* 0x000fe20000000a00 */
[----:B------:R-:W-:Y:S01]  /*1830*/  ULDC.64 UR6, c[0x4][0x8] ;  /* 0x0100020000067ab9 */ /* 0x000fe20000000a00 */
[----:B--2---:R-:W-:Y:S01]  /*1840*/  IMAD.U32 R4, RZ, RZ, UR4 ;  /* 0x00000004ff047e24 */ /* 0x004fe2000f8e00ff */
[----:B------:R2:W3:Y:S01]  /*1850*/  LDC.64 R14, c[0x4][R0] ;  /* 0x01000000000e7b82 */ /* 0x0004e20000000a00 */
[----:B------:R-:W-:Y:S01]  /*1860*/  IMAD.U32 R5, RZ, RZ, UR5 ;  /* 0x00000005ff057e24 */ /* 0x000fe2000f8e00ff */
[----:B------:R-:W-:Y:S01]  /*1870*/  ULDC.64 UR4, c[0x4][0x78] ;  /* 0x01001e0000047ab9 */ /* 0x000fe20000000a00 */
[----:B------:R-:W-:Y:S01]  /*1880*/  MOV R10, UR6 ;  /* 0x00000006000a7c02 */ /* 0x000fe20008000f00 */
[----:B------:R-:W-:Y:S02]  /*1890*/  IMAD.U32 R6, RZ, RZ, UR4 ;  /* 0x00000004ff067e24 */ /* 0x000fe4000f8e00ff */
[----:B------:R-:W-:-:S02]  /*18a0*/  IMAD.U32 R7, RZ, RZ, UR5 ;  /* 0x00000005ff077e24 */ /* 0x000fc4000f8e00ff */
[----:B------:R-:W-:Y:S02]  /*18b0*/  IMAD.U32 R11, RZ, RZ, UR7 ;  /* 0x00000007ff0b7e24 */ /* 0x000fe4000f8e00ff */
[----:B------:R-:W-:Y:S02]  /*18c0*/  IMAD.MOV.U32 R8, RZ, RZ, 0x1e1 ;  /* 0x000001e1ff087424 */ /* 0x000fe400078e00ff */
[----:B------:R-:W-:Y:S02]  /*18d0*/  IMAD.MOV.U32 R12, RZ, RZ, 0x1 ;  /* 0x00000001ff0c7424 */ /* 0x000fe400078e00ff */
[----:B--2---:R-:W-:-:S07]  /*18e0*/  IMAD.MOV.U32 R13, RZ, RZ, RZ ;  /* 0x000000ffff0d7224 */ /* 0x004fce00078e00ff */
[----:B------:R-:W-:-:S07]  /*18f0*/  LEPC R20, `(.L_x_23) ;  /* 0x000000001014794e */ /* 0x000fce0000000000 */
[----:B-1-3-5:R-:W-:Y:S05]  /*1900*/  CALL.ABS.NOINC R14 ;  /* 0x000000000e007343 */ /* 0x02afea0003c00000 */
.L_x_23:
[----:B------:R-:W-:-:S13]  /*1910*/  ISETP.NE.AND P0, PT, R116, 0x3, PT ;  /* 0x000000037400780c */ /* 0x000fda0003f05270 */
[----:B------:R-:W-:Y:S05]  /*1920*/  @!P0 BRA `(.L_x_24) ;  /* 0x0000000000048947 */ /* 0x000fea0003800000 */
[----:B-1----:R-:W-:Y:S01]  /*1930*/  BPT.TRAP 0x1 ;  /* 0x000000040000795c */ /* 0x002fe20000300000 */
.L_x_24:
[----:B--2---:R-:W-:Y:S01]  /*1940*/  IMAD.U32 R4, RZ, RZ, UR50 ;  /* 0x00000032ff047e24 */ /* 0x004fe2000f8e00ff */
[----:B------:R-:W-:-:S04]  /*1950*/  SHF.L.U32 R3, R94, 0x1f, RZ ;  /* 0x0000001f5e037819 */ /* 0x000fc800000006ff */
[----:B------:R-:W-:-:S04]  /*1960*/  LEA R4, R4, UR51, 0x3 ;  /* 0x0000003304047c11 */ /* 0x000fc8000f8e18ff */
[----:B------:R2:W3:Y:S01]  /*1970*/  SYNCS.PHASECHK.TRANS64.TRYWAIT P1, [R4+URZ], R3 ;  /* 0x00000003040075a7 */ /* 0x0004e2000802017f */
[----:B------:R-:W-:Y:S05]  /*1980*/  @!P0 BRA `(.L_x_25) ;  /* 0x0000000000048947 */ /* 0x000fea0003800000 */
[----:B-1----:R-:W-:Y:S01]  /*1990*/  BPT.TRAP 0x1 ;  /* 0x000000040000795c */ /* 0x002fe20000300000 */
.L_x_25:
[----:B------:R-:W-:-:S04]  /*19a0*/  VIMNMX R0, R95, 0x1, PT ;  /* 0x000000015f007848 */ /* 0x000fc80003fe0100 */
[----:B------:R-:W-:-:S04]  /*19b0*/  IADD3 R0, R95, -R0, RZ ;  /* 0x800000005f007210 */ /* 0x000fc80007ffe0ff */
[----:B------:R-:W-:Y:S01]  /*19c0*/  ISETP.GE.AND P2, PT, R0, 0x1, PT ;  /* 0x000000010000780c */ /* 0x000fe20003f46270 */
[----:B---3--:R-:W-:-:S12]  /*19d0*/  @P1 BRA `(.L_x_26) ;  /* 0x0000000000081947 */ /* 0x008fd80003800000 */
[----:B------:R-:W3:Y:S02]  /*19e0*/  SYNCS.PHASECHK.TRANS64.TRYWAIT P1, [R4+URZ], R3 ;  /* 0x00000003040075a7 */ /* 0x000ee4000802017f */
[----:B---3--:R-:W-:Y:S05]  /*19f0*/  @!P1 BRA `(.L_x_27) ;  /* 0x000000c4006c9947 */ /* 0x008fea0003800000 */
.L_x_26:
[----:B------:R-:W-:Y:S05]  /*1a00*/  WARPSYNC.ALL ;  /* 0x0000000000007948 */ /* 0x000fea0003800000 */
[----:B------:R-:W-:Y:S01]  /*1a10*/  UIADD3 UR4, UR51, 0x28400, URZ ;  /* 0x0002840033047890 */ /* 0x000fe2000fffe03f */
[----:B------:R-:W-:Y:S01]  /*1a20*/  WARPGROUP.ARRIVE ;  /* 0x00000000000079c5 */ /* 0x000fe20000000000 */
[----:B------:R-:W-:Y:S02]  /*1a30*/  ULEA UR6, UR50, UR44, 0xb ;  /* 0x0000002c32067291 */ /* 0x000fe4000f8e583f */
[----:B------:R-:W-:Y:S01]  /*1a40*/  USHF.R.U32.HI UR4, URZ, 0x4, UR4 ;  /* 0x000000043f047899 */ /* 0x000fe20008011604 */
[----:B------:R-:W-:Y:S01]  /*1a50*/  UMOV UR9, 0x40000040 ;  /* 0x4000004000097882 */ /* 0x000fe20000000000 */
[----:B------:R-:W-:-:S02]  /*1a60*/  UMOV UR11, 0x40000040 ;  /* 0x40000040000b7882 */ /* 0x000fc40000000000 */
[----:B------:R-:W-:Y:S01]  /*1a70*/  ULOP3.LUT UR4, UR4, 0x3fff, URZ, 0xc0, !UPT ;  /* 0x00003fff04047892 */ /* 0x000fe2000f8ec03f */
[----:B------:R-:W-:Y:S01]  /*1a80*/  UMOV UR8, UR6 ;  /* 0x0000000600087c82 */ /* 0x000fe20008000000 */
[----:B------:R-:W-:Y:S02]  /*1a90*/  UIADD3 UR7, UR6, 0x400, URZ ;  /* 0x0000040006077890 */ /* 0x000fe4000fffe03f */
[----:B------:R-:W-:-:S04]  /*1aa0*/  ULOP3.LUT UR4, UR4, 0x10000, URZ, 0xfc, !UPT ;  /* 0x0001000004047892 */ /* 0x000fc8000f8efc3f */
[----:B------:R-:W-:-:S07]  /*1ab0*/  ULEA UR5, UR50, UR4, 0x9 ;  /* 0x0000000432057291 */ /* 0x000fce000f8e483f */
[----:B------:R-:W-:Y:S02]  /*1ac0*/  UMOV UR10, UR5 ;  /* 0x00000005000a7c82 */ /* 0x000fe40008000000 */
[----:B------:R-:W-:Y:S01]  /*1ad0*/  HGMMA.64x64x16.F32.BF16 R56, gdesc[UR8], RZ, !UPT, gsb0 ;  /* 0x00e00000083879f0 */ /* 0x000fe2000c0018ff */
[----:B------:R-:W-:Y:S01]  /*1ae0*/  UMOV UR8, UR7 ;  /* 0x0000000700087c82 */ /* 0x000fe20008000000 */
[----:B------:R-:W-:Y:S01]  /*1af0*/  UMOV UR9, 0x40000040 ;  /* 0x4000004000097882 */ /* 0x000fe20000000000 */
[----:B------:R-:W-:Y:S01]  /*1b00*/  UIADD3 UR7, UR6, 0x402, URZ ;  /* 0x0000040206077890 */ /* 0x000fe2000fffe03f */
[----:B------:R-:W-:Y:S02]  /*1b10*/  WARPGROUP.DEPBAR.LE gsb0, 0x0 ;  /* 0x00008000000079c5 */ /* 0x000fe40000010000 */
[----:B------:R-:W-:-:S06]  /*1b20*/  WARPGROUP.ARRIVE ;  /* 0x00000000000079c5 */ /* 0x000fcc0000000000 */
[----:B------:R-:W-:Y:S01]  /*1b30*/  HGMMA.64x64x16.F32.BF16 R24, gdesc[UR8], RZ, !UPT, gsb0 ;  /* 0x00e00000081879f0 */ /* 0x000fe2000c0018ff */
[----:B------:R-:W-:Y:S02]  /*1b40*/  UIADD3 UR8, UR6, 0x2, URZ ;  /* 0x0000000206087890 */ /* 0x000fe4000fffe03f */
[----:B------:R-:W-:Y:S01]  /*1b50*/  UIADD3 UR10, UR5, 0x2, URZ ;  /* 0x00000002050a7890 */ /* 0x000fe2000fffe03f */
[----:B------:R-:W-:Y:S01]  /*1b60*/  UMOV UR9, 0x40000040 ;  /* 0x4000004000097882 */ /* 0x000fe20000000000 */
[----:B------:R-:W-:Y:S01]  /*1b70*/  UMOV UR11, 0x40000040 ;  /* 0x40000040000b7882 */ /* 0x000fe20000000000 */
[----:B------:R-:W-:Y:S02]  /*1b80*/  WARPGROUP.DEPBAR.LE gsb0, 0x0 ;  /* 0x00008000000079c5 */ /* 0x000fe40000010000 */
[----:B------:R-:W-:-:S06]  /*1b90*/  WARPGROUP.ARRIVE ;  /* 0x00000000000079c5 */ /* 0x000fcc0000000000 */
[----:B------:R-:W-:Y:S01]  /*1ba0*/  HGMMA.64x64x16.F32.BF16 R56, gdesc[UR8], R56, gsb0 ;  /* 0x00e00000083879f0 */ /* 0x000fe20008001838 */
[----:B------:R-:W-:Y:S01]  /*1bb0*/  UMOV UR8, UR7 ;  /* 0x0000000700087c82 */ /* 0x000fe20008000000 */
[----:B------:R-:W-:Y:S01]  /*1bc0*/  UMOV UR9, 0x40000040 ;  /* 0x4000004000097882 */ /* 0x000fe20000000000 */
[----:B------:R-:W-:Y:S01]  /*1bd0*/  UIADD3 UR7, UR6, 0x404, URZ ;  /* 0x0000040406077890 */ /* 0x000fe2000fffe03f */
[----:B------:R-:W-:Y:S02]  /*1be0*/  WARPGROUP.DEPBAR.LE gsb0, 0x0 ;  /* 0x00008000000079c5 */ /* 0x000fe40000010000 */
[----:B------:R-:W-:-:S06]  /*1bf0*/  WARPGROUP.ARRIVE ;  /* 0x00000000000079c5 */ /* 0x000fcc0000000000 */
[----:B------:R-:W-:Y:S01]  /*1c00*/  HGMMA.64x64x16.F32.BF16 R24, gdesc[UR8], R24, gsb0 ;  /* 0x00e00000081879f0 */ /* 0x000fe20008001818 */
        /* <DEDUP_REMOVED lines=9> */
[----:B------:R-:W-:Y:S02]  /*1ca0*/  WARPGROUP.DEPBAR.LE gsb0, 0x0 ;  /* 0x00008000000079c5 */ /* 0x000fe40000010000 */
[----:B------:R-:W-:-:S06]  /*1cb0*/  WARPGROUP.ARRIVE ;  /* 0x00000000000079c5 */ /* 0x000fcc0000000000 */
[----:B------:R-:W-:Y:S01]  /*1cc0*/  HGMMA.64x64x16.F32.BF16 R24, gdesc[UR8], R24, gsb0 ;  /* 0x00e00000081879f0 */ /* 0x000fe20008001818 */
[----:B------:R-:W-:Y:S02]  /*1cd0*/  UIADD3 UR8, UR6, 0x6, URZ ;  /* 0x0000000606087890 */ /* 0x000fe4000fffe03f */
[----:B------:R-:W-:Y:S01]  /*1ce0*/  UIADD3 UR10, UR5, 0x6, URZ ;  /* 0x00000006050a7890 */ /* 0x000fe2000fffe03f */
[----:B------:R-:W-:Y:S01]  /*1cf0*/  UMOV UR9, 0x40000040 ;  /* 0x4000004000097882 */ /* 0x000fe20000000000 */
[----:B------:R-:W-:Y:S01]  /*1d00*/  UMOV UR11, 0x40000040 ;  /* 0x40000040000b7882 */ /* 0x000fe20000000000 */
[----:B------:R-:W-:Y:S01]  /*1d10*/  UIADD3 UR6, UR6, 0x406, URZ ;  /* 0x0000040606067890 */ /* 0x000fe2000fffe03f */
[----:B------:R-:W-:Y:S02]  /*1d20*/  WARPGROUP.DEPBAR.LE gsb0, 0x0 ;  /* 0x00008000000079c5 */ /* 0x000fe40000010000 */
[----:B------:R-:W-:-:S06]  /*1d30*/  WARPGROUP.ARRIVE ;  /* 0x00000000000079c5 */ /* 0x000fcc0000000000 */
[----:B------:R-:W-:Y:S01]  /*1d40*/  HGMMA.64x64x16.F32.BF16 R56, gdesc[UR8], R56, gsb0 ;  /* 0x00e00000083879f0 */ /* 0x000fe20008001838 */
[----:B------:R-:W-:Y:S01]  /*1d50*/  UMOV UR8, UR6 ;  /* 0x0000000600087c82 */ /* 0x000fe20008000000 */
[----:B------:R-:W-:Y:S01]  /*1d60*/  UMOV UR9, 0x40000040 ;  /* 0x4000004000097882 */ /* 0x000fe20000000000 */
[----:B------:R-:W-:Y:S02]  /*1d70*/  WARPGROUP.DEPBAR.LE gsb0, 0x0 ;  /* 0x00008000000079c5 */ /* 0x000fe40000010000 */
[----:B------:R-:W-:-:S06]  /*1d80*/  WARPGROUP.ARRIVE ;  /* 0x00000000000079c5 */ /* 0x000fcc0000000000 */
[----:B------:R-:W-:Y:S03]  /*1d90*/  HGMMA.64x64x16.F32.BF16 R24, gdesc[UR8], R24, gsb0 ;  /* 0x00e00000081879f0 */ /* 0x000fe60008001818 */
[----:B------:R-:W-:Y:S02]  /*1da0*/  WARPGROUP.DEPBAR.LE gsb0, 0x0 ;  /* 0x00008000000079c5 */ /* 0x000fe40000010000 */
[----:B------:R-:W-:Y:S05]  /*1db0*/  @!P2 BRA `(.L_x_28) ;  /* 0x00000004006ca947 */ /* 0x000fea0003800000 */
[----:B------:R-:W-:Y:S02]  /*1dc0*/  UIADD3 UR5, UR50, 0x1, URZ ;  /* 0x0000000132057890 */ /* 0x000fe4000fffe03f */
[----:B--23--:R-:W-:Y:S02]  /*1dd0*/  IMAD.U32 R3, RZ, RZ, UR50 ;  /* 0x00000032ff037e24 */ /* 0x00cfe4000f8e00ff */
[----:B------:R-:W-:-:S04]  /*1de0*/  UISETP.NE.AND UP0, UPT, UR5, 0x4, UPT ;  /* 0x000000040500788c */ /* 0x000fc8000bf05270 */
[----:B------:R-:W-:Y:S02]  /*1df0*/  USEL UR6, URZ, 0x1, UP0 ;  /* 0x000000013f067887 */ /* 0x000fe40008000000 */
[----:B------:R-:W-:-:S04]  /*1e00*/  USEL UR5, UR5, URZ, UP0 ;  /* 0x0000003f05057287 */ /* 0x000fc80008000000 */
[----:B------:R-:W-:-:S08]  /*1e10*/  LOP3.LUT R6, R94, UR6, RZ, 0x3c, !PT ;  /* 0x000000065e067c12 */ /* 0x000fd0000f8e3cff */
.L_x_35:
[----:B------:R-:W-:Y:S05]  /*1e20*/  @!P0 BRA `(.L_x_29) ;  /* 0x0000000000048947 */ /* 0x000fea0003800000 */
[----:B-1----:R-:W-:Y:S01]  /*1e30*/  BPT.TRAP 0x1 ;  /* 0x000000040000795c */ /* 0x002fe20000300000 */
.L_x_29:
[----:B------:R-:W-:Y:S01]  /*1e40*/  ULEA UR6, UR5, UR51, 0x3 ;  /* 0x0000003305067291 */ /* 0x000fe2000f8e183f */
[----:B------:R-:W-:-:S08]  /*1e50*/  SHF.L.U32 R4, R6, 0x1f, RZ ;  /* 0x0000001f06047819 */ /* 0x000fd000000006ff */
[----:B------:R2:W3:Y:S01]  /*1e60*/  SYNCS.PHASECHK.TRANS64.TRYWAIT P1, [UR6], R4 ;  /* 0x00000004ff0075a7 */ /* 0x0004e20008020146 */
[----:B------:R-:W-:Y:S05]  /*1e70*/  @!P0 BRA `(.L_x_30) ;  /* 0x0000000000048947 */ /* 0x000fea0003800000 */
[----:B-1----:R-:W-:Y:S01]  /*1e80*/  BPT.TRAP 0x1 ;  /* 0x000000040000795c */ /* 0x002fe20000300000 */
.L_x_30:
[----:B---3--:R-:W-:Y:S05]  /*1e90*/  @P1 BRA `(.L_x_31) ;  /* 0x0000000000081947 */ /* 0x008fea0003800000 */
[----:B------:R-:W3:Y:S02]  /*1ea0*/  SYNCS.PHASECHK.TRANS64.TRYWAIT P1, [UR6], R4 ;  /* 0x00000004ff0075a7 */ /* 0x000ee40008020146 */
[----:B---3--:R-:W-:Y:S05]  /*1eb0*/  @!P1 BRA `(.L_x_32) ;  /* 0x000000c000509947 */ /* 0x008fea0003800000 */
.L_x_31:
[----:B------:R-:W-:Y:S01]  /*1ec0*/  ULEA UR6, UR5, UR4, 0x9 ;  /* 0x0000000405067291 */ /* 0x000fe2000f8e483f */
[----:B------:R-:W-:Y:S01]  /*1ed0*/  WARPGROUP.ARRIVE ;  /* 0x00000000000079c5 */ /* 0x000fe20000000000 */
[----:B------:R-:W-:Y:S01]  /*1ee0*/  ULEA UR7, UR5, UR44, 0xb ;  /* 0x0000002c05077291 */ /* 0x000fe2000f8e583f */
[----:B------:R-:W-:Y:S01]  /*1ef0*/  UMOV UR11, 0x40000040 ;  /* 0x40000040000b7882 */ /* 0x000fe20000000000 */
[----:B------:R-:W-:Y:S02]  /*1f00*/  UMOV UR9, 0x40000040 ;  /* 0x4000004000097882 */ /* 0x000fe40000000000 */
[----:B------:R-:W-:Y:S01]  /*1f10*/  UIADD3 UR12, UR7, 0x400, URZ ;  /* 0x00000400070c7890 */ /* 0x000fe2000fffe03f */
[----:B------:R-:W-:Y:S02]  /*1f20*/  UMOV UR10, UR6 ;  /* 0x00000006000a7c82 */ /* 0x000fe40008000000 */
[----:B------:R-:W-:Y:S02]  /*1f30*/  UMOV UR8, UR7 ;  /* 0x0000000700087c82 */ /* 0x000fe40008000000 */
[----:B------:R-:W-:Y:S01]  /*1f40*/  HGMMA.64x64x16.F32.BF16 R56, gdesc[UR8], R56, gsb0 ;  /* 0x00e00000083879f0 */ /* 0x000fe20008001838 */
[----:B------:R-:W-:Y:S01]  /*1f50*/  UMOV UR9, 0x40000040 ;  /* 0x4000004000097882 */ /* 0x000fe20000000000 */
[----:B------:R-:W-:Y:S01]  /*1f60*/  UMOV UR8, UR12 ;  /* 0x0000000c00087c82 */ /* 0x000fe20008000000 */
[----:B------:R-:W-:Y:S01]  /*1f70*/  UIADD3 UR12, UR7, 0x402, URZ ;  /* 0x00000402070c7890 */ /* 0x000fe2000fffe03f */
[----:B------:R-:W-:-:S02]  /*1f80*/  WARPGROUP.DEPBAR.LE gsb0, 0x0 ;  /* 0x00008000000079c5 */ /* 0x000fc40000010000 */
        /* <DEDUP_REMOVED lines=42> */
[----:B-1----:R-:W-:Y:S01]  /*2230*/  BPT.TRAP 0x1 ;  /* 0x000000040000795c */ /* 0x002fe20000300000 */
.L_x_33:
[----:B------:R-:W-:-:S13]  /*2240*/  ISETP.NE.AND P1, PT, R89, RZ, PT ;  /* 0x000000ff5900720c */ /* 0x000fda0003f25270 */
[----:B--23--:R-:W-:-:S05]  /*2250*/  @P1 LEA R4, R3, UR51, 0x3 ;  /* 0x0000003303041c11 */ /* 0x00cfca000f8e18ff */
[----:B------:R-:W-:-:S05]  /*2260*/  @P1 VIADD R5, R4, 0x20 ;  /* 0x0000002004051836 */ /* 0x000fca0000000000 */
[----:B------:R-:W-:-:S04]  /*2270*/  @P1 PRMT R5, R88, 0x654, R5 ;  /* 0x0000065458051816 */ /* 0x000fc80000000005 */
[----:B------:R2:W-:Y:S01]  /*2280*/  @P1 SYNCS.ARRIVE.TRANS64.RED.A1T0 RZ, [R5+URZ], RZ ;  /* 0x000000ff05ff19a7 */ /* 0x0005e2000810043f */
[----:B------:R-:W-:-:S13]  /*2290*/  ISETP.GT.U32.AND P1, PT, R22, 0x1, PT ;  /* 0x000000011600780c */ /* 0x000fda0003f24070 */
[----:B--2---:R-:W-:Y:S05]  /*22a0*/  @P1 BRA `(.L_x_34) ;  /* 0x0000000000041947 */ /* 0x004fea0003800000 */
[----:B-1----:R-:W-:Y:S01]  /*22b0*/  BPT.TRAP 0x1 ;  /* 0x000000040000795c */ /* 0x002fe20000300000 */
.L_x_34:
[----:B------:R-:W-:Y:S01]  /*22c0*/  UIADD3 UR5, UR5, 0x1, URZ ;  /* 0x0000000105057890 */ /* 0x000fe2000fffe03f */
[C---:B------:R-:W-:Y:S01]  /*22d0*/  ISETP.GT.AND P2, PT, R0.reuse, 0x1, PT ;  /* 0x000000010000780c */ /* 0x040fe20003f44270 */
[----:B------:R-:W-:Y:S02]  /*22e0*/  VIADD R3, R3, 0x1 ;  /* 0x0000000103037836 */ /* 0x000fe40000000000 */
[----:B------:R-:W-:Y:S01]  /*22f0*/  UISETP.NE.AND UP0, UPT, UR5, 0x4, UPT ;  /* 0x000000040500788c */ /* 0x000fe2000bf05270 */
[----:B------:R-:W-:Y:S02]  /*2300*/  VIADD R0, R0, 0xffffffff ;  /* 0xffffffff00007836 */ /* 0x000fe40000000000 */
[C---:B------:R-:W-:Y:S01]  /*2310*/  ISETP.NE.AND P1, PT, R3.reuse, 0x4, PT ;  /* 0x000000040300780c */ /* 0x040fe20003f25270 */
[----:B------:R-:W-:Y:S02]  /*2320*/  USEL UR6, URZ, 0x1, UP0 ;  /* 0x000000013f067887 */ /* 0x000fe40008000000 */
[----:B------:R-:W-:Y:S01]  /*2330*/  USEL UR5, UR5, URZ, UP0 ;  /* 0x0000003f05057287 */ /* 0x000fe20008000000 */
[----:B------:R-:W-:-:S03]  /*2340*/  SEL R3, R3, RZ, P1 ;  /* 0x000000ff03037207 */ /* 0x000fc60000800000 */
[----:B------:R-:W-:Y:S01]  /*2350*/  LOP3.LUT R6, R6, UR6, RZ, 0x3c, !PT ;  /* 0x0000000606067c12 */ /* 0x000fe2000f8e3cff */
[----:B------:R-:W-:Y:S07]  /*2360*/  @P2 BRA `(.L_x_35) ;  /* 0xfffffff800ac2947 */ /* 0x000fee000383ffff */
.L_x_28:
[----:B------:R-:W4:Y:S02]  /*2370*/  LDC R0, c[0x0][0x28c] ;  /* 0x0000a300ff007b82 */ /* 0x000f240000000800 */
[----:B----4-:R-:W-:-:S13]  /*2380*/  ISETP.GE.AND P1, PT, R0, 0x1, PT ;  /* 0x000000010000780c */ /* 0x010fda0003f26270 */
[----:B------:R-:W-:Y:S05]  /*2390*/  @!P1 BRA `(.L_x_36) ;  /* 0x0000000000389947 */ /* 0x000fea0003800000 */
[----:B------:R-:W-:Y:S05]  /*23a0*/  @!P0 BRA `(.L_x_37) ;  /* 0x0000000000048947 */ /* 0x000fea0003800000 */
[----:B-1----:R-:W-:Y:S01]  /*23b0*/  BPT.TRAP 0x1 ;  /* 0x000000040000795c */ /* 0x002fe20000300000 */
.L_x_37:
[----:B------:R-:W-:Y:S02]  /*23c0*/  ISETP.NE.AND P0, PT, R89, RZ, PT ;  /* 0x000000ff5900720c */ /* 0x000fe40003f05270 */
[----:B--23--:R-:W-:-:S11]  /*23d0*/  MOV R3, UR51 ;  /* 0x0000003300037c02 */ /* 0x00cfd60008000f00 */
[----:B------:R-:W-:-:S04]  /*23e0*/  @P0 VIMNMX R0, R95, 0x1, PT ;  /* 0x000000015f000848 */ /* 0x000fc80003fe0100 */
[----:B------:R-:W-:-:S05]  /*23f0*/  @P0 IADD3 R0, R95, UR50, -R0 ;  /* 0x000000325f000c10 */ /* 0x000fca000fffe800 */
[----:B------:R-:W-:-:S05]  /*2400*/  @P0 IMAD.SHL.U32 R0, R0, 0x8, RZ ;  /* 0x0000000800000824 */ /* 0x000fca00078e00ff */
[----:B------:R-:W-:-:S04]  /*2410*/  @P0 LOP3.LUT R0, R0, 0x18, RZ, 0xc0, !PT ;  /* 0x0000001800000812 */ /* 0x000fc800078ec0ff */
[----:B------:R-:W-:-:S04]  /*2420*/  @P0 IADD3 R3, R3, 0x20, R0 ;  /* 0x0000002003030810 */ /* 0x000fc80007ffe000 */
[----:B------:R-:W-:-:S04]  /*2430*/  @P0 PRMT R3, R88, 0x654, R3 ;  /* 0x0000065458030816 */ /* 0x000fc80000000003 */
[----:B------:R4:W-:Y:S01]  /*2440*/  @P0 SYNCS.ARRIVE.TRANS64.RED.A1T0 RZ, [R3+URZ], RZ ;  /* 0x000000ff03ff09a7 */ /* 0x0009e2000810043f */
[----:B------:R-:W-:-:S13]  /*2450*/  ISETP.GT.U32.AND P0, PT, R22, 0x1, PT ;  /* 0x000000011600780c */ /* 0x000fda0003f04070 */
[----:B----4-:R-:W-:Y:S05]  /*2460*/  @P0 BRA `(.L_x_36) ;  /* 0x0000000000040947 */ /* 0x010fea0003800000 */
[----:B-1----:R-:W-:Y:S01]  /*2470*/  BPT.TRAP 0x1 ;  /* 0x000000040000795c */ /* 0x002fe20000300000 */
.L_x_36:
[----:B------:R-:W-:Y:S01]  /*2480*/  UIADD3 UR4, UR51, 0x200, URZ ;  /* 0x0000020033047890 */ /* 0x000fe2000fffe03f */
[----:B------:R-:W-:Y:S02]  /*2490*/  R2UR UR46, R23 ;  /* 0x00000000172e72ca */ /* 0x000fe400000e0000 */
[----:B------:R-:W-:Y:S01]  /*24a0*/  R2UR UR45, R96 ;  /* 0x00000000602d72ca */ /* 0x000fe200000e0000 */
[----:B------:R-:W-:-:S06]  /*24b0*/  ULOP3.LUT UP0, URZ, UR4, 0x1bf, URZ, 0xc0, !UPT ;  /* 0x000001bf043f7892 */ /* 0x000fcc000f80c03f */
[----:B------:R-:W-:-:S04]  /*24c0*/  PLOP3.LUT P0, PT, PT, PT, UP0, 0x80, 0x0 ;  /* 0x000000000000781c */ /* 0x000fc80003f0f008 */
[----:B------:R-:W-:Y:S02]  /*24d0*/  USHF.L.U32 UR46, UR46, 0x8, URZ ;  /* 0x000000082e2e7899 */ /* 0x000fe4000800063f */
[----:B------:R-:W-:-:S07]  /*24e0*/  USHF.L.U32 UR45, UR45, 0x6, URZ ;  /* 0x000000062d2d7899 */ /* 0x000fce000800063f */
[----:B------:R-:W-:Y:S05]  /*24f0*/  @!P0 BRA `(.L_x_38) ;  /* 0x00000000007c8947 */ /* 0x000fea0003800000 */
[----:B------:R-:W-:Y:S01]  /*2500*/  MOV R23, 0x0 ;  /* 0x0000000000177802 */ /* 0x000fe20000000f00 */
[----:B------:R-:W-:Y:S01]  /*2510*/  ULDC.64 UR4, c[0x4][0x80] ;  /* 0x0100200000047ab9 */ /* 0x000fe20000000a00 */
[----:B------:R-:W-:Y:S01]  /*2520*/  ULDC.64 UR6, c[0x4][0x10] ;  /* 0x0100040000067ab9 */ /* 0x000fe20000000a00 */
[----:B--23--:R-:W-:Y:S01]  /*2530*/  IMAD.U32 R4, RZ, RZ, UR4 ;  /* 0x00000004ff047e24 */ /* 0x00cfe2000f8e00ff */
[----:B------:R2:W3:Y:S01]  /*2540*/  LDC.64 R14, c[0x4][R23] ;  /* 0x01000000170e7b82 */ /* 0x0004e20000000a00 */
[----:B------:R-:W-:Y:S01]  /*2550*/  IMAD.U32 R5, RZ, RZ, UR5 ;  /* 0x00000005ff057e24 */ /* 0x000fe2000f8e00ff */
[----:B------:R-:W-:Y:S01]  /*2560*/  ULDC.64 UR4, c[0x4][0x88] ;  /* 0x0100220000047ab9 */ /* 0x000fe20000000a00 */
[----:B------:R-:W-:Y:S01]  /*2570*/  IMAD.U32 R10, RZ, RZ, UR6 ;  /* 0x00000006ff0a7e24 */ /* 0x000fe2000f8e00ff */
[----:B------:R-:W-:Y:S01]  /*2580*/  MOV R11, UR7 ;  /* 0x00000007000b7c02 */ /* 0x000fe20008000f00 */
[----:B------:R-:W-:Y:S02]  /*2590*/  IMAD.U32 R6, RZ, RZ, UR4 ;  /* 0x00000004ff067e24 */ /* 0x000fe4000f8e00ff */
[----:B------:R-:W-:-:S02]  /*25a0*/  IMAD.U32 R7, RZ, RZ, UR5 ;  /* 0x00000005ff077e24 */ /* 0x000fc4000f8e00ff */
[----:B------:R-:W-:Y:S02]  /*25b0*/  IMAD.MOV.U32 R8, RZ, RZ, 0x70 ;  /* 0x00000070ff087424 */ /* 0x000fe400078e00ff */
[----:B------:R-:W-:Y:S02]  /*25c0*/  IMAD.MOV.U32 R12, RZ, RZ, 0x1 ;  /* 0x00000001ff0c7424 */ /* 0x000fe400078e00ff */
[----:B--2---:R-:W-:-:S07]  /*25d0*/  IMAD.MOV.U32 R13, RZ, RZ, RZ ;  /* 0x000000ffff0d7224 */ /* 0x004fce00078e00ff */
[----:B------:R-:W-:-:S07]  /*25e0*/  LEPC R20, `(.L_x_39) ;  /* 0x000000001014794e */ /* 0x000fce0000000000 */
[----:B-1-3-5:R-:W-:Y:S05]  /*25f0*/  CALL.ABS.NOINC R14 ;  /* 0x000000000e007343 */ /* 0x02afea0003c00000 */
.L_x_39:
[----:B------:R1:W2:Y:S01]  /*2600*/  LDC.64 R14, c[0x4][R23] ;  /* 0x01000000170e7b82 */ /* 0x0002a20000000a00 */
[----:B------:R-:W-:Y:S01]  /*2610*/  ULDC.64 UR4, c[0x4][0x80] ;  /* 0x0100200000047ab9 */ /* 0x000fe20000000a00 */
[----:B------:R-:W-:Y:S01]  /*2620*/  ULDC.64 UR6, c[0x4][0x10] ;  /* 0x0100040000067ab9 */ /* 0x000fe20000000a00 */
[----:B------:R-:W-:Y:S01]  /*2630*/  IMAD.U32 R4, RZ, RZ, UR4 ;  /* 0x00000004ff047e24 */ /* 0x000fe2000f8e00ff */
[----:B------:R-:W-:Y:S01]  /*2640*/  MOV R13, RZ ;  /* 0x000000ff000d7202 */ /* 0x000fe20000000f00 */
[----:B------:R-:W-:Y:S01]  /*2650*/  IMAD.U32 R5, RZ, RZ, UR5 ;  /* 0x00000005ff057e24 */ /* 0x000fe2000f8e00ff */
[----:B------:R-:W-:Y:S01]  /*2660*/  ULDC.64 UR4, c[0x4][0x88] ;  /* 0x0100220000047ab9 */ /* 0x000fe20000000a00 */
[----:B------:R-:W-:Y:S01]  /*2670*/  IMAD.U32 R10, RZ, RZ, UR6 ;  /* 0x00000006ff0a7e24 */ /* 0x000fe2000f8e00ff */
[----:B------:R-:W-:Y:S01]  /*2680*/  MOV R6, UR4 ;  /* 0x0000000400067c02 */ /* 0x000fe20008000f00 */
[----:B------:R-:W-:Y:S02]  /*2690*/  IMAD.U32 R7, RZ, RZ, UR5 ;  /* 0x00000005ff077e24 */ /* 0x000fe4000f8e00ff */
[----:B------:R-:W-:-:S02]  /*26a0*/  IMAD.U32 R11, RZ, RZ, UR7 ;  /* 0x00000007ff0b7e24 */ /* 0x000fc4000f8e00ff */
[----:B------:R-:W-:Y:S02]  /*26b0*/  IMAD.MOV.U32 R8, RZ, RZ, 0x70 ;  /* 0x00000070ff087424 */ /* 0x000fe400078e00ff */
[----:B-1----:R-:W-:-:S07]  /*26c0*/  IMAD.MOV.U32 R12, RZ, RZ, 0x1 ;  /* 0x00000001ff0c7424 */ /* 0x002fce00078e00ff */
[----:B------:R-:W-:-:S07]  /*26d0*/  LEPC R20, `(.L_x_38) ;  /* 0x000000001014794e */ /* 0x000fce0000000000 */
[----:B--2---:R-:W-:Y:S05]  /*26e0*/  CALL.ABS.NOINC R14 ;  /* 0x000000000e007343 */ /* 0x004fea0003c00000 */
.L_x_38:
[----:B------:R-:W-:Y:S02]  /*26f0*/  ULDC.64 UR4, c[0x0][0x590] ;  /* 0x0001640000047ab9 */ /* 0x000fe40000000a00 */
[----:B------:R-:W-:Y:S02]  /*2700*/  IMAD.U32 R120, RZ, RZ, UR4 ;  /* 0x00000004ff787e24 */ /* 0x000fe4000f8e00ff */
[----:B------:R-:W-:-:S03]  /*2710*/  IMAD.U32 R121, RZ, RZ, UR5 ;  /* 0x00000005ff797e24 */ /* 0x000fc6000f8e00ff */
[----:B------:R-:W-:-:S04]  /*2720*/  ISETP.NE.U32.AND P2, PT, R120, RZ, PT ;  /* 0x000000ff7800720c */ /* 0x000fc80003f45070 */
[----:B------:R-:W-:-:S13]  /*2730*/  ISETP.NE.AND.EX P2, PT, R121, RZ, PT, P2 ;  /* 0x000000ff7900720c */ /* 0x000fda0003f45320 */
[----:B------:R-:W-:Y:S05]  /*2740*/  @!P2 BRA `(.L_x_40) ;  /* 0x000000000034a947 */ /* 0x000fea0003800000 */
[----:B------:R-:W-:Y:S02]  /*2750*/  ULDC.64 UR4, c[0x0][0x588] ;  /* 0x0001620000047ab9 */ /* 0x000fe40000000a00 */
[----:B------:R-:W-:-:S04]  /*2760*/  ISETP.NE.U32.AND P0, PT, RZ, UR4, PT ;  /* 0x00000004ff007c0c */ /* 0x000fc8000bf05070 */
[----:B------:R-:W-:-:S13]  /*2770*/  ISETP.NE.AND.EX P0, PT, RZ, UR5, PT, P0 ;  /* 0x00000005ff007c0c */ /* 0x000fda000bf05300 */
[----:B------:R-:W-:Y:S05]  /*2780*/  @!P0 BRA `(.L_x_41) ;  /* 0x0000000000188947 */ /* 0x000fea0003800000 */
[----:B--23--:R-:W2:Y:S01]  /*2790*/  LDC.64 R4, c[0x0][0x588] ;  /* 0x00016200ff047b82 */ /* 0x00cea20000000a00 */
[----:B------:R-:W-:-:S04]  /*27a0*/  IMAD R3, R120, UR47, RZ ;  /* 0x0000002f78037c24 */ /* 0x000fc8000f8e02ff */
[----:B--2---:R-:W-:-:S05]  /*27b0*/  IMAD.WIDE R4, R3, 0x4, R4 ;  /* 0x0000000403047825 */ /* 0x004fca00078e0204 */
[----:B-----5:R4:W5:Y:S01]  /*27c0*/  LDG.E R91, desc[UR40][R4.64] ;  /* 0x00000028045b7981 */ /* 0x020962000c1e1900 */
[----:B------:R-:W-:Y:S01]  /*27d0*/  IMAD.MOV.U32 R90, RZ, RZ, 0x1 ;  /* 0x00000001ff5a7424 */ /* 0x000fe200078e00ff */
[----:B------:R-:W-:Y:S06]  /*27e0*/  BRA `(.L_x_40) ;  /* 0x00000000000c7947 */ /* 0x000fec0003800000 */
.L_x_41:
[----:B------:R-:W-:Y:S01]  /*27f0*/  ULDC UR4, c[0x0][0x580] ;  /* 0x0001600000047ab9 */ /* 0x000fe20000000800 */
[----:B------:R-:W-:Y:S02]  /*2800*/  IMAD.MOV.U32 R90, RZ, RZ, 0x1 ;  /* 0x00000001ff5a7424 */ /* 0x000fe400078e00ff */
[----:B-----5:R-:W-:-:S07]  /*2810*/  IMAD.U32 R91, RZ, RZ, UR4 ;  /* 0x00000004ff5b7e24 */ /* 0x020fce000f8e00ff */
.L_x_40:
[----:B------:R-:W1:Y:S02]  /*2820*/  LDC.64 R6, c[0x0][0x5b0] ;  /* 0x00016c00ff067b82 */ /* 0x000e640000000a00 */
[----:B-1----:R-:W-:-:S04]  /*2830*/  ISETP.NE.U32.AND P0, PT, R6, RZ, PT ;  /* 0x000000ff0600720c */ /* 0x002fc80003f05070 */
[----:B------:R-:W-:-:S13]  /*2840*/  ISETP.NE.AND.EX P0, PT, R7, RZ, PT, P0 ;  /* 0x000000ff0700720c */ /* 0x000fda0003f05300 */
[----:B------:R-:W-:Y:S05]  /*2850*/  @!P0 BRA `(.L_x_42) ;  /* 0x00000000002c8947 */ /* 0x000fea0003800000 */
[----:B------:R-:W-:Y:S02]  /*2860*/  ULDC.64 UR4, c[0x0][0x5a8] ;  /* 0x00016a0000047ab9 */ /* 0x000fe40000000a00 */
[----:B------:R-:W-:-:S04]  /*2870*/  ISETP.NE.U32.AND P0, PT, RZ, UR4, PT ;  /* 0x00000004ff007c0c */ /* 0x000fc8000bf05070 */
[----:B------:R-:W-:-:S13]  /*2880*/  ISETP.NE.AND.EX P0, PT, RZ, UR5, PT, P0 ;  /* 0x00000005ff007c0c */ /* 0x000fda000bf05300 */
[----:B------:R-:W-:Y:S05]  /*2890*/  @!P0 BRA `(.L_x_43) ;  /* 0x0000000000148947 */ /* 0x000fea0003800000 */
[----:B--234-:R-:W1:Y:S01]  /*28a0*/  LDC.64 R4, c[0x0][0x5a8] ;  /* 0x00016a00ff047b82 */ /* 0x01ce620000000a00 */
[----:B------:R-:W-:-:S04]  /*28b0*/  IMAD R3, R6, UR47, RZ ;  /* 0x0000002f06037c24 */ /* 0x000fc8000f8e02ff */
[----:B-1----:R-:W-:-:S05]  /*28c0*/  IMAD.WIDE R4, R3, 0x4, R4 ;  /* 0x0000000403047825 */ /* 0x002fca00078e0204 */
[----:B-----5:R1:W5:Y:S01]  /*28d0*/  LDG.E R92, desc[UR40][R4.64] ;  /* 0x00000028045c7981 */ /* 0x020362000c1e1900 */
[----:B------:R-:W-:Y:S05]  /*28e0*/  BRA `(.L_x_42) ;  /* 0x0000000000087947 */ /* 0x000fea0003800000 */
.L_x_43:
[----:B------:R-:W-:Y:S02]  /*28f0*/  ULDC UR4, c[0x0][0x5a0] ;  /* 0x0001680000047ab9 */ /* 0x000fe40000000800 */
[----:B-----5:R-:W-:-:S07]  /*2900*/  MOV R92, UR4 ;  /* 0x00000004005c7c02 */ /* 0x020fce0008000f00 */
.L_x_42:
[----:B------:R-:W-:Y:S01]  /*2910*/  ULDC.64 UR4, c[0x0][0x588] ;  /* 0x0001620000047ab9 */ /* 0x000fe20000000a00 */
[----:B------:R-:W-:Y:S01]  /*2920*/  ISETP.NE.U32.AND P1, PT, R120, RZ, PT ;  /* 0x000000ff7800720c */ /* 0x000fe20003f25070 */
[----:B------:R-:W-:Y:S02]  /*2930*/  UISETP.NE.U32.AND UP0, UPT, UR4, URZ, UPT ;  /* 0x0000003f0400728c */ /* 0x000fe4000bf05070 */
[----:B------:R-:W-:Y:S02]  /*2940*/  ISETP.NE.U32.AND P3, PT, RZ, UR4, PT ;  /* 0x00000004ff007c0c */ /* 0x000fe4000bf65070 */
[----:B------:R-:W-:Y:S01]  /*2950*/  ISETP.NE.AND.EX P5, PT, R121, RZ, PT, P1 ;  /* 0x000000ff7900720c */ /* 0x000fe20003fa5310 */
[----:B------:R-:W-:Y:S02]  /*2960*/  UISETP.NE.AND.EX UP0, UPT, UR5, URZ, UPT, UP0 ;  /* 0x0000003f0500728c */ /* 0x000fe4000bf05300 */
[----:B------:R-:W-:Y:S02]  /*2970*/  ISETP.NE.AND.EX P3, PT, RZ, UR5, PT, P3 ;  /* 0x00000005ff007c0c */ /* 0x000fe4000bf65330 */
[----:B------:R-:W-:-:S02]  /*2980*/  PLOP3.LUT P0, PT, PT, PT, PT, 0x8, 0x0 ;  /* 0x000000000000781c */ /* 0x000fc40003f0e170 */
[----:B------:R-:W-:-:S04]  /*2990*/  PLOP3.LUT P4, PT, PT, PT, UP0, 0x80, 0x0 ;  /* 0x000000000000781c */ /* 0x000fc80003f8f008 */
[----:B------:R-:W-:-:S05]  /*29a0*/  PLOP3.LUT P4, PT, P4, PT, PT, 0x8, 0x0 ;  /* 0x000000000000781c */ /* 0x000fca000278e170 */
[----:B------:R-:W-:Y:S08]  /*29b0*/  @P3 BRA P5, `(.L_x_44) ;  /* 0x0000000000243947 */ /* 0x000ff00002800000 */
[----:B------:R-:W-:Y:S04]  /*29c0*/  BSSY B0, `(.L_x_44) ;  /* 0x0000008000007945 */ /* 0x000fe80003800000 */
[----:B------:R-:W-:Y:S05]  /*29d0*/  @!P2 BRA `(.L_x_45) ;  /* 0x000000000014a947 */ /* 0x000fea0003800000 */
[----:B------:R-:W-:Y:S02]  /*29e0*/  LOP3.LUT P3, RZ, R90, 0xff, RZ, 0xc0, !PT ;  /* 0x000000ff5aff7812 */ /* 0x000fe4000786c0ff */
[----:B------:R-:W-:-:S11]  /*29f0*/  PLOP3.LUT P0, PT, P4, PT, PT, 0x80, 0x0 ;  /* 0x000000000000781c */ /* 0x000fd6000270f070 */
[----:B------:R-:W-:Y:S05]  /*2a00*/  @!P3 BRA `(.L_x_46) ;  /* 0x00000000000cb947 */ /* 0x000fea0003800000 */
[----:B-----5:R-:W-:Y:S01]  /*2a10*/  FSETP.EQ.AND P0, PT, R91, RZ, PT ;  /* 0x000000ff5b00720b */ /* 0x020fe20003f02000 */
[----:B------:R-:W-:-:S12]  /*2a20*/  BRA `(.L_x_46) ;  /* 0x0000000000047947 */ /* 0x000fd80003800000 */
.L_x_45:
[----:B-----5:R-:W-:-:S13]  /*2a30*/  FSETP.EQ.AND P0, PT, R91, RZ, PT ;  /* 0x000000ff5b00720b */ /* 0x020fda0003f02000 */
.L_x_46:
[----:B------:R-:W-:Y:S05]  /*2a40*/  BSYNC B0 ;  /* 0x0000000000007941 */ /* 0x000fea0003800000 */
.L_x_44:
[----:B------:R-:W-:Y:S04]  /*2a50*/  BSSY B0, `(.L_x_47) ;  /* 0x0000007000007945 */ /* 0x000fe80003800000 */
[----:B------:R-:W-:Y:S05]  /*2a60*/  @!P2 BRA `(.L_x_48) ;  /* 0x000000000010a947 */ /* 0x000fea0003800000 */
[----:B------:R-:W-:-:S13]  /*2a70*/  LOP3.LUT P2, RZ, R90, 0xff, RZ, 0xc0, !PT ;  /* 0x000000ff5aff7812 */ /* 0x000fda000784c0ff */
[----:B------:R-:W-:Y:S05]  /*2a80*/  @!P2 BRA `(.L_x_49) ;  /* 0x00000000000ca947 */ /* 0x000fea0003800000 */
[----:B-----5:R-:W-:Y:S01]  /*2a90*/  FSETP.EQ.AND P4, PT, R91, RZ, PT ;  /* 0x000000ff5b00720b */ /* 0x020fe20003f82000 */
[----:B------:R-:W-:-:S12]  /*2aa0*/  BRA `(.L_x_49) ;  /* 0x0000000000047947 */ /* 0x000fd80003800000 */
.L_x_48:
[----:B-----5:R-:W-:-:S13]  /*2ab0*/  FSETP.EQ.AND P4, PT, R91, RZ, PT ;  /* 0x000000ff5b00720b */ /* 0x020fda0003f82000 */
.L_x_49:
[----:B------:R-:W-:Y:S05]  /*2ac0*/  BSYNC B0 ;  /* 0x0000000000007941 */ /* 0x000fea0003800000 */
.L_x_47:
[----:B------:R-:W-:Y:S01]  /*2ad0*/  BSSY B0, `(.L_x_50) ;  /* 0x0000029000007945 */ /* 0x000fe20003800000 */
[----:B------:R-:W-:Y:S01]  /*2ae0*/  LOP3.LUT R93, R93, 0x1, RZ, 0x3c, !PT ;  /* 0x000000015d5d7812 */ /* 0x000fe200078e3cff */
[----:B------:R-:W-:Y:S01]  /*2af0*/  IMAD.MOV.U32 R23, RZ, RZ, RZ ;  /* 0x000000ffff177224 */ /* 0x000fe200078e00ff */
[----:B------:R-:W-:Y:S02]  /*2b00*/  CS2R R6, SRZ ;  /* 0x0000000000067805 */ /* 0x000fe4000001ff00 */
[----:B-1234-:R-:W-:Y:S02]  /*2b10*/  CS2R R4, SRZ ;  /* 0x0000000000047805 */ /* 0x01efe4000001ff00 */
[----:B------:R-:W-:Y:S02]  /*2b20*/  CS2R R10, SRZ ;  /* 0x00000000000a7805 */ /* 0x000fe4000001ff00 */
[----:B------:R-:W-:Y:S01]  /*2b30*/  CS2R R8, SRZ ;  /* 0x0000000000087805 */ /* 0x000fe2000001ff00 */
[----:B------:R-:W-:Y:S06]  /*2b40*/  @P0 BRA `(.L_x_51) ;  /* 0x0000000000840947 */ /* 0x000fec0003800000 */
[----:B------:R-:W-:-:S13]  /*2b50*/  ISETP.NE.AND P2, PT, R117, 0x3, PT ;  /* 0x000000037500780c */ /* 0x000fda0003f45270 */
[----:B------:R-:W-:Y:S05]  /*2b60*/  @!P2 BRA `(.L_x_52) ;  /* 0x000000000004a947 */ /* 0x000fea0003800000 */
[----:B------:R-:W-:Y:S01]  /*2b70*/  BPT.TRAP 0x1 ;  /* 0x000000040000795c */ /* 0x000fe20000300000 */
.L_x_52:
[----:B------:R-:W-:Y:S01]  /*2b80*/  SHF.L.U32 R0, R93, 0x1f, RZ ;  /* 0x0000001f5d007819 */ /* 0x000fe200000006ff */
[----:B------:R-:W-:Y:S01]  /*2b90*/  BSSY B1, `(.L_x_53) ;  /* 0x0000005000017945 */ /* 0x000fe20003800000 */
[----:B------:R-:W-:Y:S02]  /*2ba0*/  IMAD.MOV.U32 R23, RZ, RZ, 0x1 ;  /* 0x00000001ff177424 */ /* 0x000fe400078e00ff */
[----:B------:R-:W1:Y:S01]  /*2bb0*/  SYNCS.PHASECHK.TRANS64.TRYWAIT P2, [UR51+0x40], R0 ;  /* 0x00004000ff0075a7 */ /* 0x000e620008040173 */
[----:B------:R-:W-:Y:S01]  /*2bc0*/  IMAD.MOV.U32 R6, RZ, RZ, RZ ;  /* 0x000000ffff067224 */ /* 0x000fe200078e00ff */
[----:B-1----:R-:W-:Y:S06]  /*2bd0*/  @!P2 BRA `(.L_x_54) ;  /* 0x000000b40020a947 */ /* 0x002fec0003800000 */
.L_x_169:
[----:B------:R-:W-:Y:S05]  /*2be0*/  BSYNC B1 ;  /* 0x0000000000017941 */ /* 0x000fea0003800000 */
.L_x_53:
[----:B------:R-:W-:Y:S02]  /*2bf0*/  CS2R R4, SRZ ;  /* 0x0000000000047805 */ /* 0x000fe4000001ff00 */
[----:B------:R-:W-:Y:S02]  /*2c00*/  CS2R R10, SRZ ;  /* 0x00000000000a7805 */ /* 0x000fe4000001ff00 */
[----:B------:R-:W-:Y:S01]  /*2c10*/  CS2R R8, SRZ ;  /* 0x0000000000087805 */ /* 0x000fe2000001ff00 */
[----:B------:R-:W-:Y:S06]  /*2c20*/  @P4 BRA `(.L_x_51) ;  /* 0x00000000004c4947 */ /* 0x000fec0003800000 */
[C---:B-1----:R-:W-:Y:S01]  /*2c30*/  IMAD.SHL.U32 R0, R18.reuse, 0x10, RZ ;  /* 0x0000001012007824 */ /* 0x042fe200078e00ff */
[----:B------:R-:W-:Y:S01]  /*2c40*/  SHF.R.U32.HI R5, RZ, 0x1, R18 ;  /* 0x00000001ff057819 */ /* 0x000fe20000011612 */
[C---:B------:R-:W-:Y:S01]  /*2c50*/  IMAD.SHL.U32 R3, R18.reuse, 0x20, RZ ;  /* 0x0000002012037824 */ /* 0x040fe200078e00ff */
[----:B------:R-:W-:Y:S01]  /*2c60*/  SHF.L.U32 R7, R18, 0x2, RZ ;  /* 0x0000000212077819 */ /* 0x000fe200000006ff */
[----:B------:R-:W-:Y:S05]  /*2c70*/  WARPSYNC.ALL ;  /* 0x0000000000007948 */ /* 0x000fea0003800000 */
[----:B------:R-:W-:Y:S02]  /*2c80*/  LOP3.LUT R0, R0, 0xe00, RZ, 0xc0, !PT ;  /* 0x00000e0000007812 */ /* 0x000fe400078ec0ff */
[----:B------:R-:W-:-:S02]  /*2c90*/  LOP3.LUT R4, R3, 0xc0, RZ, 0xc0, !PT ;  /* 0x000000c003047812 */ /* 0x000fc400078ec0ff */
[----:B------:R-:W-:Y:S02]  /*2ca0*/  LOP3.LUT R0, R0, 0x20, R3, 0xf8, !PT ;  /* 0x0000002000007812 */ /* 0x000fe400078ef803 */
[----:B------:R-:W-:Y:S02]  /*2cb0*/  LOP3.LUT R4, R4, 0x8, R5, 0xf8, !PT ;  /* 0x0000000804047812 */ /* 0x000fe400078ef805 */
[----:B------:R-:W-:Y:S02]  /*2cc0*/  LOP3.LUT R0, R0, 0x100, R3, 0xf8, !PT ;  /* 0x0000010000007812 */ /* 0x000fe400078ef803 */
[----:B------:R-:W-:Y:S02]  /*2cd0*/  LOP3.LUT R7, R4, 0x18, R7, 0x78, !PT ;  /* 0x0000001804077812 */ /* 0x000fe400078e7807 */
[----:B------:R-:W-:Y:S02]  /*2ce0*/  LOP3.LUT P2, RZ, R18, 0x4, RZ, 0xc0, !PT ;  /* 0x0000000412ff7812 */ /* 0x000fe4000784c0ff */
[----:B------:R-:W-:-:S04]  /*2cf0*/  LOP3.LUT R0, R0, R7, RZ, 0xfc, !PT ;  /* 0x0000000700007212 */ /* 0x000fc800078efcff */
[----:B------:R-:W-:-:S05]  /*2d00*/  LEA R0, R0, UR51, 0x1 ;  /* 0x0000003300007c11 */ /* 0x000fca000f8e08ff */
[C---:B------:R-:W-:Y:S01]  /*2d10*/  VIADD R3, R0.reuse, 0x200 ;  /* 0x0000020000037836 */ /* 0x040fe20000000000 */
[----:B------:R2:W3:Y:S01]  /*2d20*/  LDSM.16.M88.4 R8, [R0+0x200] ;  /* 0x000200000008783b */ /* 0x0004e20000000200 */
[----:B------:R-:W-:Y:S02]  /*2d30*/  VIADD R4, R0, 0x220 ;  /* 0x0000022000047836 */ /* 0x000fe40000000000 */
[----:B------:R-:W-:-:S06]  /*2d40*/  @P2 VIADD R4, R3, 0xffffffe0 ;  /* 0xffffffe003042836 */ /* 0x000fcc0000000000 */
[----:B--2---:R-:W4:Y:S02]  /*2d50*/  LDSM.16.M88.4 R4, [R4] ;  /* 0x000000000404783b */ /* 0x004f240000000200 */
.L_x_51:
[----:B------:R-:W-:Y:S05]  /*2d60*/  BSYNC B0 ;  /* 0x0000000000007941 */ /* 0x000fea0003800000 */
.L_x_50:
[----:B-1-3--:R-:W-:Y:S01]  /*2d70*/  IMAD.U32 R0, R9, 0x10000, RZ ;  /* 0x0001000009007824 */ /* 0x00afe200078e00ff */
[----:B------:R-:W-:Y:S01]  /*2d80*/  MOV R3, 0x3aae005b ;  /* 0x3aae005b00037802 */ /* 0x000fe20000000f00 */
[----:B------:R-:W-:Y:S01]  /*2d90*/  IMAD.MOV.U32 R12, RZ, RZ, 0x3c09919f ;  /* 0x3c09919fff0c7424 */ /* 0x000fe200078e00ff */
[C---:B------:R-:W-:Y:S01]  /*2da0*/  SHF.L.U32 R100, R10.reuse, 0x10, RZ ;  /* 0x000000100a647819 */ /* 0x040fe200000006ff */
[----:B-----5:R-:W-:Y:S01]  /*2db0*/  FMUL R97, R91, R0 ;  /* 0x000000005b617220 */ /* 0x020fe20000400000 */
[----:B------:R-:W-:Y:S01]  /*2dc0*/  IMAD.MOV.U32 R0, RZ, RZ, 0x38eb4c3a ;  /* 0x38eb4c3aff007424 */ /* 0x000fe200078e00ff */
[----:B------:R-:W-:Y:S01]  /*2dd0*/  LOP3.LUT R10, R10, 0xffff0000, RZ, 0xc0, !PT ;  /* 0xffff00000a0a7812 */ /* 0x000fe200078ec0ff */
[----:B------:R-:W-:Y:S02]  /*2de0*/  IMAD.SHL.U32 R133, R18, 0x4, RZ ;  /* 0x0000000412857824 */ /* 0x000fe400078e00ff */
[----:B------:R-:W-:Y:S01]  /*2df0*/  FFMA R96, R92, R58, R97 ;  /* 0x0000003a5c607223 */ /* 0x000fe20000000061 */
[----:B------:R-:W-:Y:S05]  /*2e00*/  WARPSYNC.ALL ;  /* 0x0000000000007948 */ /* 0x000fea0003800000 */
[----:B------:R-:W-:Y:S01]  /*2e10*/  FMUL R102, R96, 0.70710676908493041992 ;  /* 0x3f3504f360667820 */ /* 0x000fe20000400000 */
[----:B------:R-:W-:Y:S03]  /*2e20*/  BSSY B0, `(.L_x_55) ;  /* 0x00001ef000007945 */ /* 0x000fe60003800000 */
[C---:B------:R-:W-:Y:S01]  /*2e30*/  FMUL R13, R102.reuse, R102 ;  /* 0x00000066660d7220 */ /* 0x040fe20000400000 */
[----:B------:R-:W-:-:S04]  /*2e40*/  FSETP.GE.AND P3, PT, |R102|, 1.0029599666595458984, PT ;  /* 0x3f8060fe6600780b */ /* 0x000fc80003f66200 */
[----:B------:R-:W-:Y:S01]  /*2e50*/  FSEL R21, |R102|, R13, P3 ;  /* 0x0000000d66157208 */ /* 0x000fe20001800200 */
[----:B------:R-:W-:Y:S01]  /*2e60*/  IMAD.MOV.U32 R13, RZ, RZ, 0x3d24d99a ;  /* 0x3d24d99aff0d7424 */ /* 0x000fe200078e00ff */
[----:B------:R-:W-:Y:S02]  /*2e70*/  FSEL R14, R0, 8.4834944573231041431e-05, P3 ;  /* 0x38b1e96a000e7808 */ /* 0x000fe40001800000 */
[----:B------:R-:W-:Y:S02]  /*2e80*/  FSEL R20, -R3, -0.00082130916416645050049, P3 ;  /* 0xba574d2003147808 */ /* 0x000fe40001800100 */
[----:B------:R-:W-:Y:S02]  /*2e90*/  FSEL R15, R12, 0.0052134888246655464172, P3 ;  /* 0x3baad5ea0c0f7808 */ /* 0x000fe40001800000 */
[----:B------:R-:W-:Y:S01]  /*2ea0*/  FSEL R99, -R13, -0.026868773624300956726, P3 ;  /* 0xbcdc1be70d637808 */ /* 0x000fe20001800100 */
[----:B------:R-:W-:Y:S01]  /*2eb0*/  FFMA R20, R21, R14, R20 ;  /* 0x0000000e15147223 */ /* 0x000fe20000000014 */
[----:B------:R-:W-:-:S03]  /*2ec0*/  IMAD.MOV.U32 R14, RZ, RZ, 0x3e235519 ;  /* 0x3e235519ff0e7424 */ /* 0x000fc600078e00ff */
[C---:B------:R-:W-:Y:S01]  /*2ed0*/  FFMA R20, R21.reuse, R20, R15 ;  /* 0x0000001415147223 */ /* 0x040fe2000000000f */
[----:B------:R-:W-:Y:S01]  /*2ee0*/  IMAD.MOV.U32 R15, RZ, RZ, 0x3f69b4f9 ;  /* 0x3f69b4f9ff0f7424 */ /* 0x000fe200078e00ff */
[----:B------:R-:W-:Y:S02]  /*2ef0*/  FSEL R101, R14, 0.11284004896879196167, P3 ;  /* 0x3de718af0e657808 */ /* 0x000fe40001800000 */
[----:B------:R-:W-:Y:S01]  /*2f00*/  FFMA R58, R21, R20, R99 ;  /* 0x00000014153a7223 */ /* 0x000fe20000000063 */
[----:B------:R-:W-:Y:S01]  /*2f10*/  IMAD.MOV.U32 R20, RZ, RZ, 0x3f210a14 ;  /* 0x3f210a14ff147424 */ /* 0x000fe200078e00ff */
[----:B------:R-:W-:Y:S02]  /*2f20*/  FSEL R99, R15, -0.37612664699554443359, P3 ;  /* 0xbec093ac0f637808 */ /* 0x000fe40001800000 */
[----:B------:R-:W-:Y:S02]  /*2f30*/  FFMA R58, R21, R58, R101 ;  /* 0x0000003a153a7223 */ /* 0x000fe40000000065 */
[----:B------:R-:W-:-:S02]  /*2f40*/  FSEL R101, R20, 0.12837915122509002686, P3 ;  /* 0x3e0375d314657808 */ /* 0x000fc40001800000 */
[----:B------:R-:W-:Y:S01]  /*2f50*/  FFMA R58, R21, R58, R99 ;  /* 0x0000003a153a7223 */ /* 0x000fe20000000063 */
[----:B------:R-:W-:-:S03]  /*2f60*/  FSEL R99, -|R102|, R102, P3 ;  /* 0x0000006666637208 */ /* 0x000fc60001800300 */
[----:B------:R-:W-:-:S04]  /*2f70*/  FFMA R58, R21, R58, R101 ;  /* 0x0000003a153a7223 */ /* 0x000fc80000000065 */
[----:B------:R-:W-:Y:S01]  /*2f80*/  FFMA R98, R58, R99, R99 ;  /* 0x000000633a627223 */ /* 0x000fe20000000063 */
[----:B------:R-:W-:Y:S01]  /*2f90*/  LOP3.LUT R58, R9, 0xffff0000, RZ, 0xc0, !PT ;  /* 0xffff0000093a7812 */ /* 0x000fe200078ec0ff */
[C---:B------:R-:W-:Y:S02]  /*2fa0*/  FMUL R99, R91.reuse, R100 ;  /* 0x000000645b637220 */ /* 0x040fe40000400000 */
[----:B------:R-:W1:Y:S02]  /*2fb0*/  @P3 MUFU.EX2 R21, R98 ;  /* 0x0000006200153308 */ /* 0x000e640000000800 */
[C---:B------:R-:W-:Y:S01]  /*2fc0*/  FMUL R101, R91.reuse, R58 ;  /* 0x0000003a5b657220 */ /* 0x040fe20000400000 */
[C---:B------:R-:W-:Y:S01]  /*2fd0*/  FFMA R60, R92.reuse, R60, R99 ;  /* 0x0000003c5c3c7223 */ /* 0x040fe20000000063 */
[----:B------:R-:W-:Y:S02]  /*2fe0*/  FMUL R58, R91, R10 ;  /* 0x0000000a5b3a7220 */ /* 0x000fe40000400000 */
[----:B------:R-:W-:Y:S01]  /*2ff0*/  FFMA R9, R92, R59, R101 ;  /* 0x0000003b5c097223 */ /* 0x000fe20000000065 */
[----:B------:R-:W-:Y:S01]  /*3000*/  FMUL R122, R60, 0.70710676908493041992 ;  /* 0x3f3504f33c7a7820 */ /* 0x000fe20000400000 */
[----:B------:R-:W-:-:S02]  /*3010*/  FFMA R10, R92, R61, R58 ;  /* 0x0000003d5c0a7223 */ /* 0x000fc4000000003a */
[C---:B------:R-:W-:Y:S01]  /*3020*/  FMUL R118, R9.reuse, 0.70710676908493041992 ;  /* 0x3f3504f309767820 */ /* 0x040fe20000400000 */
[----:B------:R-:W-:Y:S01]  /*3030*/  FMUL R9, R9, 0.5 ;  /* 0x3f00000009097820 */ /* 0x000fe20000400000 */
[----:B------:R-:W-:Y:S01]  /*3040*/  FSETP.GE.AND P5, PT, |R122|, 1.0029599666595458984, PT ;  /* 0x3f8060fe7a00780b */ /* 0x000fe20003fa6200 */
[----:B------:R-:W-:Y:S01]  /*3050*/  FMUL R124, R10, 0.70710676908493041992 ;  /* 0x3f3504f30a7c7820 */ /* 0x000fe20000400000 */
[C---:B------:R-:W-:Y:S01]  /*3060*/  FMUL R59, R118.reuse, R118 ;  /* 0x00000076763b7220 */ /* 0x040fe20000400000 */
[----:B------:R-:W-:Y:S01]  /*3070*/  FSETP.GE.AND P2, PT, |R118|, 1.0029599666595458984, PT ;  /* 0x3f8060fe7600780b */ /* 0x000fe20003f46200 */
[----:B-1----:R-:W-:Y:S01]  /*3080*/  @P3 FADD R21, -R21, 1 ;  /* 0x3f80000015153421 */ /* 0x002fe20000000100 */
[----:B------:R-:W-:Y:S01]  /*3090*/  FSEL R104, R0, 8.4834944573231041431e-05, P5 ;  /* 0x38b1e96a00687808 */ /* 0x000fe20002800000 */
[----:B------:R-:W-:Y:S01]  /*30a0*/  FMUL R103, R124, R124 ;  /* 0x0000007c7c677220 */ /* 0x000fe20000400000 */
[----:B------:R-:W-:Y:S02]  /*30b0*/  FSEL R59, |R118|, R59, P2 ;  /* 0x0000003b763b7208 */ /* 0x000fe40001000200 */
[----:B------:R-:W-:Y:S01]  /*30c0*/  @P3 LOP3.LUT R98, R21, 0x80000000, R102, 0xb8, !PT ;  /* 0x8000000015623812 */ /* 0x000fe200078eb866 */
[----:B------:R-:W-:Y:S01]  /*30d0*/  FMUL R21, R122, R122 ;  /* 0x0000007a7a157220 */ /* 0x000fe20000400000 */
[----:B------:R-:W-:-:S02]  /*30e0*/  FSEL R100, R0, 8.4834944573231041431e-05, P2 ;  /* 0x38b1e96a00647808 */ /* 0x000fc40001000000 */
[C---:B------:R-:W-:Y:S01]  /*30f0*/  FSEL R102, -R3.reuse, -0.00082130916416645050049, P2 ;  /* 0xba574d2003667808 */ /* 0x040fe20001000100 */
[----:B------:R-:W-:Y:S01]  /*3100*/  FADD R98, R98, 1 ;  /* 0x3f80000062627421 */ /* 0x000fe20000000000 */
[----:B------:R-:W-:Y:S02]  /*3110*/  FSEL R61, |R122|, R21, P5 ;  /* 0x000000157a3d7208 */ /* 0x000fe40002800200 */
[----:B------:R-:W-:Y:S01]  /*3120*/  FSEL R106, -R3, -0.00082130916416645050049, P5 ;  /* 0xba574d20036a7808 */ /* 0x000fe20002800100 */
[----:B------:R-:W-:Y:S01]  /*3130*/  FFMA R100, R59, R100, R102 ;  /* 0x000000643b647223 */ /* 0x000fe20000000066 */
[----:B------:R-:W-:Y:S02]  /*3140*/  FSEL R102, R12, 0.0052134888246655464172, P2 ;  /* 0x3baad5ea0c667808 */ /* 0x000fe40001000000 */
[----:B------:R-:W-:Y:S01]  /*3150*/  FSETP.GE.AND P3, PT, |R124|, 1.0029599666595458984, PT ;  /* 0x3f8060fe7c00780b */ /* 0x000fe20003f66200 */
[----:B------:R-:W-:Y:S01]  /*3160*/  FFMA R106, R61, R104, R106 ;  /* 0x000000683d6a7223 */ /* 0x000fe2000000006a */
[----:B------:R-:W-:Y:S01]  /*3170*/  FSEL R108, R12, 0.0052134888246655464172, P5 ;  /* 0x3baad5ea0c6c7808 */ /* 0x000fe20002800000 */
[----:B------:R-:W-:Y:S01]  /*3180*/  FFMA R100, R59, R100, R102 ;  /* 0x000000643b647223 */ /* 0x000fe20000000066 */
[----:B------:R-:W-:-:S02]  /*3190*/  FSEL R104, -R13, -0.026868773624300956726, P2 ;  /* 0xbcdc1be70d687808 */ /* 0x000fc40001000100 */
[----:B------:R-:W-:Y:S01]  /*31a0*/  FSEL R103, |R124|, R103, P3 ;  /* 0x000000677c677208 */ /* 0x000fe20001800200 */
[----:B------:R-:W-:Y:S01]  /*31b0*/  FFMA R106, R61, R106, R108 ;  /* 0x0000006a3d6a7223 */ /* 0x000fe2000000006c */
[----:B------:R-:W-:Y:S01]  /*31c0*/  FSEL R110, R0, 8.4834944573231041431e-05, P3 ;  /* 0x38b1e96a006e7808 */ /* 0x000fe20001800000 */
[----:B------:R-:W-:Y:S01]  /*31d0*/  FFMA R100, R59, R100, R104 ;  /* 0x000000643b647223 */ /* 0x000fe20000000068 */
[----:B------:R-:W-:Y:S02]  /*31e0*/  FSEL R112, -R3, -0.00082130916416645050049, P3 ;  /* 0xba574d2003707808 */ /* 0x000fe40001800100 */
[C---:B------:R-:W-:Y:S02]  /*31f0*/  FSEL R102, R14.reuse, 0.11284004896879196167, P2 ;  /* 0x3de718af0e667808 */ /* 0x040fe40001000000 */
[----:B------:R-:W-:Y:S01]  /*3200*/  FSEL R108, -R13, -0.026868773624300956726, P5 ;  /* 0xbcdc1be70d6c7808 */ /* 0x000fe20002800100 */
[----:B------:R-:W-:Y:S01]  /*3210*/  FFMA R112, R103, R110, R112 ;  /* 0x0000006e67707223 */ /* 0x000fe20000000070 */
[----:B------:R-:W-:Y:S01]  /*3220*/  FSEL R104, R15, -0.37612664699554443359, P2 ;  /* 0xbec093ac0f687808 */ /* 0x000fe20001000000 */
[----:B------:R-:W-:Y:S01]  /*3230*/  FFMA R100, R59, R100, R102 ;  /* 0x000000643b647223 */ /* 0x000fe20000000066 */
[----:B------:R-:W-:Y:S01]  /*3240*/  FSEL R110, R14, 0.11284004896879196167, P5 ;  /* 0x3de718af0e6e7808 */ /* 0x000fe20002800000 */
[----:B------:R-:W-:Y:S01]  /*3250*/  FFMA R106, R61, R106, R108 ;  /* 0x0000006a3d6a7223 */ /* 0x000fe2000000006c */
[----:B------:R-:W-:Y:S01]  /*3260*/  FSEL R114, R12, 0.0052134888246655464172, P3 ;  /* 0x3baad5ea0c727808 */ /* 0x000fe20001800000 */
[----:B------:R-:W-:Y:S01]  /*3270*/  FFMA R100, R59, R100, R104 ;  /* 0x000000643b647223 */ /* 0x000fe20000000068 */
[C---:B------:R-:W-:Y:S01]  /*3280*/  FSEL R102, R20.reuse, 0.12837915122509002686, P2 ;  /* 0x3e0375d314667808 */ /* 0x040fe20001000000 */
[----:B------:R-:W-:Y:S01]  /*3290*/  FFMA R106, R61, R106, R110 ;  /* 0x0000006a3d6a7223 */ /* 0x000fe2000000006e */
[----:B------:R-:W-:Y:S01]  /*32a0*/  FSEL R104, R15, -0.37612664699554443359, P5 ;  /* 0xbec093ac0f687808 */ /* 0x000fe20002800000 */
[----:B------:R-:W-:Y:S01]  /*32b0*/  FFMA R112, R103, R112, R114 ;  /* 0x0000007067707223 */ /* 0x000fe20000000072 */
[----:B------:R-:W-:Y:S01]  /*32c0*/  FSEL R108, -R13, -0.026868773624300956726, P3 ;  /* 0xbcdc1be70d6c7808 */ /* 0x000fe20001800100 */
[----:B------:R-:W-:Y:S01]  /*32d0*/  FFMA R100, R59, R100, R102 ;  /* 0x000000643b647223 */ /* 0x000fe20000000066 */
[----:B------:R-:W-:Y:S01]  /*32e0*/  FSEL R102, R20, 0.12837915122509002686, P5 ;  /* 0x3e0375d314667808 */ /* 0x000fe20002800000 */
[----:B------:R-:W-:Y:S01]  /*32f0*/  FFMA R104, R61, R106, R104 ;  /* 0x0000006a3d687223 */ /* 0x000fe20000000068 */
[----:B------:R-:W-:Y:S01]  /*3300*/  FSEL R106, R14, 0.11284004896879196167, P3 ;  /* 0x3de718af0e6a7808 */ /* 0x000fe20001800000 */
[----:B------:R-:W-:Y:S01]  /*3310*/  FFMA R108, R103, R112, R108 ;  /* 0x00000070676c7223 */ /* 0x000fe2000000006c */
[----:B------:R-:W-:Y:S01]  /*3320*/  FSEL R59, -|R122|, R122, P5 ;  /* 0x0000007a7a3b7208 */ /* 0x000fe20002800300 */
[----:B------:R-:W-:Y:S01]  /*3330*/  FFMA R102, R61, R104, R102 ;  /* 0x000000683d667223 */ /* 0x000fe20000000066 */
[----:B------:R-:W-:Y:S01]  /*3340*/  FSEL R61, R15, -0.37612664699554443359, P3 ;  /* 0xbec093ac0f3d7808 */ /* 0x000fe20001800000 */
[C---:B------:R-:W-:Y:S01]  /*3350*/  FFMA R106, R103.reuse, R108, R106 ;  /* 0x0000006c676a7223 */ /* 0x040fe2000000006a */
[----:B------:R-:W-:Y:S01]  /*3360*/  FSEL R105, R20, 0.12837915122509002686, P3 ;  /* 0x3e0375d314697808 */ /* 0x000fe20001800000 */
[----:B------:R-:W-:Y:S01]  /*3370*/  FFMA R102, R102, R59, R59 ;  /* 0x0000003b66667223 */ /* 0x000fe2000000003b */
[----:B------:R-:W-:Y:S01]  /*3380*/  FSEL R21, -|R118|, R118, P2 ;  /* 0x0000007676157208 */ /* 0x000fe20001000300 */
[----:B------:R-:W-:Y:S01]  /*3390*/  FFMA R106, R103, R106, R61 ;  /* 0x0000006a676a7223 */ /* 0x000fe2000000003d */
[----:B------:R-:W-:Y:S01]  /*33a0*/  FSEL R104, -|R124|, R124, P3 ;  /* 0x0000007c7c687208 */ /* 0x000fe20001800300 */
[----:B------:R-:W1:Y:S01]  /*33b0*/  @P5 MUFU.EX2 R59, R102 ;  /* 0x00000066003b5308 */ /* 0x000e620000000800 */
[----:B------:R-:W-:Y:S01]  /*33c0*/  LOP3.LUT R108, R11, 0xffff0000, RZ, 0xc0, !PT ;  /* 0xffff00000b6c7812 */ /* 0x000fe200078ec0ff */
[----:B------:R-:W-:Y:S01]  /*33d0*/  FFMA R105, R103, R106, R105 ;  /* 0x0000006a67697223 */ /* 0x000fe20000000069 */
[----:B------:R-:W-:Y:S01]  /*33e0*/  FFMA R100, R100, R21, R21 ;  /* 0x0000001564647223 */ /* 0x000fe20000000015 */
[----:B------:R-:W-:-:S02]  /*33f0*/  IMAD.U32 R106, R11, 0x10000, RZ ;  /* 0x000100000b6a7824 */ /* 0x000fc400078e00ff */
[----:B------:R-:W-:Y:S02]  /*3400*/  FFMA R104, R105, R104, R104 ;  /* 0x0000006869687223 */ /* 0x000fe40000000068 */
[----:B------:R-:W2:Y:S01]  /*3410*/  @P2 MUFU.EX2 R21, R100 ;  /* 0x0000006400152308 */ /* 0x000ea20000000800 */
[C---:B------:R-:W-:Y:S01]  /*3420*/  FMUL R61, R91.reuse, R106 ;  /* 0x0000006a5b3d7220 */ /* 0x040fe20000400000 */
[C---:B------:R-:W-:Y:S01]  /*3430*/  IMAD.U32 R106, R8.reuse, 0x10000, RZ ;  /* 0x00010000086a7824 */ /* 0x040fe200078e00ff */
[----:B------:R-:W-:Y:S02]  /*3440*/  LOP3.LUT R8, R8, 0xffff0000, RZ, 0xc0, !PT ;  /* 0xffff000008087812 */ /* 0x000fe400078ec0ff */
[----:B------:R-:W-:Y:S01]  /*3450*/  FFMA R62, R92, R62, R61 ;  /* 0x0000003e5c3e7223 */ /* 0x000fe2000000003d */
[----:B------:R-:W-:Y:S02]  /*3460*/  FMUL R103, R91, R106 ;  /* 0x0000006a5b677220 */ /* 0x000fe40000400000 */
[----:B------:R-:W3:Y:S01]  /*3470*/  @P3 MUFU.EX2 R105, R104 ;  /* 0x0000006800693308 */ /* 0x000ee20000000800 */
[----:B-1----:R-:W-:Y:S01]  /*3480*/  @P5 FADD R11, -R59, 1 ;  /* 0x3f8000003b0b5421 */ /* 0x002fe20000000100 */
[----:B------:R-:W-:Y:S01]  /*3490*/  FMUL R59, R91, R108 ;  /* 0x0000006c5b3b7220 */ /* 0x000fe20000400000 */
[----:B------:R-:W-:Y:S01]  /*34a0*/  FMUL R128, R62, 0.70710676908493041992 ;  /* 0x3f3504f33e807820 */ /* 0x000fe20000400000 */
[----:B------:R-:W-:-:S02]  /*34b0*/  FFMA R106, R92, R56, R103 ;  /* 0x000000385c6a7223 */ /* 0x000fc40000000067 */
[----:B------:R-:W-:Y:S01]  /*34c0*/  @P5 LOP3.LUT R102, R11, 0x80000000, R122, 0xb8, !PT ;  /* 0x800000000b665812 */ /* 0x000fe200078eb87a */
[----:B------:R-:W-:Y:S01]  /*34d0*/  FFMA R11, R92, R63, R59 ;  /* 0x0000003f5c0b7223 */ /* 0x000fe2000000003b */
[----:B------:R-:W-:Y:S01]  /*34e0*/  FMUL R126, R106, 0.70710676908493041992 ;  /* 0x3f3504f36a7e7820 */ /* 0x000fe20000400000 */
[----:B--2---:R-:W-:Y:S02]  /*34f0*/  @P2 FADD R21, -R21, 1 ;  /* 0x3f80000015152421 */ /* 0x004fe40000000100 */
[----:B------:R-:W-:Y:S01]  /*3500*/  FMUL R113, R11, 0.70710676908493041992 ;  /* 0x3f3504f30b717820 */ /* 0x000fe20000400000 */
[----:B------:R-:W-:Y:S02]  /*3510*/  FADD R102, R102, 1 ;  /* 0x3f80000066667421 */ /* 0x000fe40000000000 */
[----:B------:R-:W-:Y:S01]  /*3520*/  @P2 LOP3.LUT R100, R21, 0x80000000, R118, 0xb8, !PT ;  /* 0x8000000015642812 */ /* 0x000fe200078eb876 */
[C---:B------:R-:W-:Y:S01]  /*3530*/  FMUL R21, R128.reuse, R128 ;  /* 0x0000008080157220 */ /* 0x040fe20000400000 */
[----:B------:R-:W-:Y:S01]  /*3540*/  FSETP.GE.AND P2, PT, |R128|, 1.0029599666595458984, PT ;  /* 0x3f8060fe8000780b */ /* 0x000fe20003f46200 */
[----:B---3--:R-:W-:Y:S01]  /*3550*/  @P3 FADD R105, -R105, 1 ;  /* 0x3f80000069693421 */ /* 0x008fe20000000100 */
[----:B------:R-:W-:Y:S01]  /*3560*/  FSETP.GE.AND P5, PT, |R113|, 1.0029599666595458984, PT ;  /* 0x3f8060fe7100780b */ /* 0x000fe20003fa6200 */
[----:B------:R-:W-:Y:S01]  /*3570*/  FADD R100, R100, 1 ;  /* 0x3f80000064647421 */ /* 0x000fe20000000000 */
[----:B------:R-:W-:Y:S01]  /*3580*/  FSEL R63, |R128|, R21, P2 ;  /* 0x00000015803f7208 */ /* 0x000fe20001000200 */
[----:B------:R-:W-:Y:S01]  /*3590*/  FMUL R21, R126, R126 ;  /* 0x0000007e7e157220 */ /* 0x000fe20000400000 */
[----:B------:R-:W-:Y:S01]  /*35a0*/  @P3 LOP3.LUT R104, R105, 0x80000000, R124, 0xb8, !PT ;  /* 0x8000000069683812 */ /* 0x000fe200078eb87c */
[----:B------:R-:W-:Y:S01]  /*35b0*/  FMUL R105, R113, R113 ;  /* 0x0000007171697220 */ /* 0x000fe20000400000 */
[----:B------:R-:W-:-:S02]  /*35c0*/  FSEL R56, R0, 8.4834944573231041431e-05, P2 ;  /* 0x38b1e96a00387808 */ /* 0x000fc40001000000 */
[----:B------:R-:W-:Y:S01]  /*35d0*/  FSEL R108, -R3, -0.00082130916416645050049, P2 ;  /* 0xba574d20036c7808 */ /* 0x000fe20001000100 */
[----:B------:R-:W-:Y:S01]  /*35e0*/  FADD R104, R104, 1 ;  /* 0x3f80000068687421 */ /* 0x000fe20000000000 */
[----:B------:R-:W-:Y:S02]  /*35f0*/  FSEL R107, |R113|, R105, P5 ;  /* 0x00000069716b7208 */ /* 0x000fe40002800200 */
[----:B------:R-:W-:Y:S01]  /*3600*/  FSEL R114, R0, 8.4834944573231041431e-05, P5 ;  /* 0x38b1e96a00727808 */ /* 0x000fe20002800000 */
[----:B------:R-:W-:Y:S01]  /*3610*/  FFMA R110, R63, R56, R108 ;  /* 0x000000383f6e7223 */ /* 0x000fe2000000006c */
[----:B------:R-:W-:Y:S02]  /*3620*/  FSEL R118, -R3, -0.00082130916416645050049, P5 ;  /* 0xba574d2003767808 */ /* 0x000fe40002800100 */
        /* <DEDUP_REMOVED lines=11> */
[----:B------:R-:W-:Y:S02]  /*36e0*/  FSEL R112, R14, 0.11284004896879196167, P2 ;  /* 0x3de718af0e707808 */ /* 0x000fe40001000000 */
[----:B------:R-:W-:Y:S01]  /*36f0*/  FSEL R122, -R13, -0.026868773624300956726, P5 ;  /* 0xbcdc1be70d7a7808 */ /* 0x000fe20002800100 */
[----:B------:R-:W-:Y:S01]  /*3700*/  FFMA R56, R21, R56, R108 ;  /* 0x0000003815387223 */ /* 0x000fe2000000006c */
[----:B------:R-:W-:Y:S01]  /*3710*/  FSEL R114, R15, -0.37612664699554443359, P2 ;  /* 0xbec093ac0f727808 */ /* 0x000fe20001000000 */
[----:B------:R-:W-:Y:S01]  /*3720*/  FFMA R110, R63, R110, R112 ;  /* 0x0000006e3f6e7223 */ /* 0x000fe20000000070 */
[----:B------:R-:W-:Y:S01]  /*3730*/  FSEL R108, R12, 0.0052134888246655464172, P3 ;  /* 0x3baad5ea0c6c7808 */ /* 0x000fe20001800000 */
[----:B------:R-:W-:Y:S01]  /*3740*/  FFMA R118, R107, R118, R122 ;  /* 0x000000766b767223 */ /* 0x000fe2000000007a */
[----:B------:R-:W-:Y:S01]  /*3750*/  FSEL R124, R14, 0.11284004896879196167, P5 ;  /* 0x3de718af0e7c7808 */ /* 0x000fe20002800000 */
[----:B------:R-:W-:Y:S01]  /*3760*/  FFMA R110, R63, R110, R114 ;  /* 0x0000006e3f6e7223 */ /* 0x000fe20000000072 */
[----:B------:R-:W-:Y:S01]  /*3770*/  FSEL R112, R20, 0.12837915122509002686, P2 ;  /* 0x3e0375d314707808 */ /* 0x000fe20001000000 */
[----:B------:R-:W-:Y:S01]  /*3780*/  FFMA R56, R21, R56, R108 ;  /* 0x0000003815387223 */ /* 0x000fe2000000006c */
[----:B------:R-:W-:Y:S01]  /*3790*/  FSEL R114, R15, -0.37612664699554443359, P5 ;  /* 0xbec093ac0f727808 */ /* 0x000fe20002800000 */
[----:B------:R-:W-:Y:S01]  /*37a0*/  FFMA R118, R107, R118, R124 ;  /* 0x000000766b767223 */ /* 0x000fe2000000007c */
[----:B------:R-:W-:Y:S01]  /*37b0*/  FSEL R108, -R13, -0.026868773624300956726, P3 ;  /* 0xbcdc1be70d6c7808 */ /* 0x000fe20001800100 */
[----:B------:R-:W-:Y:S01]  /*37c0*/  FFMA R110, R63, R110, R112 ;  /* 0x0000006e3f6e7223 */ /* 0x000fe20000000070 */
[----:B------:R-:W-:Y:S01]  /*37d0*/  FSEL R105, -|R128|, R128, P2 ;  /* 0x0000008080697208 */ /* 0x000fe20001000300 */
[----:B------:R-:W-:Y:S01]  /*37e0*/  FFMA R114, R107, R118, R114 ;  /* 0x000000766b727223 */ /* 0x000fe20000000072 */
[----:B------:R-:W-:Y:S01]  /*37f0*/  FSEL R112, R20, 0.12837915122509002686, P5 ;  /* 0x3e0375d314707808 */ /* 0x000fe20002800000 */
[----:B------:R-:W-:Y:S01]  /*3800*/  FFMA R56, R21, R56, R108 ;  /* 0x0000003815387223 */ /* 0x000fe2000000006c */
[----:B------:R-:W-:Y:S01]  /*3810*/  FSEL R109, -|R113|, R113, P5 ;  /* 0x00000071716d7208 */ /* 0x000fe20002800300 */
[----:B------:R-:W-:Y:S01]  /*3820*/  FFMA R108, R110, R105, R105 ;  /* 0x000000696e6c7223 */ /* 0x000fe20000000069 */
[----:B------:R-:W-:Y:S01]  /*3830*/  FSEL R110, R14, 0.11284004896879196167, P3 ;  /* 0x3de718af0e6e7808 */ /* 0x000fe20001800000 */
[----:B------:R-:W-:Y:S01]  /*3840*/  FFMA R112, R107, R114, R112 ;  /* 0x000000726b707223 */ /* 0x000fe20000000070 */
[----:B------:R-:W-:Y:S01]  /*3850*/  FSEL R63, R15, -0.37612664699554443359, P3 ;  /* 0xbec093ac0f3f7808 */ /* 0x000fe20001800000 */
[----:B------:R-:W1:Y:S01]  /*3860*/  @P2 MUFU.EX2 R107, R108 ;  /* 0x0000006c006b2308 */ /* 0x000e620000000800 */
[----:B------:R-:W-:Y:S01]  /*3870*/  FSEL R105, R20, 0.12837915122509002686, P3 ;  /* 0x3e0375d314697808 */ /* 0x000fe20001800000 */
[----:B------:R-:W-:Y:S01]  /*3880*/  FFMA R109, R112, R109, R109 ;  /* 0x0000006d706d7223 */ /* 0x000fe2000000006d */
[----:B------:R-:W-:-:S04]  /*3890*/  FFMA R56, R21, R56, R110 ;  /* 0x0000003815387223 */ /* 0x000fc8000000006e */
[C---:B------:R-:W-:Y:S01]  /*38a0*/  FFMA R56, R21.reuse, R56, R63 ;  /* 0x0000003815387223 */ /* 0x040fe2000000003f */
[----:B------:R-:W2:Y:S01]  /*38b0*/  @P5 MUFU.EX2 R111, R109 ;  /* 0x0000006d006f5308 */ /* 0x000ea20000000800 */
[----:B------:R-:W-:Y:S02]  /*38c0*/  FSEL R63, -|R126|, R126, P3 ;  /* 0x0000007e7e3f7208 */ /* 0x000fe40001800300 */
[----:B------:R-:W-:Y:S01]  /*38d0*/  FFMA R56, R21, R56, R105 ;  /* 0x0000003815387223 */ /* 0x000fe20000000069 */
[----:B------:R-:W-:-:S03]  /*38e0*/  FMUL R105, R91, R8 ;  /* 0x000000085b697220 */ /* 0x000fc60000400000 */
[----:B------:R-:W-:Y:S01]  /*38f0*/  FFMA R110, R56, R63, R63 ;  /* 0x0000003f386e7223 */ /* 0x000fe2000000003f */
[C---:B----4-:R-:W-:Y:S01]  /*3900*/  IMAD.U32 R56, R4.reuse, 0x10000, RZ ;  /* 0x0001000004387824 */ /* 0x050fe200078e00ff */
[----:B------:R-:W-:Y:S01]  /*3910*/  LOP3.LUT R4, R4, 0xffff0000, RZ, 0xc0, !PT ;  /* 0xffff000004047812 */ /* 0x000fe200078ec0ff */
[----:B-1----:R-:W-:Y:S01]  /*3920*/  @P2 FADD R107, -R107, 1 ;  /* 0x3f8000006b6b2421 */ /* 0x002fe20000000100 */
[----:B------:R-:W1:Y:S01]  /*3930*/  @P3 MUFU.EX2 R21, R110 ;  /* 0x0000006e00153308 */ /* 0x000e620000000800 */
[C---:B------:R-:W-:Y:S02]  /*3940*/  FMUL R63, R91.reuse, R56 ;  /* 0x000000385b3f7220 */ /* 0x040fe40000400000 */
[----:B------:R-:W-:Y:S01]  /*3950*/  FMUL R56, R91, R4 ;  /* 0x000000045b387220 */ /* 0x000fe20000400000 */
[----:B------:R-:W-:Y:S01]  /*3960*/  @P2 LOP3.LUT R108, R107, 0x80000000, R128, 0xb8, !PT ;  /* 0x800000006b6c2812 */ /* 0x000fe200078eb880 */
[C---:B------:R-:W-:Y:S01]  /*3970*/  FFMA R4, R92.reuse, R64, R63 ;  /* 0x000000405c047223 */ /* 0x040fe2000000003f */
[----:B--2---:R-:W-:Y:S01]  /*3980*/  @P5 FADD R8, -R111, 1 ;  /* 0x3f8000006f085421 */ /* 0x004fe20000000100 */
[----:B------:R-:W-:-:S02]  /*3990*/  FFMA R111, R92, R57, R105 ;  /* 0x000000395c6f7223 */ /* 0x000fc40000000069 */
[----:B------:R-:W-:Y:S01]  /*39a0*/  FMUL R132, R4, 0.70710676908493041992 ;  /* 0x3f3504f304847820 */ /* 0x000fe20000400000 */
[----:B------:R-:W-:Y:S01]  /*39b0*/  FADD R108, R108, 1 ;  /* 0x3f8000006c6c7421 */ /* 0x000fe20000000000 */
[----:B------:R-:W-:Y:S01]  /*39c0*/  FMUL R130, R111, 0.70710676908493041992 ;  /* 0x3f3504f36f827820 */ /* 0x000fe20000400000 */
[----:B------:R-:W-:Y:S01]  /*39d0*/  @P5 LOP3.LUT R109, R8, 0x80000000, R113, 0xb8, !PT ;  /* 0x80000000086d5812 */ /* 0x000fe200078eb871 */
[----:B------:R-:W-:Y:S01]  /*39e0*/  FFMA R8, R92, R65, R56 ;  /* 0x000000415c087223 */ /* 0x000fe20000000038 */
[----:B------:R-:W-:Y:S01]  /*39f0*/  FSETP.GE.AND P2, PT, |R132|, 1.0029599666595458984, PT ;  /* 0x3f8060fe8400780b */ /* 0x000fe20003f46200 */
[C---:B------:R-:W-:Y:S01]  /*3a00*/  FMUL R57, R130.reuse, R130 ;  /* 0x0000008282397220 */ /* 0x040fe20000400000 */
[----:B------:R-:W-:Y:S01]  /*3a10*/  FSETP.GE.AND P5, PT, |R130|, 1.0029599666595458984, PT ;  /* 0x3f8060fe8200780b */ /* 0x000fe20003fa6200 */
[----:B-1----:R-:W-:Y:S01]  /*3a20*/  @P3 FADD R21, -R21, 1 ;  /* 0x3f80000015153421 */ /* 0x002fe20000000100 */
[----:B------:R-:W-:Y:S01]  /*3a30*/  FMUL R134, R8, 0.70710676908493041992 ;  /* 0x3f3504f308867820 */ /* 0x000fe20000400000 */
[----:B------:R-:W-:Y:S01]  /*3a40*/  FSEL R114, R0, 8.4834944573231041431e-05, P2 ;  /* 0x38b1e96a00727808 */ /* 0x000fe20001000000 */
[----:B------:R-:W-:Y:S01]  /*3a50*/  FADD R109, R109, 1 ;  /* 0x3f8000006d6d7421 */ /* 0x000fe20000000000 */
[----:B------:R-:W-:Y:S01]  /*3a60*/  FSEL R57, |R130|, R57, P5 ;  /* 0x0000003982397208 */ /* 0x000fe20002800200 */
[----:B------:R-:W-:Y:S01]  /*3a70*/  FMUL R107, R134, R134 ;  /* 0x00000086866b7220 */ /* 0x000fe20000400000 */
[----:B------:R-:W-:Y:S01]  /*3a80*/  FSEL R64, R0, 8.4834944573231041431e-05, P5 ;  /* 0x38b1e96a00407808 */ /* 0x000fe20002800000 */
[----:B------:R-:W-:Y:S01]  /*3a90*/  FMUL R8, R8, 0.5 ;  /* 0x3f00000008087820 */ /* 0x000fe20000400000 */
[----:B------:R-:W-:Y:S01]  /*3aa0*/  FSEL R112, -R3, -0.00082130916416645050049, P5 ;  /* 0xba574d2003707808 */ /* 0x000fe20002800100 */
[----:B------:R-:W-:Y:S01]  /*3ab0*/  FMUL R111, R111, 0.5 ;  /* 0x3f0000006f6f7820 */ /* 0x000fe20000400000 */
[----:B------:R-:W-:Y:S01]  /*3ac0*/  @P3 LOP3.LUT R110, R21, 0x80000000, R126, 0xb8, !PT ;  /* 0x80000000156e3812 */ /* 0x000fe200078eb87e */
[----:B------:R-:W-:Y:S01]  /*3ad0*/  FMUL R21, R132, R132 ;  /* 0x0000008484157220 */ /* 0x000fe20000400000 */
[----:B------:R-:W-:Y:S01]  /*3ae0*/  FSEL R118, -R3, -0.00082130916416645050049, P2 ;  /* 0xba574d2003767808 */ /* 0x000fe20001000100 */
[C---:B------:R-:W-:Y:S01]  /*3af0*/  FFMA R64, R57.reuse, R64, R112 ;  /* 0x0000004039407223 */ /* 0x040fe20000000070 */
[----:B------:R-:W-:Y:S01]  /*3b00*/  FSEL R112, R12, 0.0052134888246655464172, P5 ;  /* 0x3baad5ea0c707808 */ /* 0x000fe20002800000 */
[----:B------:R-:W-:Y:S01]  /*3b10*/  FADD R110, R110, 1 ;  /* 0x3f8000006e6e7421 */ /* 0x000fe20000000000 */
[----:B------:R-:W-:Y:S01]  /*3b20*/  FSEL R65, |R132|, R21, P2 ;  /* 0x0000001584417208 */ /* 0x000fe20001000200 */
[----:B------:R-:W-:Y:S01]  /*3b30*/  FMUL R4, R4, 0.5 ;  /* 0x3f00000004047820 */ /* 0x000fe20000400000 */
[----:B------:R-:W-:Y:S01]  /*3b40*/  FSETP.GE.AND P3, PT, |R134|, 1.0029599666595458984, PT ;  /* 0x3f8060fe8600780b */ /* 0x000fe20003f66200 */
[----:B------:R-:W-:Y:S01]  /*3b50*/  FFMA R64, R57, R64, R112 ;  /* 0x0000004039407223 */ /* 0x000fe20000000070 */
[----:B------:R-:W-:Y:S01]  /*3b60*/  FSEL R112, -R13, -0.026868773624300956726, P5 ;  /* 0xbcdc1be70d707808 */ /* 0x000fe20002800100 */
[----:B------:R-:W-:Y:S01]  /*3b70*/  FFMA R118, R65, R114, R118 ;  /* 0x0000007241767223 */ /* 0x000fe20000000076 */
[----:B------:R-:W-:-:S02]  /*3b80*/  FSEL R122, R12, 0.0052134888246655464172, P2 ;  /* 0x3baad5ea0c7a7808 */ /* 0x000fc40001000000 */
[----:B------:R-:W-:Y:S01]  /*3b90*/  FSEL R114, R14, 0.11284004896879196167, P5 ;  /* 0x3de718af0e727808 */ /* 0x000fe20002800000 */
[----:B------:R-:W-:Y:S01]  /*3ba0*/  FFMA R64, R57, R64, R112 ;  /* 0x0000004039407223 */ /* 0x000fe20000000070 */
[----:B------:R-:W-:Y:S01]  /*3bb0*/  FSEL R115, |R134|, R107, P3 ;  /* 0x0000006b86737208 */ /* 0x000fe20001800200 */
[----:B------:R-:W-:Y:S01]  /*3bc0*/  FFMA R118, R65, R118, R122 ;  /* 0x0000007641767223 */ /* 0x000fe2000000007a */
[----:B------:R-:W-:Y:S01]  /*3bd0*/  FSEL R124, R0, 8.4834944573231041431e-05, P3 ;  /* 0x38b1e96a007c7808 */ /* 0x000fe20001800000 */
[----:B------:R-:W-:Y:S01]  /*3be0*/  FFMA R64, R57, R64, R114 ;  /* 0x0000004039407223 */ /* 0x000fe20000000072 */
[----:B------:R-:W-:Y:S02]  /*3bf0*/  FSEL R126, -R3, -0.00082130916416645050049, P3 ;  /* 0xba574d20037e7808 */ /* 0x000fe40001800100 */
[----:B------:R-:W-:Y:S02]  /*3c00*/  FSEL R112, R15, -0.37612664699554443359, P5 ;  /* 0xbec093ac0f707808 */ /* 0x000fe40002800000 */
[----:B------:R-:W-:Y:S01]  /*3c10*/  FSEL R122, -R13, -0.026868773624300956726, P2 ;  /* 0xbcdc1be70d7a7808 */ /* 0x000fe20001000100 */
[----:B------:R-:W-:Y:S01]  /*3c20*/  FFMA R126, R115, R124, R126 ;  /* 0x0000007c737e7223 */ /* 0x000fe2000000007e */
[----:B------:R-:W-:Y:S01]  /*3c30*/  FSEL R128, R12, 0.0052134888246655464172, P3 ;  /* 0x3baad5ea0c807808 */ /* 0x000fe20001800000 */
[----:B------:R-:W-:Y:S01]  /*3c40*/  FFMA R64, R57, R64, R112 ;  /* 0x0000004039407223 */ /* 0x000fe20000000070 */
[----:B------:R-:W-:Y:S01]  /*3c50*/  FSEL R114, R20, 0.12837915122509002686, P5 ;  /* 0x3e0375d314727808 */ /* 0x000fe20002800000 */
[----:B------:R-:W-:Y:S01]  /*3c60*/  FFMA R118, R65, R118, R122 ;  /* 0x0000007641767223 */ /* 0x000fe2000000007a */
[----:B------:R-:W-:Y:S01]  /*3c70*/  FSEL R124, R14, 0.11284004896879196167, P2 ;  /* 0x3de718af0e7c7808 */ /* 0x000fe20001000000 */
[----:B------:R-:W-:Y:S01]  /*3c80*/  FFMA R126, R115, R126, R128 ;  /* 0x0000007e737e7223 */ /* 0x000fe20000000080 */
[----:B------:R-:W-:Y:S01]  /*3c90*/  FSEL R112, -R13, -0.026868773624300956726, P3 ;  /* 0xbcdc1be70d707808 */ /* 0x000fe20001800100 */
[----:B------:R-:W-:Y:S01]  /*3ca0*/  FFMA R64, R57, R64, R114 ;  /* 0x0000004039407223 */ /* 0x000fe20000000072 */
[----:B------:R-:W-:Y:S01]  /*3cb0*/  FSEL R21, -|R130|, R130, P5 ;  /* 0x0000008282157208 */ /* 0x000fe20002800300 */
[----:B------:R-:W-:Y:S01]  /*3cc0*/  FFMA R118, R65, R118, R124 ;  /* 0x0000007641767223 */ /* 0x000fe2000000007c */
[----:B------:R-:W-:Y:S01]  /*3cd0*/  FSEL R114, R15, -0.37612664699554443359, P2 ;  /* 0xbec093ac0f727808 */ /* 0x000fe20001000000 */
[----:B------:R-:W-:Y:S01]  /*3ce0*/  FFMA R126, R115, R126, R112 ;  /* 0x0000007e737e7223 */ /* 0x000fe20000000070 */
[----:B------:R-:W-:Y:S01]  /*3cf0*/  FSEL R113, -|R132|, R132, P2 ;  /* 0x0000008484717208 */ /* 0x000fe20001000300 */
[----:B------:R-:W-:Y:S01]  /*3d00*/  FFMA R112, R64, R21, R21 ;  /* 0x0000001540707223 */ /* 0x000fe20000000015 */
[----:B------:R-:W-:Y:S01]  /*3d10*/  FSEL R64, R20, 0.12837915122509002686, P2 ;  /* 0x3e0375d314407808 */ /* 0x000fe20001000000 */
[----:B------:R-:W-:Y:S01]  /*3d20*/  FFMA R114, R65, R118, R114 ;  /* 0x0000007641727223 */ /* 0x000fe20000000072 */
[----:B------:R-:W-:Y:S01]  /*3d30*/  FSEL R122, R14, 0.11284004896879196167, P3 ;  /* 0x3de718af0e7a7808 */ /* 0x000fe20001800000 */
[----:B------:R-:W1:Y:S01]  /*3d40*/  @P5 MUFU.EX2 R21, R112 ;  /* 0x0000007000155308 */ /* 0x000e620000000800 */
[----:B------:R-:W-:Y:S01]  /*3d50*/  FSEL R118, R15, -0.37612664699554443359, P3 ;  /* 0xbec093ac0f767808 */ /* 0x000fe20001800000 */
[----:B------:R-:W-:Y:S01]  /*3d60*/  FFMA R114, R65, R114, R64 ;  /* 0x0000007241727223 */ /* 0x000fe20000000040 */
[----:B------:R-:W-:-:S02]  /*3d70*/  IMAD.U32 R64, R5, 0x10000, RZ ;  /* 0x0001000005407824 */ /* 0x000fc400078e00ff */
[C---:B------:R-:W-:Y:S01]  /*3d80*/  FFMA R122, R115.reuse, R126, R122 ;  /* 0x0000007e737a7223 */ /* 0x040fe2000000007a */
[----:B------:R-:W-:Y:S01]  /*3d90*/  FSEL R65, -|R134|, R134, P3 ;  /* 0x0000008686417208 */ /* 0x000fe20001800300 */
[----:B------:R-:W-:Y:S01]  /*3da0*/  FFMA R113, R114, R113, R113 ;  /* 0x0000007172717223 */ /* 0x000fe20000000071 */
[----:B------:R-:W-:Y:S01]  /*3db0*/  FSEL R114, R20, 0.12837915122509002686, P3 ;  /* 0x3e0375d314727808 */ /* 0x000fe20001800000 */
[----:B------:R-:W-:Y:S01]  /*3dc0*/  FFMA R118, R115, R122, R118 ;  /* 0x0000007a73767223 */ /* 0x000fe20000000076 */
[----:B------:R-:W-:Y:S01]  /*3dd0*/  FMUL R57, R91, R64 ;  /* 0x000000405b397220 */ /* 0x000fe20000400000 */
[----:B------:R-:W2:Y:S01]  /*3de0*/  @P2 MUFU.EX2 R107, R113 ;  /* 0x00000071006b2308 */ /* 0x000ea20000000800 */
[----:B------:R-:W-:Y:S01]  /*3df0*/  LOP3.LUT R64, R5, 0xffff0000, RZ, 0xc0, !PT ;  /* 0xffff000005407812 */ /* 0x000fe200078ec0ff */
[----:B------:R-:W-:Y:S01]  /*3e00*/  FFMA R114, R115, R118, R114 ;  /* 0x0000007673727223 */ /* 0x000fe20000000072 */
[----:B------:R-:W-:-:S03]  /*3e10*/  FFMA R66, R92, R66, R57 ;  /* 0x000000425c427223 */ /* 0x000fc60000000039 */
[----:B------:R-:W-:Y:S01]  /*3e20*/  FFMA R5, R114, R65, R65 ;  /* 0x0000004172057223 */ /* 0x000fe20000000041 */
[----:B------:R-:W-:Y:S01]  /*3e30*/  FMUL R65, R91, R64 ;  /* 0x000000405b417220 */ /* 0x000fe20000400000 */
[----:B-1----:R-:W-:Y:S01]  /*3e40*/  @P5 FADD R21, -R21, 1 ;  /* 0x3f80000015155421 */ /* 0x002fe20000000100 */
[----:B------:R-:W-:Y:S01]  /*3e50*/  FMUL R136, R66, 0.70710676908493041992 ;  /* 0x3f3504f342887820 */ /* 0x000fe20000400000 */
[----:B------:R-:W-:Y:S02]  /*3e60*/  IMAD.U32 R64, R6, 0x10000, RZ ;  /* 0x0001000006407824 */ /* 0x000fe400078e00ff */
[----:B------:R-:W-:Y:S01]  /*3e70*/  FFMA R114, R92, R67, R65 ;  /* 0x000000435c727223 */ /* 0x000fe20000000041 */
[----:B------:R-:W1:Y:S01]  /*3e80*/  @P3 MUFU.EX2 R115, R5 ;  /* 0x0000000500733308 */ /* 0x000e620000000800 */
[----:B------:R-:W-:Y:S01]  /*3e90*/  @P5 LOP3.LUT R112, R21, 0x80000000, R130, 0xb8, !PT ;  /* 0x8000000015705812 */ /* 0x000fe200078eb882 */
[----:B------:R-:W-:Y:S01]  /*3ea0*/  FMUL R21, R136, R136 ;  /* 0x0000008888157220 */ /* 0x000fe20000400000 */
[----:B------:R-:W-:Y:S01]  /*3eb0*/  FMUL R138, R114, 0.70710676908493041992 ;  /* 0x3f3504f3728a7820 */ /* 0x000fe20000400000 */
[----:B------:R-:W-:Y:S01]  /*3ec0*/  FSETP.GE.AND P5, PT, |R136|, 1.0029599666595458984, PT ;  /* 0x3f8060fe8800780b */ /* 0x000fe20003fa6200 */
[----:B--2---:R-:W-:Y:S01]  /*3ed0*/  @P2 FADD R107, -R107, 1 ;  /* 0x3f8000006b6b2421 */ /* 0x004fe20000000100 */
[----:B------:R-:W-:Y:S01]  /*3ee0*/  FMUL R67, R91, R64 ;  /* 0x000000405b437220 */ /* 0x000fe20000400000 */
[----:B------:R-:W-:Y:S01]  /*3ef0*/  FADD R112, R112, 1 ;  /* 0x3f80000070707421 */ /* 0x000fe20000000000 */
[----:B------:R-:W-:Y:S01]  /*3f00*/  FSEL R21, |R136|, R21, P5 ;  /* 0x0000001588157208 */ /* 0x000fe20002800200 */
[----:B------:R-:W-:Y:S01]  /*3f10*/  FMUL R66, R66, 0.5 ;  /* 0x3f00000042427820 */ /* 0x000fe20000400000 */
[----:B------:R-:W-:Y:S01]  /*3f20*/  @P2 LOP3.LUT R113, R107, 0x80000000, R132, 0xb8, !PT ;  /* 0x800000006b712812 */ /* 0x000fe200078eb884 */
[----:B------:R-:W-:Y:S01]  /*3f30*/  FMUL R107, R138, R138 ;  /* 0x0000008a8a6b7220 */ /* 0x000fe20000400000 */
[----:B------:R-:W-:Y:S01]  /*3f40*/  FSEL R64, R0, 8.4834944573231041431e-05, P5 ;  /* 0x38b1e96a00407808 */ /* 0x000fe20002800000 */
[----:B------:R-:W-:Y:S01]  /*3f50*/  FFMA R68, R92, R68, R67 ;  /* 0x000000445c447223 */ /* 0x000fe20000000043 */
[----:B------:R-:W-:Y:S01]  /*3f60*/  FSEL R118, -R3, -0.00082130916416645050049, P5 ;  /* 0xba574d2003767808 */ /* 0x000fe20002800100 */
[----:B------:R-:W-:Y:S01]  /*3f70*/  FADD R113, R113, 1 ;  /* 0x3f80000071717421 */ /* 0x000fe20000000000 */
[----:B------:R-:W-:Y:S01]  /*3f80*/  FSETP.GE.AND P2, PT, |R138|, 1.0029599666595458984, PT ;  /* 0x3f8060fe8a00780b */ /* 0x000fe20003f46200 */
[----:B-1----:R-:W-:Y:S01]  /*3f90*/  @P3 FADD R115, -R115, 1 ;  /* 0x3f80000073733421 */ /* 0x002fe20000000100 */
[----:B------:R-:W-:Y:S01]  /*3fa0*/  FMUL R140, R68, 0.70710676908493041992 ;  /* 0x3f3504f3448c7820 */ /* 0x000fe20000400000 */
[----:B------:R-:W-:Y:S01]  /*3fb0*/  FFMA R64, R21, R64, R118 ;  /* 0x0000004015407223 */ /* 0x000fe20000000076 */
[----:B------:R-:W-:Y:S01]  /*3fc0*/  FSEL R107, |R138|, R107, P2 ;  /* 0x0000006b8a6b7208 */ /* 0x000fe20001000200 */
[----:B------:R-:W-:Y:S01]  /*3fd0*/  FMUL R68, R68, 0.5 ;  /* 0x3f00000044447820 */ /* 0x000fe20000400000 */
[----:B------:R-:W-:Y:S01]  /*3fe0*/  FSEL R122, R0, 8.4834944573231041431e-05, P2 ;  /* 0x38b1e96a007a7808 */ /* 0x000fe20001000000 */
[----:B------:R-:W-:Y:S01]  /*3ff0*/  FMUL R111, R112, R111 ;  /* 0x0000006f706f7220 */ /* 0x000fe20000400000 */
[----:B------:R-:W-:Y:S01]  /*4000*/  FSEL R124, -R3, -0.00082130916416645050049, P2 ;  /* 0xba574d20037c7808 */ /* 0x000fe20001000100 */
[----:B------:R-:W-:Y:S01]  /*4010*/  FMUL R113, R113, R4 ;  /* 0x0000000471717220 */ /* 0x000fe20000400000 */
[----:B------:R-:W-:-:S02]  /*4020*/  FSEL R118, R12, 0.0052134888246655464172, P5 ;  /* 0x3baad5ea0c767808 */ /* 0x000fc40002800000 */
[----:B------:R-:W-:Y:S01]  /*4030*/  @P3 LOP3.LUT R5, R115, 0x80000000, R134, 0xb8, !PT ;  /* 0x8000000073053812 */ /* 0x000fe200078eb886 */
[----:B------:R-:W-:Y:S01]  /*4040*/  FFMA R124, R107, R122, R124 ;  /* 0x0000007a6b7c7223 */ /* 0x000fe2000000007c */
[----:B------:R-:W-:Y:S01]  /*4050*/  FSEL R122, -R13, -0.026868773624300956726, P5 ;  /* 0xbcdc1be70d7a7808 */ /* 0x000fe20002800100 */
[C---:B------:R-:W-:Y:S01]  /*4060*/  FFMA R64, R21.reuse, R64, R118 ;  /* 0x0000004015407223 */ /* 0x040fe20000000076 */
[----:B------:R-:W-:Y:S01]  /*4070*/  FSEL R118, R14, 0.11284004896879196167, P5 ;  /* 0x3de718af0e767808 */ /* 0x000fe20002800000 */
[C---:B------:R-:W-:Y:S01]  /*4080*/  FMUL R115, R140.reuse, R140 ;  /* 0x0000008c8c737220 */ /* 0x040fe20000400000 */
[----:B------:R-:W-:Y:S01]  /*4090*/  FSETP.GE.AND P3, PT, |R140|, 1.0029599666595458984, PT ;  /* 0x3f8060fe8c00780b */ /* 0x000fe20003f66200 */
[----:B------:R-:W-:Y:S01]  /*40a0*/  FFMA R64, R21, R64, R122 ;  /* 0x0000004015407223 */ /* 0x000fe2000000007a */
[----:B------:R-:W-:Y:S01]  /*40b0*/  FSEL R122, R15, -0.37612664699554443359, P5 ;  /* 0xbec093ac0f7a7808 */ /* 0x000fe20002800000 */
[----:B------:R-:W-:Y:S01]  /*40c0*/  FADD R5, R5, 1 ;  /* 0x3f80000005057421 */ /* 0x000fe20000000000 */
[----:B------:R-:W-:Y:S01]  /*40d0*/  FSEL R126, R12, 0.0052134888246655464172, P2 ;  /* 0x3baad5ea0c7e7808 */ /* 0x000fe20001000000 */
[----:B------:R-:W-:Y:S01]  /*40e0*/  FFMA R64, R21, R64, R118 ;  /* 0x0000004015407223 */ /* 0x000fe20000000076 */
[----:B------:R-:W-:Y:S01]  /*40f0*/  FSEL R118, R20, 0.12837915122509002686, P5 ;  /* 0x3e0375d314767808 */ /* 0x000fe20002800000 */
[----:B------:R-:W-:Y:S01]  /*4100*/  FMUL R8, R5, R8 ;  /* 0x0000000805087220 */ /* 0x000fe20000400000 */
[----:B------:R-:W-:Y:S01]  /*4110*/  FSEL R123, |R140|, R115, P3 ;  /* 0x000000738c7b7208 */ /* 0x000fe20001800200 */
[----:B------:R-:W-:Y:S01]  /*4120*/  FFMA R64, R21, R64, R122 ;  /* 0x0000004015407223 */ /* 0x000fe2000000007a */
[----:B------:R-:W-:Y:S01]  /*4130*/  FSEL R128, R0, 8.4834944573231041431e-05, P3 ;  /* 0x38b1e96a00807808 */ /* 0x000fe20001800000 */
[----:B------:R-:W-:Y:S01]  /*4140*/  FFMA R124, R107, R124, R126 ;  /* 0x0000007c6b7c7223 */ /* 0x000fe2000000007e */
[----:B------:R-:W-:Y:S01]  /*4150*/  FSEL R130, -R3, -0.00082130916416645050049, P3 ;  /* 0xba574d2003827808 */ /* 0x000fe20001800100 */
[----:B------:R-:W-:Y:S01]  /*4160*/  FFMA R64, R21, R64, R118 ;  /* 0x0000004015407223 */ /* 0x000fe20000000076 */
[----:B------:R-:W-:-:S02]  /*4170*/  FSEL R115, -|R136|, R136, P5 ;  /* 0x0000008888737208 */ /* 0x000fc40002800300 */
[----:B------:R-:W-:Y:S01]  /*4180*/  FSEL R122, -R13, -0.026868773624300956726, P2 ;  /* 0xbcdc1be70d7a7808 */ /* 0x000fe20001000100 */
[----:B------:R-:W-:Y:S01]  /*4190*/  FFMA R128, R123, R128, R130 ;  /* 0x000000807b807223 */ /* 0x000fe20000000082 */
[----:B------:R-:W-:Y:S01]  /*41a0*/  FSEL R132, R12, 0.0052134888246655464172, P3 ;  /* 0x3baad5ea0c847808 */ /* 0x000fe20001800000 */
[----:B------:R-:W-:Y:S01]  /*41b0*/  FFMA R115, R64, R115, R115 ;  /* 0x0000007340737223 */ /* 0x000fe20000000073 */
[C---:B------:R-:W-:Y:S01]  /*41c0*/  FSEL R118, R14.reuse, 0.11284004896879196167, P2 ;  /* 0x3de718af0e767808 */ /* 0x040fe20001000000 */
[----:B------:R-:W-:Y:S01]  /*41d0*/  FFMA R122, R107, R124, R122 ;  /* 0x0000007c6b7a7223 */ /* 0x000fe2000000007a */
[----:B------:R-:W-:Y:S01]  /*41e0*/  FSEL R126, -R13, -0.026868773624300956726, P3 ;  /* 0xbcdc1be70d7e7808 */ /* 0x000fe20001800100 */
[----:B------:R-:W-:Y:S01]  /*41f0*/  FFMA R128, R123, R128, R132 ;  /* 0x000000807b807223 */ /* 0x000fe20000000084 */
[----:B------:R-:W-:Y:S01]  /*4200*/  FSEL R64, R15, -0.37612664699554443359, P2 ;  /* 0xbec093ac0f407808 */ /* 0x000fe20001000000 */
[----:B------:R-:W1:Y:S01]  /*4210*/  @P5 MUFU.EX2 R21, R115 ;  /* 0x0000007300155308 */ /* 0x000e620000000800 */
[----:B------:R-:W-:Y:S01]  /*4220*/  FFMA R118, R107, R122, R118 ;  /* 0x0000007a6b767223 */ /* 0x000fe20000000076 */
[----:B------:R-:W-:Y:S01]  /*4230*/  FSEL R122, R14, 0.11284004896879196167, P3 ;  /* 0x3de718af0e7a7808 */ /* 0x000fe20001800000 */
[----:B------:R-:W-:Y:S01]  /*4240*/  FFMA R126, R123, R128, R126 ;  /* 0x000000807b7e7223 */ /* 0x000fe2000000007e */
[----:B------:R-:W-:Y:S01]  /*4250*/  FSEL R119, R20, 0.12837915122509002686, P2 ;  /* 0x3e0375d314777808 */ /* 0x000fe20001000000 */
[----:B------:R-:W-:Y:S01]  /*4260*/  FFMA R64, R107, R118, R64 ;  /* 0x000000766b407223 */ /* 0x000fe20000000040 */
[----:B------:R-:W-:Y:S01]  /*4270*/  FSEL R124, R15, -0.37612664699554443359, P3 ;  /* 0xbec093ac0f7c7808 */ /* 0x000fe20001800000 */
[----:B------:R-:W-:Y:S01]  /*4280*/  FFMA R122, R123, R126, R122 ;  /* 0x0000007e7b7a7223 */ /* 0x000fe2000000007a */
[----:B------:R-:W-:Y:S01]  /*4290*/  FSEL R118, -|R138|, R138, P2 ;  /* 0x0000008a8a767208 */ /* 0x000fe20001000300 */
[----:B------:R-:W-:Y:S01]  /*42a0*/  FFMA R119, R107, R64, R119 ;  /* 0x000000406b777223 */ /* 0x000fe20000000077 */
[----:B------:R-:W-:Y:S01]  /*42b0*/  FSEL R125, R20, 0.12837915122509002686, P3 ;  /* 0x3e0375d3147d7808 */ /* 0x000fe20001800000 */
[----:B------:R-:W-:Y:S01]  /*42c0*/  FFMA R122, R123, R122, R124 ;  /* 0x0000007a7b7a7223 */ /* 0x000fe2000000007c */
[----:B------:R-:W-:Y:S01]  /*42d0*/  LOP3.LUT R64, R6, 0xffff0000, RZ, 0xc0, !PT ;  /* 0xffff000006407812 */ /* 0x000fe200078ec0ff */
[----:B------:R-:W-:Y:S01]  /*42e0*/  FFMA R6, R119, R118, R118 ;  /* 0x0000007677067223 */ /* 0x000fe20000000076 */
[----:B------:R-:W-:Y:S01]  /*42f0*/  FSEL R119, -|R140|, R140, P3 ;  /* 0x0000008c8c777208 */ /* 0x000fe20001800300 */
[----:B------:R-:W-:Y:S01]  /*4300*/  FFMA R122, R123, R122, R125 ;  /* 0x0000007a7b7a7223 */ /* 0x000fe2000000007d */
[----:B------:R-:W-:Y:S01]  /*4310*/  F2FP.BF16.F32.PACK_AB R8, R8, R113 ;  /* 0x000000710808723e */ /* 0x000fe200000010ff */
[----:B-1----:R-:W-:Y:S01]  /*4320*/  @P5 FADD R21, -R21, 1 ;  /* 0x3f80000015155421 */ /* 0x002fe20000000100 */
[----:B------:R-:W1:Y:S01]  /*4330*/  @P2 MUFU.EX2 R123, R6 ;  /* 0x00000006007b2308 */ /* 0x000e620000000800 */
[----:B------:R-:W-:Y:S01]  /*4340*/  FFMA R119, R122, R119, R119 ;  /* 0x000000777a777223 */ /* 0x000fe20000000077 */
[----:B------:R-:W-:Y:S01]  /*4350*/  FMUL R107, R91, R64 ;  /* 0x000000405b6b7220 */ /* 0x000fe20000400000 */
[----:B------:R-:W-:-:S02]  /*4360*/  SHF.L.U32 R64, R7, 0x10, RZ ;  /* 0x0000001007407819 */ /* 0x000fc400000006ff */
[----:B------:R-:W-:Y:S01]  /*4370*/  @P5 LOP3.LUT R115, R21, 0x80000000, R136, 0xb8, !PT ;  /* 0x8000000015735812 */ /* 0x000fe200078eb888 */
[----:B------:R-:W-:Y:S01]  /*4380*/  FFMA R118, R92, R69, R107 ;  /* 0x000000455c767223 */ /* 0x000fe2000000006b */
[----:B------:R-:W-:Y:S01]  /*4390*/  LOP3.LUT R122, R7, 0xffff0000, RZ, 0xc0, !PT ;  /* 0xffff0000077a7812 */ /* 0x000fe200078ec0ff */
[----:B------:R-:W2:Y:S01]  /*43a0*/  @P3 MUFU.EX2 R21, R119 ;  /* 0x0000007700153308 */ /* 0x000ea20000000800 */
[----:B------:R-:W-:Y:S01]  /*43b0*/  FMUL R69, R91, R64 ;  /* 0x000000405b457220 */ /* 0x000fe20000400000 */
[----:B------:R-:W-:Y:S01]  /*43c0*/  FMUL R129, R118, 0.70710676908493041992 ;  /* 0x3f3504f376817820 */ /* 0x000fe20000400000 */
[----:B------:R-:W-:Y:S01]  /*43d0*/  FADD R115, R115, 1 ;  /* 0x3f80000073737421 */ /* 0x000fe20000000000 */
[----:B------:R-:W-:Y:S01]  /*43e0*/  FMUL R64, R91, R122 ;  /* 0x0000007a5b407220 */ /* 0x000fe20000400000 */
[C---:B------:R-:W-:Y:S01]  /*43f0*/  FFMA R70, R92.reuse, R70, R69 ;  /* 0x000000465c467223 */ /* 0x040fe20000000045 */
[C---:B------:R-:W-:Y:S01]  /*4400*/  FMUL R124, R129.reuse, R129 ;  /* 0x00000081817c7220 */ /* 0x040fe20000400000 */
[----:B------:R-:W-:Y:S01]  /*4410*/  FSETP.GE.AND P5, PT, |R129|, 1.0029599666595458984, PT ;  /* 0x3f8060fe8100780b */ /* 0x000fe20003fa6200 */
[----:B------:R-:W-:Y:S01]  /*4420*/  FFMA R71, R92, R71, R64 ;  /* 0x000000475c477223 */ /* 0x000fe20000000040 */
[----:B-1----:R-:W-:Y:S01]  /*4430*/  @P2 FADD R123, -R123, 1 ;  /* 0x3f8000007b7b2421 */ /* 0x002fe20000000100 */
[----:B------:R-:W-:Y:S01]  /*4440*/  FMUL R131, R70, 0.70710676908493041992 ;  /* 0x3f3504f346837820 */ /* 0x000fe20000400000 */
[----:B------:R-:W-:Y:S01]  /*4450*/  FSEL R124, |R129|, R124, P5 ;  /* 0x0000007c817c7208 */ /* 0x000fe20002800200 */
[----:B------:R-:W-:Y:S01]  /*4460*/  FMUL R134, R71, 0.70710676908493041992 ;  /* 0x3f3504f347867820 */ /* 0x000fe20000400000 */
[----:B------:R-:W-:Y:S01]  /*4470*/  FSEL R7, R0, 8.4834944573231041431e-05, P5 ;  /* 0x38b1e96a00077808 */ /* 0x000fe20002800000 */
[----:B------:R-:W-:Y:S01]  /*4480*/  FMUL R122, R131, R131 ;  /* 0x00000083837a7220 */ /* 0x000fe20000400000 */
[----:B------:R-:W-:Y:S01]  /*4490*/  FSEL R125, -R3, -0.00082130916416645050049, P5 ;  /* 0xba574d20037d7808 */ /* 0x000fe20002800100 */
[----:B------:R-:W-:Y:S01]  /*44a0*/  FMUL R71, R71, 0.5 ;  /* 0x3f00000047477820 */ /* 0x000fe20000400000 */
[----:B--2---:R-:W-:Y:S01]  /*44b0*/  @P3 FADD R21, -R21, 1 ;  /* 0x3f80000015153421 */ /* 0x004fe20000000100 */
[----:B------:R-:W-:Y:S01]  /*44c0*/  @P2 LOP3.LUT R6, R123, 0x80000000, R138, 0xb8, !PT ;  /* 0x800000007b062812 */ /* 0x000fe200078eb88a */
[----:B------:R-:W-:Y:S01]  /*44d0*/  FMUL R5, R118, 0.5 ;  /* 0x3f00000076057820 */ /* 0x000fe20000400000 */
[----:B------:R-:W-:Y:S01]  /*44e0*/  FSETP.GE.AND P2, PT, |R131|, 1.0029599666595458984, PT ;  /* 0x3f8060fe8300780b */ /* 0x000fe20003f46200 */
[----:B------:R-:W-:Y:S01]  /*44f0*/  FFMA R7, R124, R7, R125 ;  /* 0x000000077c077223 */ /* 0x000fe2000000007d */
[----:B------:R-:W-:Y:S01]  /*4500*/  @P3 LOP3.LUT R119, R21, 0x80000000, R140, 0xb8, !PT ;  /* 0x8000000015773812 */ /* 0x000fe200078eb88c */
[C---:B------:R-:W-:Y:S01]  /*4510*/  FMUL R21, R134.reuse, R134 ;  /* 0x0000008686157220 */ /* 0x040fe20000400000 */
[----:B------:R-:W-:Y:S01]  /*4520*/  FSETP.GE.AND P3, PT, |R134|, 1.0029599666595458984, PT ;  /* 0x3f8060fe8600780b */ /* 0x000fe20003f66200 */
[----:B------:R-:W-:Y:S01]  /*4530*/  FADD R6, R6, 1 ;  /* 0x3f80000006067421 */ /* 0x000fe20000000000 */
[----:B------:R-:W-:Y:S01]  /*4540*/  FSEL R125, |R131|, R122, P2 ;  /* 0x0000007a837d7208 */ /* 0x000fe20001000200 */
[----:B------:R-:W-:Y:S01]  /*4550*/  FADD R119, R119, 1 ;  /* 0x3f80000077777421 */ /* 0x000fe20000000000 */
[----:B------:R-:W-:Y:S01]  /*4560*/  FSEL R122, R0, 8.4834944573231041431e-05, P2 ;  /* 0x38b1e96a007a7808 */ /* 0x000fe20001000000 */
[----:B------:R-:W-:Y:S01]  /*4570*/  FMUL R66, R115, R66 ;  /* 0x0000004273427220 */ /* 0x000fe20000400000 */
[----:B------:R-:W-:Y:S01]  /*4580*/  FSEL R126, -R3, -0.00082130916416645050049, P2 ;  /* 0xba574d20037e7808 */ /* 0x000fe20001000100 */
[----:B------:R-:W-:Y:S01]  /*4590*/  FMUL R68, R119, R68 ;  /* 0x0000004477447220 */ /* 0x000fe20000400000 */
[----:B------:R-:W-:-:S02]  /*45a0*/  FSEL R127, |R134|, R21, P3 ;  /* 0x00000015867f7208 */ /* 0x000fc40001800200 */
[----:B------:R-:W-:Y:S01]  /*45b0*/  FSEL R21, R12, 0.0052134888246655464172, P5 ;  /* 0x3baad5ea0c157808 */ /* 0x000fe20002800000 */
[----:B------:R-:W-:Y:S01]  /*45c0*/  FFMA R122, R125, R122, R126 ;  /* 0x0000007a7d7a7223 */ /* 0x000fe2000000007e */
[----:B------:R-:W-:Y:S02]  /*45d0*/  FSEL R128, R0, 8.4834944573231041431e-05, P3 ;  /* 0x38b1e96a00807808 */ /* 0x000fe40001800000 */
[----:B------:R-:W-:Y:S01]  /*45e0*/  FSEL R130, -R3, -0.00082130916416645050049, P3 ;  /* 0xba574d2003827808 */ /* 0x000fe20001800100 */
[----:B------:R-:W-:Y:S01]  /*45f0*/  FFMA R7, R124, R7, R21 ;  /* 0x000000077c077223 */ /* 0x000fe20000000015 */
[C---:B------:R-:W-:Y:S02]  /*4600*/  FSEL R126, R12.reuse, 0.0052134888246655464172, P2 ;  /* 0x3baad5ea0c7e7808 */ /* 0x040fe40001000000 */
[----:B------:R-:W-:Y:S01]  /*4610*/  FSEL R123, -R13, -0.026868773624300956726, P5 ;  /* 0xbcdc1be70d7b7808 */ /* 0x000fe20002800100 */
[----:B------:R-:W-:Y:S01]  /*4620*/  FFMA R128, R127, R128, R130 ;  /* 0x000000807f807223 */ /* 0x000fe20000000082 */
[----:B------:R-:W-:Y:S01]  /*4630*/  FSEL R130, R12, 0.0052134888246655464172, P3 ;  /* 0x3baad5ea0c827808 */ /* 0x000fe20001800000 */
[----:B------:R-:W-:Y:S01]  /*4640*/  FFMA R122, R125, R122, R126 ;  /* 0x0000007a7d7a7223 */ /* 0x000fe2000000007e */
[----:B------:R-:W-:Y:S01]  /*4650*/  FSEL R21, R14, 0.11284004896879196167, P5 ;  /* 0x3de718af0e157808 */ /* 0x000fe20002800000 */
[C---:B------:R-:W-:Y:S01]  /*4660*/  FFMA R7, R124.reuse, R7, R123 ;  /* 0x000000077c077223 */ /* 0x040fe2000000007b */
[----:B------:R-:W-:Y:S01]  /*4670*/  FSEL R126, -R13, -0.026868773624300956726, P2 ;  /* 0xbcdc1be70d7e7808 */ /* 0x000fe20001000100 */
[----:B------:R-:W-:Y:S01]  /*4680*/  FFMA R128, R127, R128, R130 ;  /* 0x000000807f807223 */ /* 0x000fe20000000082 */
[----:B------:R-:W-:Y:S01]  /*4690*/  FSEL R130, -R13, -0.026868773624300956726, P3 ;  /* 0xbcdc1be70d827808 */ /* 0x000fe20001800100 */
[----:B------:R-:W-:Y:S01]  /*46a0*/  FFMA R7, R124, R7, R21 ;  /* 0x000000077c077223 */ /* 0x000fe20000000015 */
[----:B------:R-:W-:Y:S01]  /*46b0*/  FSEL R123, R15, -0.37612664699554443359, P5 ;  /* 0xbec093ac0f7b7808 */ /* 0x000fe20002800000 */
[----:B------:R-:W-:Y:S01]  /*46c0*/  FFMA R122, R125, R122, R126 ;  /* 0x0000007a7d7a7223 */ /* 0x000fe2000000007e */
[----:B------:R-:W-:Y:S01]  /*46d0*/  FSEL R126, R14, 0.11284004896879196167, P2 ;  /* 0x3de718af0e7e7808 */ /* 0x000fe20001000000 */
[----:B------:R-:W-:Y:S01]  /*46e0*/  FFMA R130, R127, R128, R130 ;  /* 0x000000807f827223 */ /* 0x000fe20000000082 */
[----:B------:R-:W-:Y:S01]  /*46f0*/  FSEL R21, R20, 0.12837915122509002686, P5 ;  /* 0x3e0375d314157808 */ /* 0x000fe20002800000 */
[----:B------:R-:W-:Y:S01]  /*4700*/  FFMA R7, R124, R7, R123 ;  /* 0x000000077c077223 */ /* 0x000fe2000000007b */
[----:B------:R-:W-:Y:S01]  /*4710*/  FSEL R128, R15, -0.37612664699554443359, P2 ;  /* 0xbec093ac0f807808 */ /* 0x000fe20001000000 */
[C---:B------:R-:W-:Y:S01]  /*4720*/  FFMA R126, R125.reuse, R122, R126 ;  /* 0x0000007a7d7e7223 */ /* 0x040fe2000000007e */
[----:B------:R-:W-:Y:S01]  /*4730*/  FSEL R132, R14, 0.11284004896879196167, P3 ;  /* 0x3de718af0e847808 */ /* 0x000fe20001800000 */
[----:B------:R-:W-:Y:S01]  /*4740*/  FFMA R7, R124, R7, R21 ;  /* 0x000000077c077223 */ /* 0x000fe20000000015 */
[C---:B------:R-:W-:Y:S01]  /*4750*/  FSEL R124, R20.reuse, 0.12837915122509002686, P2 ;  /* 0x3e0375d3147c7808 */ /* 0x040fe20001000000 */
        /* <DEDUP_REMOVED lines=8> */
[C---:B------:R-:W-:Y:S01]  /*47e0*/  FFMA R128, R127.reuse, R130, R128 ;  /* 0x000000827f807223 */ /* 0x040fe20000000080 */
[----:B------:R-:W-:Y:S01]  /*47f0*/  FSEL R126, -|R134|, R134, P3 ;  /* 0x00000086867e7208 */ /* 0x000fe20001800300 */
[----:B------:R-:W-:Y:S01]  /*4800*/  FFMA R124, R124, R21, R21 ;  /* 0x000000157c7c7223 */ /* 0x000fe20000000015 */
[C---:B------:R-:W-:Y:S01]  /*4810*/  IMAD.SHL.U32 R21, R18.reuse, 0x10, RZ ;  /* 0x0000001012157824 */ /* 0x040fe200078e00ff */
[----:B------:R-:W1:Y:S01]  /*4820*/  @P5 MUFU.EX2 R7, R122 ;  /* 0x0000007a00075308 */ /* 0x000e620000000800 */
[----:B------:R-:W-:Y:S01]  /*4830*/  FFMA R123, R127, R128, R123 ;  /* 0x000000807f7b7223 */ /* 0x000fe2000000007b */
[----:B------:R-:W-:Y:S01]  /*4840*/  IMAD.SHL.U32 R128, R18, 0x20, RZ ;  /* 0x0000002012807824 */ /* 0x000fe200078e00ff */
[----:B------:R-:W-:-:S02]  /*4850*/  SHF.R.U32.HI R130, RZ, 0x1, R18 ;  /* 0x00000001ff827819 */ /* 0x000fc40000011612 */
[----:B------:R-:W-:Y:S01]  /*4860*/  LOP3.LUT R21, R21, 0xe00, RZ, 0xc0, !PT ;  /* 0x00000e0015157812 */ /* 0x000fe200078ec0ff */
[----:B------:R-:W-:Y:S01]  /*4870*/  FFMA R126, R123, R126, R126 ;  /* 0x0000007e7b7e7223 */ /* 0x000fe2000000007e */
[----:B------:R-:W-:Y:S01]  /*4880*/  LOP3.LUT R123, R128, 0xc0, RZ, 0xc0, !PT ;  /* 0x000000c0807b7812 */ /* 0x000fe200078ec0ff */
[----:B------:R-:W2:Y:S01]  /*4890*/  @P2 MUFU.EX2 R125, R124 ;  /* 0x0000007c007d2308 */ /* 0x000ea20000000800 */
[----:B------:R-:W-:Y:S02]  /*48a0*/  LOP3.LUT R21, R21, 0x20, R128, 0xf8, !PT ;  /* 0x0000002015157812 */ /* 0x000fe400078ef880 */
[----:B------:R-:W-:Y:S02]  /*48b0*/  LOP3.LUT R132, R123, 0x8, R130, 0xf8, !PT ;  /* 0x000000087b847812 */ /* 0x000fe400078ef882 */
[----:B------:R-:W-:Y:S01]  /*48c0*/  LOP3.LUT R130, R21, 0x100, R128, 0xf8, !PT ;  /* 0x0000010015827812 */ /* 0x000fe200078ef880 */
[----:B------:R-:W-:Y:S01]  /*48d0*/  VIADD R21, R95, UR50 ;  /* 0x000000325f157c36 */ /* 0x000fe20008000000 */
[----:B------:R-:W-:Y:S01]  /*48e0*/  LOP3.LUT R133, R132, 0x18, R133, 0x78, !PT ;  /* 0x0000001884857812 */ /* 0x000fe200078e7885 */
[----:B------:R-:W3:Y:S01]  /*48f0*/  @P3 MUFU.EX2 R127, R126 ;  /* 0x0000007e007f3308 */ /* 0x000ee20000000800 */
[----:B-1----:R-:W-:Y:S01]  /*4900*/  @P5 FADD R123, -R7, 1 ;  /* 0x3f800000077b5421 */ /* 0x002fe20000000100 */
[----:B------:R-:W-:-:S02]  /*4910*/  LOP3.LUT R128, R18, 0xff, RZ, 0xc0, !PT ;  /* 0x000000ff12807812 */ /* 0x000fc400078ec0ff */
[----:B------:R-:W-:Y:S02]  /*4920*/  SHF.R.U32.HI R7, RZ, 0x2, R21 ;  /* 0x00000002ff077819 */ /* 0x000fe40000011615 */
[----:B------:R-:W-:Y:S01]  /*4930*/  @P5 LOP3.LUT R122, R123, 0x80000000, R129, 0xb8, !PT ;  /* 0x800000007b7a5812 */ /* 0x000fe200078eb881 */
[----:B------:R-:W-:Y:S01]  /*4940*/  FMUL R123, R60, 0.5 ;  /* 0x3f0000003c7b7820 */ /* 0x000fe20000400000 */
[----:B------:R-:W-:Y:S01]  /*4950*/  LOP3.LUT R7, R7, 0x1, RZ, 0xc0, !PT ;  /* 0x0000000107077812 */ /* 0x000fe200078ec0ff */
[----:B--2---:R-:W-:Y:S01]  /*4960*/  @P2 FADD R125, -R125, 1 ;  /* 0x3f8000007d7d2421 */ /* 0x004fe20000000100 */
[----:B------:R-:W-:Y:S01]  /*4970*/  LOP3.LUT R130, R130, R133, RZ, 0xfc, !PT ;  /* 0x0000008582827212 */ /* 0x000fe200078efcff */
[----:B------:R-:W-:Y:S01]  /*4980*/  FADD R122, R122, 1 ;  /* 0x3f8000007a7a7421 */ /* 0x000fe20000000000 */
[----:B------:R-:W-:Y:S01]  /*4990*/  FMUL R102, R102, R123 ;  /* 0x0000007b66667220 */ /* 0x000fe20000400000 */
[----:B------:R-:W-:Y:S01]  /*49a0*/  VIADD R128, R128, 0x1f ;  /* 0x0000001f80807836 */ /* 0x000fe20000000000 */
[----:B------:R-:W-:Y:S01]  /*49b0*/  @P2 LOP3.LUT R124, R125, 0x80000000, R131, 0xb8, !PT ;  /* 0x800000007d7c2812 */ /* 0x000fe200078eb883 */
[----:B------:R-:W-:Y:S01]  /*49c0*/  FMUL R125, R10, 0.5 ;  /* 0x3f0000000a7d7820 */ /* 0x000fe20000400000 */
[----:B------:R-:W-:Y:S01]  /*49d0*/  ISETP.NE.U32.AND P2, PT, R7, 0x1, PT ;  /* 0x000000010700780c */ /* 0x000fe20003f45070 */
[----:B---3--:R-:W-:Y:S01]  /*49e0*/  @P3 FADD R127, -R127, 1 ;  /* 0x3f8000007f7f3421 */ /* 0x008fe20000000100 */
[----:B------:R-:W-:Y:S01]  /*49f0*/  FMUL R7, R96, 0.5 ;  /* 0x3f00000060077820 */ /* 0x000fe20000400000 */
[----:B------:R-:W-:Y:S01]  /*4a00*/  FMUL R10, R11, 0.5 ;  /* 0x3f0000000b0a7820 */ /* 0x000fe20000400000 */
[----:B------:R-:W-:Y:S01]  /*4a10*/  FADD R124, R124, 1 ;  /* 0x3f8000007c7c7421 */ /* 0x000fe20000000000 */
[----:B------:R-:W-:Y:S01]  /*4a20*/  LEA R60, R130, UR51, 0x1 ;  /* 0x00000033823c7c11 */ /* 0x000fe2000f8e08ff */
[----:B------:R-:W-:Y:S01]  /*4a30*/  FMUL R98, R98, R7 ;  /* 0x0000000762627220 */ /* 0x000fe20000400000 */
[----:B------:R-:W-:Y:S01]  /*4a40*/  @P3 LOP3.LUT R126, R127, 0x80000000, R134, 0xb8, !PT ;  /* 0x800000007f7e3812 */ /* 0x000fe200078eb886 */
[----:B------:R-:W-:Y:S01]  /*4a50*/  FMUL R7, R106, 0.5 ;  /* 0x3f0000006a077820 */ /* 0x000fe20000400000 */
[----:B------:R-:W-:Y:S01]  /*4a60*/  FMUL R127, R100, R9 ;  /* 0x00000009647f7220 */ /* 0x000fe20000400000 */
[----:B------:R-:W-:Y:S01]  /*4a70*/  FMUL R9, R62, 0.5 ;  /* 0x3f0000003e097820 */ /* 0x000fe20000400000 */
[----:B------:R-:W-:Y:S01]  /*4a80*/  FMUL R10, R109, R10 ;  /* 0x0000000a6d0a7220 */ /* 0x000fe20000400000 */
[----:B------:R-:W-:Y:S01]  /*4a90*/  FMUL R110, R110, R7 ;  /* 0x000000076e6e7220 */ /* 0x000fe20000400000 */
[----:B------:R-:W-:Y:S01]  /*4aa0*/  FMUL R7, R114, 0.5 ;  /* 0x3f00000072077820 */ /* 0x000fe20000400000 */
[----:B------:R-:W-:Y:S01]  /*4ab0*/  FADD R126, R126, 1 ;  /* 0x3f8000007e7e7421 */ /* 0x000fe20000000000 */
[----:B------:R-:W-:Y:S01]  /*4ac0*/  LOP3.LUT P3, RZ, R18, 0x4, RZ, 0xc0, !PT ;  /* 0x0000000412ff7812 */ /* 0x000fe2000786c0ff */
[----:B------:R-:W-:Y:S01]  /*4ad0*/  FMUL R9, R108, R9 ;  /* 0x000000096c097220 */ /* 0x000fe20000400000 */
[----:B------:R-:W-:Y:S01]  /*4ae0*/  FMUL R109, R6, R7 ;  /* 0x00000007066d7220 */ /* 0x000fe20000400000 */
[----:B------:R-:W-:Y:S01]  /*4af0*/  FMUL R11, R126, R71 ;  /* 0x000000477e0b7220 */ /* 0x000fe20000400000 */
[----:B------:R-:W-:Y:S01]  /*4b00*/  FMUL R7, R70, 0.5 ;  /* 0x3f00000046077820 */ /* 0x000fe20000400000 */
[----:B------:R-:W-:Y:S01]  /*4b10*/  MOV R71, 0x20 ;  /* 0x0000002000477802 */ /* 0x000fe20000000f00 */
[----:B------:R-:W-:Y:S01]  /*4b20*/  FMUL R125, R104, R125 ;  /* 0x0000007d687d7220 */ /* 0x000fe20000400000 */
[----:B------:R-:W-:Y:S01]  /*4b30*/  FMUL R115, R122, R5 ;  /* 0x000000057a737220 */ /* 0x000fe20000400000 */
[----:B------:R-:W-:Y:S01]  /*4b40*/  FMUL R124, R124, R7 ;  /* 0x000000077c7c7220 */ /* 0x000fe20000400000 */
[----:B------:R-:W-:Y:S01]  /*4b50*/  SEL R71, R71, 0xffffffe0, !P3 ;  /* 0xffffffe047477807 */ /* 0x000fe20005800000 */
[----:B------:R-:W-:Y:S01]  /*4b60*/  VIADD R62, R60, 0x200 ;  /* 0x000002003c3e7836 */ /* 0x000fe20000000000 */
[----:B------:R-:W-:-:S02]  /*4b70*/  F2FP.BF16.F32.PACK_AB R7, R10, R9 ;  /* 0x000000090a07723e */ /* 0x000fc400000010ff */
[----:B------:R-:W-:Y:S02]  /*4b80*/  F2FP.BF16.F32.PACK_AB R5, R127, R98 ;  /* 0x000000627f05723e */ /* 0x000fe400000010ff */
[----:B------:R-:W-:Y:S02]  /*4b90*/  F2FP.BF16.F32.PACK_AB R6, R125, R102 ;  /* 0x000000667d06723e */ /* 0x000fe400000010ff */
[----:B------:R-:W-:Y:S02]  /*4ba0*/  F2FP.BF16.F32.PACK_AB R4, R111, R110 ;  /* 0x0000006e6f04723e */ /* 0x000fe400000010ff */
[----:B------:R-:W-:Y:S01]  /*4bb0*/  F2FP.BF16.F32.PACK_AB R9, R109, R66 ;  /* 0x000000426d09723e */ /* 0x000fe200000010ff */
[----:B------:R-:W-:Y:S01]  /*4bc0*/  IMAD.IADD R66, R62, 0x1, R71 ;  /* 0x000000013e427824 */ /* 0x000fe200078e0247 */
[----:B------:R-:W-:Y:S01]  /*4bd0*/  F2FP.BF16.F32.PACK_AB R10, R115, R68 ;  /* 0x00000044730a723e */ /* 0x000fe200000010ff */
[----:B------:R1:W-:Y:S01]  /*4be0*/  STSM.16.M88.4 [R60+0x200], R4 ;  /* 0x000200043c007844 */ /* 0x0003e20000000200 */
[----:B------:R-:W-:-:S02]  /*4bf0*/  F2FP.BF16.F32.PACK_AB R11, R11, R124 ;  /* 0x0000007c0b0b723e */ /* 0x000fc400000010ff */
[----:B------:R-:W-:Y:S02]  /*4c00*/  ISETP.GT.U32.AND P5, PT, R128, 0x3e, PT ;  /* 0x0000003e8000780c */ /* 0x000fe40003fa4070 */
[----:B------:R-:W-:Y:S01]  /*4c10*/  ISETP.GT.U32.AND P2, PT, R95, 0x3, !P2 ;  /* 0x000000035f00780c */ /* 0x000fe20005744070 */
[----:B------:R1:W-:Y:S01]  /*4c20*/  STSM.16.M88.4 [R66], R8 ;  /* 0x0000000842007844 */ /* 0x0003e20000000200 */
[----:B------:R-:W-:Y:S01]  /*4c30*/  @!PT LDS RZ, [RZ] ;  /* 0x00000000fffff984 */ /* 0x000fe20000000800 */
[----:B------:R-:W-:Y:S01]  /*4c40*/  @!PT LDS RZ, [RZ] ;  /* 0x00000000fffff984 */ /* 0x000fe20000000800 */
[----:B------:R-:W-:Y:S01]  /*4c50*/  @!PT LDS RZ, [RZ] ;  /* 0x00000000fffff984 */ /* 0x000fe20000000800 */
[----:B------:R-:W-:Y:S01]  /*4c60*/  @!PT LDS RZ, [RZ] ;  /* 0x00000000fffff984 */ /* 0x000fe20000000800 */
[----:B------:R2:W-:Y:S06]  /*4c70*/  MEMBAR.ALL.CTA ;  /* 0x0000000000007992 */ /* 0x0005ec0000008000 */
[----:B--2---:R-:W2:Y:S02]  /*4c80*/  FENCE.VIEW.ASYNC.S ;  /* 0x00000000000073c6 */ /* 0x004ea40000000000 */
[----:B--2---:R-:W-:Y:S06]  /*4c90*/  BAR.SYNC.DEFER_BLOCKING 0x1, 0x100 ;  /* 0x0044000000007b1d */ /* 0x004fec0000010000 */
[----:B------:R-:W-:Y:S05]  /*4ca0*/  @P5 BRA `(.L_x_56) ;  /* 0x0000000000185947 */ /* 0x000fea0003800000 */
[----:B------:R-:W-:Y:S02]  /*4cb0*/  UIADD3 UR4, UP0, UR42, 0x4f0, URZ ;  /* 0x000004f02a047890 */ /* 0x000fe4000ff1e03f */
[----:B------:R-:W-:Y:S02]  /*4cc0*/  UIADD3 UR44, UR51, 0x200, URZ ;  /* 0x00000200332c7890 */ /* 0x000fe4000fffe03f */
[----:B------:R-:W-:-:S09]  /*4cd0*/  UIADD3.X UR5, URZ, UR43, URZ, UP0, !UPT ;  /* 0x0000002b3f057290 */ /* 0x000fd200087fe43f */
[----:B------:R2:W-:Y:S01]  /*4ce0*/  UTMASTG.3D [UR44], [UR4] ;  /* 0x0000002c040073b5 */ /* 0x0005e20008010000 */
[----:B------:R0:W-:Y:S01]  /*4cf0*/  UTMACMDFLUSH ;  /* 0x00000000000079b7 */ /* 0x0001e20000000000 */
[----:B--2---:R-:W-:-:S04]  /*4d00*/  DEPBAR.LE SB0, 0x1 ;  /* 0x000080400000791a */ /* 0x004fc80000000000 */
.L_x_56:
[----:B------:R-:W-:Y:S05]  /*4d10*/  BSYNC B0 ;  /* 0x0000000000007941 */ /* 0x000fea0003800000 */
.L_x_55:
[----:B-1----:R-:W-:Y:S01]  /*4d20*/  SEL R5, RZ, 0x1, !P2 ;  /* 0x00000001ff057807 */ /* 0x002fe20005000000 */
[----:B------:R-:W-:Y:S01]  /*4d30*/  BAR.SYNC.DEFER_BLOCKING 0x1, 0x100 ;  /* 0x0044000000007b1d */ /* 0x000fe20000010000 */
[----:B------:R-:W-:-:S04]  /*4d40*/  ISETP.GT.U32.AND P2, PT, R21, 0x3, PT ;  /* 0x000000031500780c */ /* 0x000fc80003f44070 */
[----:B------:R-:W-:-:S04]  /*4d50*/  ISETP.LT.U32.AND P2, PT, R95, 0x4, P2 ;  /* 0x000000045f00780c */ /* 0x000fc80001741070 */
[----:B------:R-:W-:Y:S02]  /*4d60*/  SEL R4, RZ, 0x1, !P2 ;  /* 0x00000001ff047807 */ /* 0x000fe40005000000 */
[----:B------:R-:W-:Y:S02]  /*4d70*/  ISETP.NE.AND P2, PT, RZ, UR49, PT ;  /* 0x00000031ff007c0c */ /* 0x000fe4000bf45270 */
[----:B------:R-:W-:-:S11]  /*4d80*/  LOP3.LUT R94, R5, R94, R4, 0x96, !PT ;  /* 0x0000005e055e7212 */ /* 0x000fd600078e9604 */
[----:B------:R-:W-:Y:S05]  /*4d90*/  @!P2 BRA `(.L_x_57) ;  /* 0x000000000034a947 */ /* 0x000fea0003800000 */
[----:B------:R-:W-:Y:S04]  /*4da0*/  BSSY B0, `(.L_x_58) ;  /* 0x0000009000007945 */ /* 0x000fe80003800000 */
[----:B------:R-:W-:Y:S05]  /*4db0*/  @P0 BRA `(.L_x_59) ;  /* 0x00000000001c0947 */ /* 0x000fea0003800000 */
[----:B------:R-:W-:-:S13]  /*4dc0*/  ISETP.NE.AND P2, PT, R117, 0x3, PT ;  /* 0x000000037500780c */ /* 0x000fda0003f45270 */
[----:B------:R-:W-:Y:S05]  /*4dd0*/  @!P2 BRA `(.L_x_60) ;  /* 0x000000000004a947 */ /* 0x000fea0003800000 */
[----:B------:R-:W-:Y:S01]  /*4de0*/  BPT.TRAP 0x1 ;  /* 0x000000040000795c */ /* 0x000fe20000300000 */
.L_x_60:
[----:B------:R-:W-:-:S04]  /*4df0*/  ULEA UR4, UR48, UR51, 0x3 ;  /* 0x0000003330047291 */ /* 0x000fc8000f8e183f */
[----:B------:R-:W-:-:S04]  /*4e00*/  UIADD3 UR4, UR4, 0x60, URZ ;  /* 0x0000006004047890 */ /* 0x000fc8000fffe03f */
[----:B------:R-:W-:-:S09]  /*4e10*/  UPRMT UR4, UR52, 0x654, UR4 ;  /* 0x0000065434047896 */ /* 0x000fd20008000004 */
[----:B------:R-:W-:Y:S03]  /*4e20*/  SYNCS.ARRIVE.TRANS64.RED.A1T0 RZ, [UR4], RZ ;  /* 0x000000ffffff79a7 */ /* 0x000fe60008100404 */
.L_x_59:
[----:B------:R-:W-:Y:S05]  /*4e30*/  BSYNC B0 ;  /* 0x0000000000007941 */ /* 0x000fea0003800000 */
.L_x_58:
[----:B------:R-:W-:-:S04]  /*4e40*/  UIADD3 UR48, UR48, 0x1, URZ ;  /* 0x0000000130307890 */ /* 0x000fc8000fffe03f */
[----:B------:R-:W-:-:S04]  /*4e50*/  UISETP.NE.AND UP0, UPT, UR48, 0x4, UPT ;  /* 0x000000043000788c */ /* 0x000fc8000bf05270 */
[----:B------:R-:W-:-:S12]  /*4e60*/  USEL UR48, UR48, URZ, UP0 ;  /* 0x0000003f30307287 */ /* 0x000fd80008000000 */
.L_x_57:
[----:B------:R-:W-:Y:S04]  /*4e70*/  BSSY B0, `(.L_x_61) ;  /* 0x0000033000007945 */ /* 0x000fe80003800000 */
[----:B------:R-:W-:Y:S05]  /*4e80*/  @P0 BRA `(.L_x_62) ;  /* 0x0000000000c40947 */ /* 0x000fea0003800000 */
[----:B------:R-:W-:-:S13]  /*4e90*/  ISETP.NE.AND P2, PT, R117, 0x3, PT ;  /* 0x000000037500780c */ /* 0x000fda0003f45270 */
[----:B------:R-:W-:Y:S05]  /*4ea0*/  @!P2 BRA `(.L_x_63) ;  /* 0x000000000004a947 */ /* 0x000fea0003800000 */
[----:B------:R-:W-:Y:S01]  /*4eb0*/  BPT.TRAP 0x1 ;  /* 0x000000040000795c */ /* 0x000fe20000300000 */
.L_x_63:
[----:B------:R-:W-:Y:S01]  /*4ec0*/  LEA R4, R23, UR51, 0x3 ;  /* 0x0000003317047c11 */ /* 0x000fe2000f8e18ff */
[----:B------:R-:W-:Y:S01]  /*4ed0*/  BSSY B1, `(.L_x_64) ;  /* 0x0000004000017945 */ /* 0x000fe20003800000 */
[----:B------:R-:W-:-:S04]  /*4ee0*/  SHF.L.U32 R5, R93, 0x1f, RZ ;  /* 0x0000001f5d057819 */ /* 0x000fc800000006ff */
[----:B------:R-:W1:Y:S02]  /*4ef0*/  SYNCS.PHASECHK.TRANS64.TRYWAIT P2, [R4+URZ+0x40], R5 ;  /* 0x00004005040075a7 */ /* 0x000e64000804017f */
[----:B-1----:R-:W-:Y:S05]  /*4f00*/  @!P2 BRA `(.L_x_65) ;  /* 0x00000090006ca947 */ /* 0x002fea0003800000 */
.L_x_170:
[----:B------:R-:W-:Y:S05]  /*4f10*/  BSYNC B1 ;  /* 0x0000000000017941 */ /* 0x000fea0003800000 */
.L_x_64:
[----:B------:R-:W-:Y:S05]  /*4f20*/  @P4 BRA `(.L_x_66) ;  /* 0x0000000000984947 */ /* 0x000fea0003800000 */
[----:B------:R-:W-:Y:S01]  /*4f30*/  IMAD R8, R23, 0x2000, R62 ;  /* 0x0000200017087824 */ /* 0x000fe200078e023e */
[----:B------:R-:W-:Y:S05]  /*4f40*/  WARPSYNC.ALL ;  /* 0x0000000000007948 */ /* 0x000fea0003800000 */
[C---:B-1----:R-:W-:Y:S01]  /*4f50*/  VIADD R4, R8.reuse, 0x20 ;  /* 0x0000002008047836 */ /* 0x042fe20000000000 */
[----:B------:R-:W1:Y:S01]  /*4f60*/  LDSM.16.M88.4 R56, [R8] ;  /* 0x000000000838783b */ /* 0x000e620000000200 */
[----:B------:R-:W-:-:S06]  /*4f70*/  @P3 VIADD R4, R8, 0xffffffe0 ;  /* 0xffffffe008043836 */ /* 0x000fcc0000000000 */
[----:B------:R-:W2:Y:S01]  /*4f80*/  LDSM.16.M88.4 R4, [R4] ;  /* 0x000000000404783b */ /* 0x000ea20000000200 */
[----:B-1----:R-:W-:Y:S01]  /*4f90*/  SHF.L.U32 R10, R56, 0x10, RZ ;  /* 0x00000010380a7819 */ /* 0x002fe200000006ff */
[----:B------:R-:W-:Y:S01]  /*4fa0*/  IMAD.U32 R68, R58, 0x10000, RZ ;  /* 0x000100003a447824 */ /* 0x000fe200078e00ff */
[----:B------:R-:W-:Y:S01]  /*4fb0*/  LOP3.LUT R56, R56, 0xffff0000, RZ, 0xc0, !PT ;  /* 0xffff000038387812 */ /* 0x000fe200078ec0ff */
[C---:B------:R-:W-:Y:S01]  /*4fc0*/  IMAD.U32 R64, R57.reuse, 0x10000, RZ ;  /* 0x0001000039407824 */ /* 0x040fe200078e00ff */
[----:B------:R-:W-:Y:S01]  /*4fd0*/  LOP3.LUT R66, R57, 0xffff0000, RZ, 0xc0, !PT ;  /* 0xffff000039427812 */ /* 0x000fe200078ec0ff */
[----:B------:R-:W-:Y:S01]  /*4fe0*/  IMAD.U32 R70, R59, 0x10000, RZ ;  /* 0x000100003b467824 */ /* 0x000fe200078e00ff */
[----:B------:R-:W-:Y:S01]  /*4ff0*/  LOP3.LUT R58, R58, 0xffff0000, RZ, 0xc0, !PT ;  /* 0xffff00003a3a7812 */ /* 0x000fe200078ec0ff */
[----:B--2---:R-:W-:Y:S01]  /*5000*/  IMAD.U32 R8, R4, 0x10000, RZ ;  /* 0x0001000004087824 */ /* 0x004fe200078e00ff */
[----:B------:R-:W-:Y:S01]  /*5010*/  SHF.L.U32 R102, R6, 0x10, RZ ;  /* 0x0000001006667819 */ /* 0x000fe200000006ff */
[----:B------:R-:W-:Y:S01]  /*5020*/  IMAD.U32 R104, R7, 0x10000, RZ ;  /* 0x0001000007687824 */ /* 0x000fe200078e00ff */
[----:B------:R-:W-:Y:S01]  /*5030*/  LOP3.LUT R96, R59, 0xffff0000, RZ, 0xc0, !PT ;  /* 0xffff00003b607812 */ /* 0x000fe200078ec0ff */
[----:B------:R-:W-:Y:S01]  /*5040*/  FMUL R105, R91, R56 ;  /* 0x000000385b697220 */ /* 0x000fe20000400000 */
[----:B------:R-:W-:Y:S01]  /*5050*/  LOP3.LUT R98, R4, 0xffff0000, RZ, 0xc0, !PT ;  /* 0xffff000004627812 */ /* 0x000fe200078ec0ff */
[C---:B------:R-:W-:Y:S01]  /*5060*/  IMAD.U32 R4, R5.reuse, 0x10000, RZ ;  /* 0x0001000005047824 */ /* 0x040fe200078e00ff */
[----:B------:R-:W-:Y:S01]  /*5070*/  LOP3.LUT R100, R5, 0xffff0000, RZ, 0xc0, !PT ;  /* 0xffff000005647812 */ /* 0x000fe200078ec0ff */
[C---:B------:R-:W-:Y:S01]  /*5080*/  FMUL R97, R91.reuse, R64 ;  /* 0x000000405b617220 */ /* 0x040fe20000400000 */
[----:B------:R-:W-:Y:S01]  /*5090*/  LOP3.LUT R6, R6, 0xffff0000, RZ, 0xc0, !PT ;  /* 0xffff000006067812 */ /* 0x000fe200078ec0ff */
[----:B------:R-:W-:Y:S01]  /*50a0*/  FMUL R103, R91, R10 ;  /* 0x0000000a5b677220 */ /* 0x000fe20000400000 */
[----:B------:R-:W-:Y:S01]  /*50b0*/  LOP3.LUT R106, R7, 0xffff0000, RZ, 0xc0, !PT ;  /* 0xffff0000076a7812 */ /* 0x000fe200078ec0ff */
[C---:B------:R-:W-:Y:S01]  /*50c0*/  FMUL R101, R91.reuse, R66 ;  /* 0x000000425b657220 */ /* 0x040fe20000400000 */
        /* <DEDUP_REMOVED lines=11> */
[----:B------:R-:W-:-:S07]  /*5180*/  FMUL R64, R91, R106 ;  /* 0x0000006a5b407220 */ /* 0x000fce0000400000 */
.L_x_66:
[----:B------:R-:W-:-:S07]  /*5190*/  VIADD R23, R23, 0x1 ;  /* 0x0000000117177836 */ /* 0x000fce0000000000 */
.L_x_62:
[----:B------:R-:W-:Y:S05]  /*51a0*/  BSYNC B0 ;  /* 0x0000000000007941 */ /* 0x000fea0003800000 */
.L_x_61:
[C---:B------:R-:W-:Y:S01]  /*51b0*/  FFMA R26, R92.reuse, R26, R97 ;  /* 0x0000001a5c1a7223 */ /* 0x040fe20000000061 */
[C---:B------:R-:W-:Y:S01]  /*51c0*/  FFMA R27, R92.reuse, R27, R101 ;  /* 0x0000001b5c1b7223 */ /* 0x040fe20000000065 */
[C---:B------:R-:W-:Y:S01]  /*51d0*/  FFMA R28, R92.reuse, R28, R99 ;  /* 0x0000001c5c1c7223 */ /* 0x040fe20000000063 */
[----:B------:R-:W-:Y:S01]  /*51e0*/  FFMA R29, R92, R29, R58 ;  /* 0x0000001d5c1d7223 */ /* 0x000fe2000000003a */
[----:B------:R-:W-:Y:S01]  /*51f0*/  FMUL R9, R26, 0.70710676908493041992 ;  /* 0x3f3504f31a097820 */ /* 0x000fe20000400000 */
[----:B------:R-:W-:Y:S01]  /*5200*/  FMUL R11, R27, 0.70710676908493041992 ;  /* 0x3f3504f31b0b7820 */ /* 0x000fe20000400000 */
[----:B------:R-:W-:Y:S01]  /*5210*/  FFMA R30, R92, R30, R61 ;  /* 0x0000001e5c1e7223 */ /* 0x000fe2000000003d */
[----:B------:R-:W-:Y:S01]  /*5220*/  FMUL R66, R29, 0.70710676908493041992 ;  /* 0x3f3504f31d427820 */ /* 0x000fe20000400000 */
[C---:B-1----:R-:W-:Y:S01]  /*5230*/  FMUL R4, R9.reuse, R9 ;  /* 0x0000000909047220 */ /* 0x042fe20000400000 */
[C---:B------:R-:W-:Y:S01]  /*5240*/  FSETP.GE.AND P2, PT, |R9|.reuse, 1.0029599666595458984, PT ;  /* 0x3f8060fe0900780b */ /* 0x040fe20003f46200 */
[----:B------:R-:W-:Y:S01]  /*5250*/  FMUL R68, R30, 0.70710676908493041992 ;  /* 0x3f3504f31e447820 */ /* 0x000fe20000400000 */
[C---:B------:R-:W-:Y:S01]  /*5260*/  FFMA R31, R92.reuse, R31, R59 ;  /* 0x0000001f5c1f7223 */ /* 0x040fe2000000003b */
[C---:B------:R-:W-:Y:S01]  /*5270*/  FFMA R32, R92.reuse, R32, R63 ;  /* 0x000000205c207223 */ /* 0x040fe2000000003f */
[----:B------:R-:W-:Y:S01]  /*5280*/  FSEL R4, |R9|, R4, P2 ;  /* 0x0000000409047208 */ /* 0x000fe20001000200 */
[----:B------:R-:W-:Y:S01]  /*5290*/  FFMA R33, R92, R33, R56 ;  /* 0x000000215c217223 */ /* 0x000fe20000000038 */
[----:B------:R-:W-:Y:S01]  /*52a0*/  FSEL R5, R0, 8.4834944573231041431e-05, P2 ;  /* 0x38b1e96a00057808 */ /* 0x000fe20001000000 */
[----:B------:R-:W-:Y:S01]  /*52b0*/  FMUL R70, R31, 0.70710676908493041992 ;  /* 0x3f3504f31f467820 */ /* 0x000fe20000400000 */
[----:B------:R-:W-:Y:S01]  /*52c0*/  FSEL R7, -R3, -0.00082130916416645050049, P2 ;  /* 0xba574d2003077808 */ /* 0x000fe20001000100 */
[----:B------:R-:W-:Y:S01]  /*52d0*/  FMUL R96, R32, 0.70710676908493041992 ;  /* 0x3f3504f320607820 */ /* 0x000fe20000400000 */
[----:B------:R-:W-:Y:S01]  /*52e0*/  FSEL R6, R12, 0.0052134888246655464172, P2 ;  /* 0x3baad5ea0c067808 */ /* 0x000fe20001000000 */
[----:B------:R-:W-:Y:S01]  /*52f0*/  FFMA R34, R92, R34, R57 ;  /* 0x000000225c227223 */ /* 0x000fe20000000039 */
[----:B------:R-:W-:Y:S01]  /*5300*/  FSEL R8, -R13, -0.026868773624300956726, P2 ;  /* 0xbcdc1be70d087808 */ /* 0x000fe20001000100 */
[----:B------:R-:W-:Y:S01]  /*5310*/  FFMA R5, R4, R5, R7 ;  /* 0x0000000504057223 */ /* 0x000fe20000000007 */
[----:B------:R-:W-:Y:S01]  /*5320*/  FSEL R7, -|R9|, R9, P2 ;  /* 0x0000000909077208 */ /* 0x000fe20001000300 */
[----:B------:R-:W-:Y:S01]  /*5330*/  FMUL R113, R34, 0.70710676908493041992 ;  /* 0x3f3504f322717820 */ /* 0x000fe20000400000 */
[----:B------:R-:W-:Y:S01]  /*5340*/  FFMA R35, R92, R35, R65 ;  /* 0x000000235c237223 */ /* 0x000fe20000000041 */
[----:B------:R-:W-:Y:S01]  /*5350*/  FFMA R5, R4, R5, R6 ;  /* 0x0000000504057223 */ /* 0x000fe20000000006 */
[----:B------:R-:W-:Y:S01]  /*5360*/  FSEL R6, R14, 0.11284004896879196167, P2 ;  /* 0x3de718af0e067808 */ /* 0x000fe20001000000 */
[----:B------:R-:W-:Y:S01]  /*5370*/  FFMA R36, R92, R36, R67 ;  /* 0x000000245c247223 */ /* 0x000fe20000000043 */
[----:B------:R-:W-:Y:S01]  /*5380*/  FMUL R115, R35, 0.70710676908493041992 ;  /* 0x3f3504f323737820 */ /* 0x000fe20000400000 */
[----:B------:R-:W-:Y:S01]  /*5390*/  FFMA R5, R4, R5, R8 ;  /* 0x0000000504057223 */ /* 0x000fe20000000008 */
[----:B------:R-:W-:Y:S01]  /*53a0*/  FSEL R8, R15, -0.37612664699554443359, P2 ;  /* 0xbec093ac0f087808 */ /* 0x000fe20001000000 */
[C---:B------:R-:W-:Y:S01]  /*53b0*/  FFMA R37, R92.reuse, R37, R107 ;  /* 0x000000255c257223 */ /* 0x040fe2000000006b */
[----:B------:R-:W-:Y:S01]  /*53c0*/  FFMA R106, R92, R38, R69 ;  /* 0x000000265c6a7223 */ /* 0x000fe20000000045 */
[----:B------:R-:W-:Y:S01]  /*53d0*/  FFMA R5, R4, R5, R6 ;  /* 0x0000000504057223 */ /* 0x000fe20000000006 */
[----:B------:R-:W-:Y:S01]  /*53e0*/  FSEL R6, R20, 0.12837915122509002686, P2 ;  /* 0x3e0375d314067808 */ /* 0x000fe20001000000 */
[C---:B------:R-:W-:Y:S01]  /*53f0*/  FFMA R108, R92.reuse, R39, R64 ;  /* 0x000000275c6c7223 */ /* 0x040fe20000000040 */
[----:B------:R-:W-:Y:S01]  /*5400*/  FFMA R104, R92, R25, R105 ;  /* 0x000000195c687223 */ /* 0x000fe20000000069 */
[----:B------:R-:W-:Y:S01]  /*5410*/  FFMA R5, R4, R5, R8 ;  /* 0x0000000504057223 */ /* 0x000fe20000000008 */
[----:B------:R-:W-:Y:S01]  /*5420*/  FFMA R102, R92, R24, R103 ;  /* 0x000000185c667223 */ /* 0x000fe20000000067 */
[----:B------:R-:W-:Y:S01]  /*5430*/  FMUL R35, R35, 0.5 ;  /* 0x3f00000023237820 */ /* 0x000fe20000400000 */
[----:B------:R-:W-:Y:S01]  /*5440*/  FMUL R110, R104, 0.70710676908493041992 ;  /* 0x3f3504f3686e7820 */ /* 0x000fe20000400000 */
[----:B------:R-:W-:Y:S01]  /*5450*/  FFMA R4, R4, R5, R6 ;  /* 0x0000000504047223 */ /* 0x000fe20000000006 */
[----:B------:R-:W-:Y:S01]  /*5460*/  FMUL R6, R11, R11 ;  /* 0x0000000b0b067220 */ /* 0x000fe20000400000 */
[----:B------:R-:W-:Y:S05]  /*5470*/  WARPSYNC.ALL ;  /* 0x0000000000007948 */ /* 0x000fea0003800000 */
[----:B------:R-:W-:Y:S01]  /*5480*/  FFMA R4, R4, R7, R7 ;  /* 0x0000000704047223 */ /* 0x000fe20000000007 */
[----:B------:R-:W-:Y:S01]  /*5490*/  FMUL R25, R110, R110 ;  /* 0x0000006e6e197220 */ /* 0x000fe20000400000 */
[----:B------:R-:W-:Y:S02]  /*54a0*/  BSSY B0, `(.L_x_67) ;  /* 0x000018f000007945 */ /* 0x000fe40003800000 */
[----:B------:R-:W1:Y:S02]  /*54b0*/  @P2 MUFU.EX2 R5, R4 ;  /* 0x0000000400052308 */ /* 0x000e640000000800 */
[----:B-1----:R-:W-:-:S05]  /*54c0*/  @P2 FADD R5, -R5, 1 ;  /* 0x3f80000005052421 */ /* 0x002fca0000000100 */
[----:B------:R-:W-:Y:S02]  /*54d0*/  @P2 LOP3.LUT R4, R5, 0x80000000, R9, 0xb8, !PT ;  /* 0x8000000005042812 */ /* 0x000fe400078eb809 */
[----:B------:R-:W-:-:S03]  /*54e0*/  FSETP.GE.AND P2, PT, |R11|, 1.0029599666595458984, PT ;  /* 0x3f8060fe0b00780b */ /* 0x000fc60003f46200 */
[----:B------:R-:W-:Y:S01]  /*54f0*/  FADD R4, R4, 1 ;  /* 0x3f80000004047421 */ /* 0x000fe20000000000 */
[----:B------:R-:W-:Y:S02]  /*5500*/  FSEL R6, |R11|, R6, P2 ;  /* 0x000000060b067208 */ /* 0x000fe40001000200 */
[----:B------:R-:W-:Y:S02]  /*5510*/  FSEL R5, R0, 8.4834944573231041431e-05, P2 ;  /* 0x38b1e96a00057808 */ /* 0x000fe40001000000 */
[----:B------:R-:W-:Y:S02]  /*5520*/  FSEL R7, -R3, -0.00082130916416645050049, P2 ;  /* 0xba574d2003077808 */ /* 0x000fe40001000100 */
[----:B------:R-:W-:Y:S02]  /*5530*/  FSEL R8, R12, 0.0052134888246655464172, P2 ;  /* 0x3baad5ea0c087808 */ /* 0x000fe40001000000 */
[----:B------:R-:W-:Y:S01]  /*5540*/  FSEL R10, -R13, -0.026868773624300956726, P2 ;  /* 0xbcdc1be70d0a7808 */ /* 0x000fe20001000100 */
[----:B------:R-:W-:-:S04]  /*5550*/  FFMA R5, R6, R5, R7 ;  /* 0x0000000506057223 */ /* 0x000fc80000000007 */
[----:B------:R-:W-:Y:S01]  /*5560*/  FFMA R5, R6, R5, R8 ;  /* 0x0000000506057223 */ /* 0x000fe20000000008 */
[----:B------:R-:W-:-:S03]  /*5570*/  FSEL R8, R14, 0.11284004896879196167, P2 ;  /* 0x3de718af0e087808 */ /* 0x000fc60001000000 */
[----:B------:R-:W-:Y:S01]  /*5580*/  FFMA R5, R6, R5, R10 ;  /* 0x0000000506057223 */ /* 0x000fe2000000000a */
[----:B------:R-:W-:-:S03]  /*5590*/  FSEL R10, R15, -0.37612664699554443359, P2 ;  /* 0xbec093ac0f0a7808 */ /* 0x000fc60001000000 */
[----:B------:R-:W-:Y:S01]  /*55a0*/  FFMA R5, R6, R5, R8 ;  /* 0x0000000506057223 */ /* 0x000fe20000000008 */
[----:B------:R-:W-:-:S03]  /*55b0*/  FSEL R8, R20, 0.12837915122509002686, P2 ;  /* 0x3e0375d314087808 */ /* 0x000fc60001000000 */
[----:B------:R-:W-:Y:S01]  /*55c0*/  FFMA R5, R6, R5, R10 ;  /* 0x0000000506057223 */ /* 0x000fe2000000000a */
[----:B------:R-:W-:-:S03]  /*55d0*/  FSEL R10, -|R11|, R11, P2 ;  /* 0x0000000b0b0a7208 */ /* 0x000fc60001000300 */
[----:B------:R-:W-:-:S04]  /*55e0*/  FFMA R5, R6, R5, R8 ;  /* 0x0000000506057223 */ /* 0x000fc80000000008 */
[----:B------:R-:W-:Y:S01]  /*55f0*/  FFMA R5, R5, R10, R10 ;  /* 0x0000000a05057223 */ /* 0x000fe2000000000a */
[----:B------:R-:W-:-:S03]  /*5600*/  FMUL R10, R28, 0.70710676908493041992 ;  /* 0x3f3504f31c0a7820 */ /* 0x000fc60000400000 */
[----:B------:R-:W1:Y:S01]  /*5610*/  @P2 MUFU.EX2 R6, R5 ;  /* 0x0000000500062308 */ /* 0x000e620000000800 */
[----:B------:R-:W-:Y:S01]  /*5620*/  FMUL R7, R10, R10 ;  /* 0x0000000a0a077220 */ /* 0x000fe20000400000 */
        /* <DEDUP_REMOVED lines=19> */
[----:B------:R-:W-:-:S04]  /*5760*/  FFMA R6, R6, R11, R11 ;  /* 0x0000000b06067223 */ /* 0x000fc8000000000b */
[----:B------:R-:W1:Y:S02]  /*5770*/  @P2 MUFU.EX2 R7, R6 ;  /* 0x0000000600072308 */ /* 0x000e640000000800 */
[----:B-1----:R-:W-:-:S05]  /*5780*/  @P2 FADD R7, -R7, 1 ;  /* 0x3f80000007072421 */ /* 0x002fca0000000100 */
[----:B------:R-:W-:Y:S01]  /*5790*/  @P2 LOP3.LUT R6, R7, 0x80000000, R10, 0xb8, !PT ;  /* 0x8000000007062812 */ /* 0x000fe200078eb80a */
[C---:B------:R-:W-:Y:S01]  /*57a0*/  FMUL R7, R66.reuse, R66 ;  /* 0x0000004242077220 */ /* 0x040fe20000400000 */
[----:B------:R-:W-:-:S03]  /*57b0*/  FSETP.GE.AND P2, PT, |R66|, 1.0029599666595458984, PT ;  /* 0x3f8060fe4200780b */ /* 0x000fc60003f46200 */
[----:B------:R-:W-:Y:S01]  /*57c0*/  FADD R6, R6, 1 ;  /* 0x3f80000006067421 */ /* 0x000fe20000000000 */
[----:B------:R-:W-:Y:S02]  /*57d0*/  FSEL R7, |R66|, R7, P2 ;  /* 0x0000000742077208 */ /* 0x000fe40001000200 */
[----:B------:R-:W-:Y:S02]  /*57e0*/  FSEL R8, R0, 8.4834944573231041431e-05, P2 ;  /* 0x38b1e96a00087808 */ /* 0x000fe40001000000 */
[----:B------:R-:W-:Y:S02]  /*57f0*/  FSEL R10, -R3, -0.00082130916416645050049, P2 ;  /* 0xba574d20030a7808 */ /* 0x000fe40001000100 */
[----:B------:R-:W-:Y:S02]  /*5800*/  FSEL R9, R12, 0.0052134888246655464172, P2 ;  /* 0x3baad5ea0c097808 */ /* 0x000fe40001000000 */
[----:B------:R-:W-:Y:S01]  /*5810*/  FSEL R11, -R13, -0.026868773624300956726, P2 ;  /* 0xbcdc1be70d0b7808 */ /* 0x000fe20001000100 */
[----:B------:R-:W-:Y:S01]  /*5820*/  FFMA R8, R7, R8, R10 ;  /* 0x0000000807087223 */ /* 0x000fe2000000000a */
[----:B------:R-:W-:-:S03]  /*5830*/  FSEL R10, -|R66|, R66, P2 ;  /* 0x00000042420a7208 */ /* 0x000fc60001000300 */
[----:B------:R-:W-:Y:S01]  /*5840*/  FFMA R8, R7, R8, R9 ;  /* 0x0000000807087223 */ /* 0x000fe20000000009 */
[----:B------:R-:W-:-:S03]  /*5850*/  FSEL R9, R14, 0.11284004896879196167, P2 ;  /* 0x3de718af0e097808 */ /* 0x000fc60001000000 */
[----:B------:R-:W-:Y:S01]  /*5860*/  FFMA R8, R7, R8, R11 ;  /* 0x0000000807087223 */ /* 0x000fe2000000000b */
[----:B------:R-:W-:-:S03]  /*5870*/  FSEL R11, R15, -0.37612664699554443359, P2 ;  /* 0xbec093ac0f0b7808 */ /* 0x000fc60001000000 */
[----:B------:R-:W-:Y:S01]  /*5880*/  FFMA R8, R7, R8, R9 ;  /* 0x0000000807087223 */ /* 0x000fe20000000009 */
[----:B------:R-:W-:-:S03]  /*5890*/  FSEL R9, R20, 0.12837915122509002686, P2 ;  /* 0x3e0375d314097808 */ /* 0x000fc60001000000 */
[----:B------:R-:W-:-:S04]  /*58a0*/  FFMA R8, R7, R8, R11 ;  /* 0x0000000807087223 */ /* 0x000fc8000000000b */
        /* <DEDUP_REMOVED lines=50> */
[C---:B------:R-:W-:Y:S01]  /*5bd0*/  FSETP.GE.AND P2, PT, |R96|.reuse, 1.0029599666595458984, PT ;  /* 0x3f8060fe6000780b */ /* 0x040fe20003f46200 */
[----:B------:R-:W-:Y:S02]  /*5be0*/  FMUL R70, R33, 0.70710676908493041992 ;  /* 0x3f3504f321467820 */ /* 0x000fe40000400000 */
[----:B------:R-:W-:Y:S01]  /*5bf0*/  FADD R9, R9, 1 ;  /* 0x3f80000009097421 */ /* 0x000fe20000000000 */
[----:B------:R-:W-:Y:S02]  /*5c00*/  FSEL R10, |R96|, R10, P2 ;  /* 0x0000000a600a7208 */ /* 0x000fe40001000200 */
[----:B------:R-:W-:Y:S02]  /*5c10*/  FSEL R11, R0, 8.4834944573231041431e-05, P2 ;  /* 0x38b1e96a000b7808 */ /* 0x000fe40001000000 */
[----:B------:R-:W-:-:S02]  /*5c20*/  FSEL R109, -R3, -0.00082130916416645050049, P2 ;  /* 0xba574d20036d7808 */ /* 0x000fc40001000100 */
        /* <DEDUP_REMOVED lines=84> */
[----:B------:R-:W-:Y:S01]  /*6170*/  FSETP.GE.AND P2, PT, |R113|, 1.0029599666595458984, PT ;  /* 0x3f8060fe7100780b */ /* 0x000fe20003f46200 */
[C---:B------:R-:W-:Y:S01]  /*6180*/  FMUL R115, R37.reuse, 0.70710676908493041992 ;  /* 0x3f3504f325737820 */ /* 0x040fe20000400000 */
[----:B------:R-:W-:Y:S01]  /*6190*/  FMUL R37, R37, 0.5 ;  /* 0x3f00000025257820 */ /* 0x000fe20000400000 */
[----:B------:R-:W-:Y:S01]  /*61a0*/  FADD R68, R68, 1 ;  /* 0x3f80000044447421 */ /* 0x000fe20000000000 */
[----:B------:R-:W-:Y:S02]  /*61b0*/  FSEL R70, |R113|, R70, P2 ;  /* 0x0000004671467208 */ /* 0x000fe40001000200 */
[----:B------:R-:W-:Y:S01]  /*61c0*/  FSEL R109, R0, 8.4834944573231041431e-05, P2 ;  /* 0x38b1e96a006d7808 */ /* 0x000fe20001000000 */
[----:B------:R-:W-:Y:S01]  /*61d0*/  FMUL R35, R68, R35 ;  /* 0x0000002344237220 */ /* 0x000fe20000400000 */
        /* <DEDUP_REMOVED lines=21> */
[----:B------:R-:W-:Y:S01]  /*6330*/  FSEL R96, |R115|, R96, P2 ;  /* 0x0000006073607208 */ /* 0x000fe20001000200 */
[----:B------:R-:W-:Y:S01]  /*6340*/  FMUL R38, R113, R113 ;  /* 0x0000007171267220 */ /* 0x000fe20000400000 */
        /* <DEDUP_REMOVED lines=18> */
[----:B------:R-:W-:Y:S01]  /*6470*/  FMUL R115, R108, 0.70710676908493041992 ;  /* 0x3f3504f36c737820 */ /* 0x000fe20000400000 */
[----:B------:R-:W-:-:S03]  /*6480*/  FSETP.GE.AND P2, PT, |R113|, 1.0029599666595458984, PT ;  /* 0x3f8060fe7100780b */ /* 0x000fc60003f46200 */
[----:B------:R-:W-:Y:S01]  /*6490*/  FADD R98, R98, 1 ;  /* 0x3f80000062627421 */ /* 0x000fe20000000000 */
[----:B------:R-:W-:Y:S02]  /*64a0*/  FSEL R38, |R113|, R38, P2 ;  /* 0x0000002671267208 */ /* 0x000fe40001000200 */
[----:B------:R-:W-:Y:S01]  /*64b0*/  FSEL R109, R0, 8.4834944573231041431e-05, P2 ;  /* 0x38b1e96a006d7808 */ /* 0x000fe20001000000 */
[----:B------:R-:W-:Y:S01]  /*64c0*/  FMUL R37, R98, R37 ;  /* 0x0000002562257220 */ /* 0x000fe20000400000 */
        /* <DEDUP_REMOVED lines=70> */
[----:B------:R-:W-:Y:S01]  /*6930*/  FMUL R39, R26, 0.5 ;  /* 0x3f0000001a277820 */ /* 0x000fe20000400000 */
[----:B------:R-:W-:-:S02]  /*6940*/  FMUL R26, R29, 0.5 ;  /* 0x3f0000001d1a7820 */ /* 0x000fc40000400000 */
[----:B------:R-:W-:Y:S01]  /*6950*/  FFMA R25, R24, R25, R38 ;  /* 0x0000001918197223 */ /* 0x000fe20000000026 */
[----:B------:R-:W-:Y:S01]  /*6960*/  FSEL R38, R14, 0.11284004896879196167, P2 ;  /* 0x3de718af0e267808 */ /* 0x000fe20001000000 */
[----:B------:R-:W-:Y:S01]  /*6970*/  FMUL R39, R4, R39 ;  /* 0x0000002704277220 */ /* 0x000fe20000400000 */
[----:B------:R-:W-:Y:S01]  /*6980*/  FMUL R26, R7, R26 ;  /* 0x0000001a071a7220 */ /* 0x000fe20000400000 */
[----:B------:R-:W-:Y:S01]  /*6990*/  FFMA R25, R24, R25, R96 ;  /* 0x0000001918197223 */ /* 0x000fe20000000060 */
[----:B------:R-:W-:Y:S01]  /*69a0*/  FSEL R96, R15, -0.37612664699554443359, P2 ;  /* 0xbec093ac0f607808 */ /* 0x000fe20001000000 */
[----:B------:R-:W-:Y:S01]  /*69b0*/  FMUL R4, R31, 0.5 ;  /* 0x3f0000001f047820 */ /* 0x000fe20000400000 */
[----:B------:R-:W-:Y:S01]  /*69c0*/  FMUL R7, R32, 0.5 ;  /* 0x3f00000020077820 */ /* 0x000fe20000400000 */
[----:B------:R-:W-:Y:S01]  /*69d0*/  FFMA R25, R24, R25, R38 ;  /* 0x0000001918197223 */ /* 0x000fe20000000026 */
[----:B------:R-:W-:Y:S01]  /*69e0*/  FSEL R38, R20, 0.12837915122509002686, P2 ;  /* 0x3e0375d314267808 */ /* 0x000fe20001000000 */
[----:B------:R-:W-:Y:S01]  /*69f0*/  FMUL R9, R9, R4 ;  /* 0x0000000409097220 */ /* 0x000fe20000400000 */
[----:B------:R-:W-:Y:S01]  /*6a00*/  FMUL R10, R10, R7 ;  /* 0x000000070a0a7220 */ /* 0x000fe20000400000 */
[----:B------:R-:W-:Y:S01]  /*6a10*/  FFMA R25, R24, R25, R96 ;  /* 0x0000001918197223 */ /* 0x000fe20000000060 */
[----:B------:R-:W-:Y:S01]  /*6a20*/  FSEL R96, -|R113|, R113, P2 ;  /* 0x0000007171607208 */ /* 0x000fe20001000300 */
[----:B------:R-:W-:Y:S01]  /*6a30*/  FMUL R4, R102, 0.5 ;  /* 0x3f00000066047820 */ /* 0x000fe20000400000 */
[----:B------:R-:W-:Y:S01]  /*6a40*/  FMUL R7, R36, 0.5 ;  /* 0x3f00000024077820 */ /* 0x000fe20000400000 */
[----:B------:R-:W-:-:S03]  /*6a50*/  FFMA R25, R24, R25, R38 ;  /* 0x0000001918197223 */ /* 0x000fc60000000026 */
[----:B------:R-:W-:Y:S01]  /*6a60*/  FMUL R70, R70, R7 ;  /* 0x0000000746467220 */ /* 0x000fe20000400000 */
[----:B------:R-:W-:-:S04]  /*6a70*/  FFMA R25, R25, R96, R96 ;  /* 0x0000006019197223 */ /* 0x000fc80000000060 */
[----:B------:R-:W1:Y:S02]  /*6a80*/  @P2 MUFU.EX2 R24, R25 ;  /* 0x0000001900182308 */ /* 0x000e640000000800 */
[----:B-1----:R-:W-:-:S05]  /*6a90*/  @P2 FADD R24, -R24, 1 ;  /* 0x3f80000018182421 */ /* 0x002fca0000000100 */
[----:B------:R-:W-:Y:S01]  /*6aa0*/  @P2 LOP3.LUT R25, R24, 0x80000000, R113, 0xb8, !PT ;  /* 0x8000000018192812 */ /* 0x000fe200078eb871 */
[----:B------:R-:W-:Y:S01]  /*6ab0*/  FMUL R24, R27, 0.5 ;  /* 0x3f0000001b187820 */ /* 0x000fe20000400000 */
[----:B------:R-:W-:-:S03]  /*6ac0*/  FMUL R27, R28, 0.5 ;  /* 0x3f0000001c1b7820 */ /* 0x000fc60000400000 */
[----:B------:R-:W-:Y:S01]  /*6ad0*/  FMUL R24, R5, R24 ;  /* 0x0000001805187220 */ /* 0x000fe20000400000 */
[----:B------:R-:W-:Y:S01]  /*6ae0*/  FMUL R5, R30, 0.5 ;  /* 0x3f0000001e057820 */ /* 0x000fe20000400000 */
[----:B------:R-:W-:Y:S01]  /*6af0*/  FMUL R27, R6, R27 ;  /* 0x0000001b061b7220 */ /* 0x000fe20000400000 */
[----:B------:R-:W-:Y:S01]  /*6b00*/  FMUL R6, R33, 0.5 ;  /* 0x3f00000021067820 */ /* 0x000fe20000400000 */
[----:B------:R-:W-:Y:S01]  /*6b10*/  FADD R25, R25, 1 ;  /* 0x3f80000019197421 */ /* 0x000fe20000000000 */
[----:B------:R-:W-:Y:S01]  /*6b20*/  FMUL R28, R8, R5 ;  /* 0x00000005081c7220 */ /* 0x000fe20000400000 */
[----:B------:R-:W-:Y:S01]  /*6b30*/  FMUL R5, R34, 0.5 ;  /* 0x3f00000022057820 */ /* 0x000fe20000400000 */
[----:B------:R-:W-:Y:S01]  /*6b40*/  FMUL R29, R11, R6 ;  /* 0x000000060b1d7220 */ /* 0x000fe20000400000 */
[----:B------:R-:W-:Y:S01]  /*6b50*/  FMUL R6, R104, 0.5 ;  /* 0x3f00000068067820 */ /* 0x000fe20000400000 */
[----:B------:R-:W-:Y:S01]  /*6b60*/  FMUL R8, R106, 0.5 ;  /* 0x3f0000006a087820 */ /* 0x000fe20000400000 */
[----:B------:R-:W-:Y:S01]  /*6b70*/  FMUL R66, R66, R5 ;  /* 0x0000000542427220 */ /* 0x000fe20000400000 */
[----:B------:R-:W-:Y:S01]  /*6b80*/  FMUL R5, R108, 0.5 ;  /* 0x3f0000006c057820 */ /* 0x000fe20000400000 */
[----:B------:R-:W-:Y:S01]  /*6b90*/  FMUL R109, R109, R6 ;  /* 0x000000066d6d7220 */ /* 0x000fe20000400000 */
[----:B------:R-:W-:Y:S01]  /*6ba0*/  FMUL R4, R25, R4 ;  /* 0x0000000419047220 */ /* 0x000fe20000400000 */
[----:B------:R-:W-:Y:S01]  /*6bb0*/  FMUL R30, R111, R8 ;  /* 0x000000086f1e7220 */ /* 0x000fe20000400000 */
[----:B------:R-:W-:Y:S01]  /*6bc0*/  FMUL R11, R100, R5 ;  /* 0x00000005640b7220 */ /* 0x000fe20000400000 */
[----:B------:R-:W-:-:S02]  /*6bd0*/  F2FP.BF16.F32.PACK_AB R5, R24, R39 ;  /* 0x000000271805723e */ /* 0x000fc400000010ff */
[----:B------:R-:W-:Y:S02]  /*6be0*/  F2FP.BF16.F32.PACK_AB R6, R26, R27 ;  /* 0x0000001b1a06723e */ /* 0x000fe400000010ff */
[----:B------:R-:W-:Y:S02]  /*6bf0*/  F2FP.BF16.F32.PACK_AB R7, R9, R28 ;  /* 0x0000001c0907723e */ /* 0x000fe400000010ff */
[----:B------:R-:W-:Y:S02]  /*6c00*/  F2FP.BF16.F32.PACK_AB R8, R29, R10 ;  /* 0x0000000a1d08723e */ /* 0x000fe400000010ff */
[----:B------:R-:W-:Y:S02]  /*6c10*/  F2FP.BF16.F32.PACK_AB R4, R109, R4 ;  /* 0x000000046d04723e */ /* 0x000fe400000010ff */
[----:B------:R-:W-:Y:S02]  /*6c20*/  F2FP.BF16.F32.PACK_AB R9, R35, R66 ;  /* 0x000000422309723e */ /* 0x000fe400000010ff */
[----:B------:R-:W-:Y:S01]  /*6c30*/  F2FP.BF16.F32.PACK_AB R10, R37, R70 ;  /* 0x00000046250a723e */ /* 0x000fe200000010ff */
[----:B------:R1:W-:Y:S01]  /*6c40*/  STSM.16.M88.4 [R60+0x2200], R4 ;  /* 0x002200043c007844 */ /* 0x0003e20000000200 */
[----:B------:R-:W-:-:S02]  /*6c50*/  F2FP.BF16.F32.PACK_AB R11, R11, R30 ;  /* 0x0000001e0b0b723e */ /* 0x000fc400000010ff */
[----:B------:R-:W-:-:S05]  /*6c60*/  IADD3 R24, R71, 0x2200, R60 ;  /* 0x0000220047187810 */ /* 0x000fca0007ffe03c */
        /* <DEDUP_REMOVED lines=11> */
[----:B------:R-:W-:Y:S02]  /*6d20*/  UIADD3 UR4, UR51, 0x2200, URZ ;  /* 0x0000220033047890 */ /* 0x000fe4000fffe03f */
[----:B------:R-:W-:Y:S01]  /*6d30*/  UIADD3.X UR9, URZ, UR43, URZ, UP0, !UPT ;  /* 0x0000002b3f097290 */ /* 0x000fe200087fe43f */
[----:B------:R-:W-:Y:S01]  /*6d40*/  UMOV UR5, UR45 ;  /* 0x0000002d00057c82 */ /* 0x000fe20008000000 */
[----:B------:R-:W-:-:S07]  /*6d50*/  UMOV UR7, UR47 ;  /* 0x0000002f00077c82 */ /* 0x000fce0008000000 */
[----:B------:R2:W-:Y:S01]  /*6d60*/  UTMASTG.3D [UR4], [UR8] ;  /* 0x00000004080073b5 */ /* 0x0005e20008010000 */
[----:B------:R0:W-:Y:S01]  /*6d70*/  UTMACMDFLUSH ;  /* 0x00000000000079b7 */ /* 0x0001e20000000000 */
[----:B--2---:R-:W-:-:S04]  /*6d80*/  DEPBAR.LE SB0, 0x1 ;  /* 0x000080400000791a */ /* 0x004fc80000000000 */
.L_x_68:
[----:B------:R-:W-:Y:S05]  /*6d90*/  BSYNC B0 ;  /* 0x0000000000007941 */ /* 0x000fea0003800000 */
.L_x_67:
[----:B------:R-:W-:Y:S06]  /*6da0*/  BAR.SYNC.DEFER_BLOCKING 0x1, 0x100 ;  /* 0x0044000000007b1d */ /* 0x000fec0000010000 */
[----:B------:R-:W-:Y:S04]  /*6db0*/  BSSY B0, `(.L_x_69) ;  /* 0x0000009000007945 */ /* 0x000fe80003800000 */
[----:B------:R-:W-:Y:S05]  /*6dc0*/  @P0 BRA `(.L_x_70) ;  /* 0x00000000001c0947 */ /* 0x000fea0003800000 */
[----:B------:R-:W-:-:S13]  /*6dd0*/  ISETP.NE.AND P2, PT, R117, 0x3, PT ;  /* 0x000000037500780c */ /* 0x000fda0003f45270 */
[----:B------:R-:W-:Y:S05]  /*6de0*/  @!P2 BRA `(.L_x_71) ;  /* 0x000000000004a947 */ /* 0x000fea0003800000 */
[----:B------:R-:W-:Y:S01]  /*6df0*/  BPT.TRAP 0x1 ;  /* 0x000000040000795c */ /* 0x000fe20000300000 */
.L_x_71:
[----:B------:R-:W-:-:S04]  /*6e00*/  ULEA UR4, UR48, UR51, 0x3 ;  /* 0x0000003330047291 */ /* 0x000fc8000f8e183f */
[----:B------:R-:W-:-:S04]  /*6e10*/  UIADD3 UR4, UR4, 0x60, URZ ;  /* 0x0000006004047890 */ /* 0x000fc8000fffe03f */
[----:B------:R-:W-:-:S09]  /*6e20*/  UPRMT UR4, UR52, 0x654, UR4 ;  /* 0x0000065434047896 */ /* 0x000fd20008000004 */
[----:B------:R-:W-:Y:S03]  /*6e30*/  SYNCS.ARRIVE.TRANS64.RED.A1T0 RZ, [UR4], RZ ;  /* 0x000000ffffff79a7 */ /* 0x000fe60008100404 */
.L_x_70:
[----:B------:R-:W-:Y:S05]  /*6e40*/  BSYNC B0 ;  /* 0x0000000000007941 */ /* 0x000fea0003800000 */
.L_x_69:
[----:B------:R-:W-:Y:S01]  /*6e50*/  UIADD3 UR48, UR48, 0x1, URZ ;  /* 0x0000000130307890 */ /* 0x000fe2000fffe03f */
[----:B------:R-:W-:Y:S01]  /*6e60*/  BSSY B0, `(.L_x_72) ;  /* 0x000003a000007945 */ /* 0x000fe20003800000 */
[----:B-1----:R-:W-:Y:S02]  /*6e70*/  IMAD.MOV.U32 R4, RZ, RZ, R93 ;  /* 0x000000ffff047224 */ /* 0x002fe400078e005d */
[----:B------:R-:W-:-:S04]  /*6e80*/  UISETP.NE.AND UP0, UPT, UR48, 0x4, UPT ;  /* 0x000000043000788c */ /* 0x000fc8000bf05270 */
[----:B------:R-:W-:Y:S01]  /*6e90*/  USEL UR48, UR48, URZ, UP0 ;  /* 0x0000003f30307287 */ /* 0x000fe20008000000 */
[----:B------:R-:W-:Y:S11]  /*6ea0*/  @P0 BRA `(.L_x_73) ;  /* 0x0000000000d40947 */ /* 0x000ff60003800000 */
[----:B------:R-:W-:-:S13]  /*6eb0*/  ISETP.NE.AND P2, PT, R117, 0x3, PT ;  /* 0x000000037500780c */ /* 0x000fda0003f45270 */
[----:B------:R-:W-:Y:S05]  /*6ec0*/  @!P2 BRA `(.L_x_74) ;  /* 0x000000000004a947 */ /* 0x000fea0003800000 */
[----:B------:R-:W-:Y:S01]  /*6ed0*/  BPT.TRAP 0x1 ;  /* 0x000000040000795c */ /* 0x000fe20000300000 */
.L_x_74:
[----:B------:R-:W-:Y:S01]  /*6ee0*/  LEA R4, R23, UR51, 0x3 ;  /* 0x0000003317047c11 */ /* 0x000fe2000f8e18ff */
[----:B------:R-:W-:Y:S01]  /*6ef0*/  BSSY B1, `(.L_x_75) ;  /* 0x0000005000017945 */ /* 0x000fe20003800000 */
[----:B------:R-:W-:Y:S01]  /*6f00*/  SHF.L.U32 R5, R93, 0x1f, RZ ;  /* 0x0000001f5d057819 */ /* 0x000fe200000006ff */
[----:B------:R-:W-:-:S03]  /*6f10*/  VIADD R7, R23, 0x1 ;  /* 0x0000000117077836 */ /* 0x000fc60000000000 */
[----:B------:R-:W1:Y:S02]  /*6f20*/  SYNCS.PHASECHK.TRANS64.TRYWAIT P2, [R4+URZ+0x40], R5 ;  /* 0x00004005040075a7 */ /* 0x000e64000804017f */
[----:B-1----:R-:W-:Y:S05]  /*6f30*/  @!P2 BRA `(.L_x_76) ;  /* 0x000000700074a947 */ /* 0x002fea0003800000 */
.L_x_171:
[----:B------:R-:W-:Y:S05]  /*6f40*/  BSYNC B1 ;  /* 0x0000000000017941 */ /* 0x000fea0003800000 */
.L_x_75:
[----:B------:R-:W-:-:S04]  /*6f50*/  ISETP.NE.AND P2, PT, R7, 0x4, PT ;  /* 0x000000040700780c */ /* 0x000fc80003f45270 */
[----:B------:R-:W-:Y:S01]  /*6f60*/  SEL R96, RZ, 0x1, P2 ;  /* 0x00000001ff607807 */ /* 0x000fe20001000000 */
[----:B------:R-:W-:Y:S08]  /*6f70*/  @P4 BRA `(.L_x_77) ;  /* 0x0000000000984947 */ /* 0x000ff00003800000 */
[----:B------:R-:W-:Y:S01]  /*6f80*/  IMAD R23, R23, 0x2000, R62 ;  /* 0x0000200017177824 */ /* 0x000fe200078e023e */
[----:B------:R-:W-:Y:S05]  /*6f90*/  WARPSYNC.ALL ;  /* 0x0000000000007948 */ /* 0x000fea0003800000 */
[C---:B-1----:R-:W-:Y:S01]  /*6fa0*/  IADD3 R4, R23.reuse, 0x20, RZ ;  /* 0x0000002017047810 */ /* 0x042fe20007ffe0ff */
[----:B------:R-:W-:Y:S01]  /*6fb0*/  @P3 VIADD R4, R23, 0xffffffe0 ;  /* 0xffffffe017043836 */ /* 0x000fe20000000000 */
[----:B------:R-:W1:Y:S04]  /*6fc0*/  LDSM.16.M88.4 R8, [R23] ;  /* 0x000000001708783b */ /* 0x000e680000000200 */
[----:B------:R-:W2:Y:S01]  /*6fd0*/  LDSM.16.M88.4 R36, [R4] ;  /* 0x000000000424783b */ /* 0x000ea20000000200 */
[C---:B-1----:R-:W-:Y:S01]  /*6fe0*/  IMAD.U32 R6, R8.reuse, 0x10000, RZ ;  /* 0x0001000008067824 */ /* 0x042fe200078e00ff */
[----:B------:R-:W-:Y:S01]  /*6ff0*/  LOP3.LUT R8, R8, 0xffff0000, RZ, 0xc0, !PT ;  /* 0xffff000008087812 */ /* 0x000fe200078ec0ff */
[----:B------:R-:W-:Y:S01]  /*7000*/  IMAD.U32 R28, R10, 0x10000, RZ ;  /* 0x000100000a1c7824 */ /* 0x000fe200078e00ff */
[C---:B------:R-:W-:Y:S01]  /*7010*/  LOP3.LUT R26, R9.reuse, 0xffff0000, RZ, 0xc0, !PT ;  /* 0xffff0000091a7812 */ /* 0x040fe200078ec0ff */
[----:B--2---:R-:W-:Y:S01]  /*7020*/  IMAD.U32 R66, R38, 0x10000, RZ ;  /* 0x0001000026427824 */ /* 0x004fe200078e00ff */
[----:B------:R-:W-:Y:S01]  /*7030*/  SHF.L.U32 R34, R36, 0x10, RZ ;  /* 0x0000001024227819 */ /* 0x000fe200000006ff */
[----:B------:R-:W-:Y:S01]  /*7040*/  IMAD.U32 R24, R9, 0x10000, RZ ;  /* 0x0001000009187824 */ /* 0x000fe200078e00ff */
[----:B------:R-:W-:Y:S01]  /*7050*/  LOP3.LUT R64, R37, 0xffff0000, RZ, 0xc0, !PT ;  /* 0xffff000025407812 */ /* 0x000fe200078ec0ff */
[----:B------:R-:W-:Y:S01]  /*7060*/  IMAD.U32 R30, R11, 0x10000, RZ ;  /* 0x000100000b1e7824 */ /* 0x000fe200078e00ff */
[----:B------:R-:W-:Y:S01]  /*7070*/  LOP3.LUT R10, R10, 0xffff0000, RZ, 0xc0, !PT ;  /* 0xffff00000a0a7812 */ /* 0x000fe200078ec0ff */
[----:B------:R-:W-:Y:S01]  /*7080*/  IMAD.U32 R4, R37, 0x10000, RZ ;  /* 0x0001000025047824 */ /* 0x000fe200078e00ff */
[----:B------:R-:W-:Y:S01]  /*7090*/  LOP3.LUT R32, R11, 0xffff0000, RZ, 0xc0, !PT ;  /* 0xffff00000b207812 */ /* 0x000fe200078ec0ff */
[----:B------:R-:W-:Y:S01]  /*70a0*/  IMAD.U32 R68, R39, 0x10000, RZ ;  /* 0x0001000027447824 */ /* 0x000fe200078e00ff */
        /* <DEDUP_REMOVED lines=19> */
.L_x_77:
[----:B-1----:R-:W-:Y:S02]  /*71e0*/  LOP3.LUT R4, R93, R96, RZ, 0x3c, !PT ;  /* 0x000000605d047212 */ /* 0x002fe400078e3cff */
[----:B------:R-:W-:-:S07]  /*71f0*/  SEL R23, R7, RZ, P2 ;  /* 0x000000ff07177207 */ /* 0x000fce0001000000 */
.L_x_73:
[----:B------:R-:W-:Y:S05]  /*7200*/  BSYNC B0 ;  /* 0x0000000000007941 */ /* 0x000fea0003800000 */
.L_x_72:
        /* <DEDUP_REMOVED lines=8> */
[C---:B------:R-:W-:Y:S01]  /*7290*/  FMUL R5, R10.reuse, R10 ;  /* 0x0000000a0a057220 */ /* 0x040fe20000400000 */
[----:B------:R-:W-:Y:S01]  /*72a0*/  FSETP.GE.AND P2, PT, |R10|, 1.0029599666595458984, PT ;  /* 0x3f8060fe0a00780b */ /* 0x000fe20003f46200 */
[----:B------:R-:W-:Y:S01]  /*72b0*/  FMUL R26, R78, 0.70710676908493041992 ;  /* 0x3f3504f34e1a7820 */ /* 0x000fe20000400000 */
[C---:B------:R-:W-:Y:S01]  /*72c0*/  FFMA R79, R92.reuse, R79, R59 ;  /* 0x0000004f5c4f7223 */ /* 0x040fe2000000003b */
[----:B------:R-:W-:Y:S01]  /*72d0*/  FFMA R80, R92, R80, R63 ;  /* 0x000000505c507223 */ /* 0x000fe2000000003f */
[----:B------:R-:W-:Y:S01]  /*72e0*/  FSEL R5, |R10|, R5, P2 ;  /* 0x000000050a057208 */ /* 0x000fe20001000200 */
[----:B------:R-:W-:Y:S01]  /*72f0*/  FFMA R81, R92, R81, R56 ;  /* 0x000000515c517223 */ /* 0x000fe20000000038 */
[----:B------:R-:W-:Y:S01]  /*7300*/  FSEL R6, R0, 8.4834944573231041431e-05, P2 ;  /* 0x38b1e96a00067808 */ /* 0x000fe20001000000 */
[----:B------:R-:W-:Y:S01]  /*7310*/  FMUL R27, R79, 0.70710676908493041992 ;  /* 0x3f3504f34f1b7820 */ /* 0x000fe20000400000 */
[----:B------:R-:W-:Y:S01]  /*7320*/  FSEL R8, -R3, -0.00082130916416645050049, P2 ;  /* 0xba574d2003087808 */ /* 0x000fe20001000100 */
[----:B------:R-:W-:Y:S01]  /*7330*/  FMUL R28, R80, 0.70710676908493041992 ;  /* 0x3f3504f3501c7820 */ /* 0x000fe20000400000 */
[----:B------:R-:W-:Y:S01]  /*7340*/  FSEL R7, R12, 0.0052134888246655464172, P2 ;  /* 0x3baad5ea0c077808 */ /* 0x000fe20001000000 */
[----:B------:R-:W-:Y:S01]  /*7350*/  FMUL R29, R81, 0.70710676908493041992 ;  /* 0x3f3504f3511d7820 */ /* 0x000fe20000400000 */
[----:B------:R-:W-:Y:S01]  /*7360*/  FSEL R9, -R13, -0.026868773624300956726, P2 ;  /* 0xbcdc1be70d097808 */ /* 0x000fe20001000100 */
[C---:B------:R-:W-:Y:S01]  /*7370*/  FFMA R6, R5.reuse, R6, R8 ;  /* 0x0000000605067223 */ /* 0x040fe20000000008 */
[----:B------:R-:W-:Y:S01]  /*7380*/  FSEL R8, -|R10|, R10, P2 ;  /* 0x0000000a0a087208 */ /* 0x000fe20001000300 */
[C---:B------:R-:W-:Y:S01]  /*7390*/  FFMA R82, R92.reuse, R82, R57 ;  /* 0x000000525c527223 */ /* 0x040fe20000000039 */
[----:B------:R-:W-:Y:S01]  /*73a0*/  FFMA R83, R92, R83, R65 ;  /* 0x000000535c537223 */ /* 0x000fe20000000041 */
[----:B------:R-:W-:Y:S01]  /*73b0*/  FFMA R6, R5, R6, R7 ;  /* 0x0000000605067223 */ /* 0x000fe20000000007 */
[----:B------:R-:W-:Y:S01]  /*73c0*/  FSEL R7, R14, 0.11284004896879196167, P2 ;  /* 0x3de718af0e077808 */ /* 0x000fe20001000000 */
[----:B------:R-:W-:Y:S01]  /*73d0*/  FMUL R30, R82, 0.70710676908493041992 ;  /* 0x3f3504f3521e7820 */ /* 0x000fe20000400000 */
[----:B------:R-:W-:Y:S01]  /*73e0*/  FMUL R31, R83, 0.70710676908493041992 ;  /* 0x3f3504f3531f7820 */ /* 0x000fe20000400000 */
[----:B------:R-:W-:Y:S01]  /*73f0*/  FFMA R6, R5, R6, R9 ;  /* 0x0000000605067223 */ /* 0x000fe20000000009 */
[----:B------:R-:W-:Y:S01]  /*7400*/  FSEL R9, R15, -0.37612664699554443359, P2 ;  /* 0xbec093ac0f097808 */ /* 0x000fe20001000000 */
[C---:B------:R-:W-:Y:S01]  /*7410*/  FFMA R84, R92.reuse, R84, R67 ;  /* 0x000000545c547223 */ /* 0x040fe20000000043 */
[----:B------:R-:W-:Y:S01]  /*7420*/  FFMA R85, R92, R85, R107 ;  /* 0x000000555c557223 */ /* 0x000fe2000000006b */
[----:B------:R-:W-:Y:S01]  /*7430*/  FFMA R6, R5, R6, R7 ;  /* 0x0000000605067223 */ /* 0x000fe20000000007 */
[----:B------:R-:W-:Y:S01]  /*7440*/  FSEL R7, R20, 0.12837915122509002686, P2 ;  /* 0x3e0375d314077808 */ /* 0x000fe20001000000 */
[----:B------:R-:W-:Y:S01]  /*7450*/  FMUL R32, R84, 0.70710676908493041992 ;  /* 0x3f3504f354207820 */ /* 0x000fe20000400000 */
[----:B------:R-:W-:Y:S01]  /*7460*/  FMUL R36, R85, 0.70710676908493041992 ;  /* 0x3f3504f355247820 */ /* 0x000fe20000400000 */
[C---:B------:R-:W-:Y:S01]  /*7470*/  FFMA R6, R5.reuse, R6, R9 ;  /* 0x0000000605067223 */ /* 0x040fe20000000009 */
[C---:B------:R-:W-:Y:S01]  /*7480*/  FFMA R86, R92.reuse, R86, R69 ;  /* 0x000000565c567223 */ /* 0x040fe20000000045 */
[C---:B------:R-:W-:Y:S01]  /*7490*/  FFMA R87, R92.reuse, R87, R64 ;  /* 0x000000575c577223 */ /* 0x040fe20000000040 */
[----:B------:R-:W-:Y:S01]  /*74a0*/  FFMA R73, R92, R73, R105 ;  /* 0x000000495c497223 */ /* 0x000fe20000000069 */
[----:B------:R-:W-:Y:S01]  /*74b0*/  FFMA R5, R5, R6, R7 ;  /* 0x0000000605057223 */ /* 0x000fe20000000007 */
[----:B------:R-:W-:Y:S01]  /*74c0*/  FMUL R7, R24, R24 ;  /* 0x0000001818077220 */ /* 0x000fe20000400000 */
[----:B------:R-:W-:Y:S01]  /*74d0*/  FMUL R38, R87, 0.70710676908493041992 ;  /* 0x3f3504f357267820 */ /* 0x000fe20000400000 */
[----:B------:R-:W-:Y:S01]  /*74e0*/  FMUL R66, R73, 0.70710676908493041992 ;  /* 0x3f3504f349427820 */ /* 0x000fe20000400000 */
[----:B------:R-:W-:Y:S01]  /*74f0*/  FFMA R5, R5, R8, R8 ;  /* 0x0000000805057223 */ /* 0x000fe20000000008 */
[----:B------:R-:W-:Y:S01]  /*7500*/  FFMA R72, R92, R72, R103 ;  /* 0x000000485c487223 */ /* 0x000fe20000000067 */
[----:B------:R-:W-:Y:S01]  /*7510*/  FMUL R74, R74, 0.5 ;  /* 0x3f0000004a4a7820 */ /* 0x000fe20000400000 */
[----:B------:R-:W-:Y:S01]  /*7520*/  FMUL R75, R75, 0.5 ;  /* 0x3f0000004b4b7820 */ /* 0x000fe20000400000 */
[----:B------:R-:W1:Y:S01]  /*7530*/  @P2 MUFU.EX2 R6, R5 ;  /* 0x0000000500062308 */ /* 0x000e620000000800 */
[----:B------:R-:W-:Y:S01]  /*7540*/  FMUL R78, R78, 0.5 ;  /* 0x3f0000004e4e7820 */ /* 0x000fe20000400000 */
[----:B------:R-:W-:Y:S01]  /*7550*/  FMUL R77, R77, 0.5 ;  /* 0x3f0000004d4d7820 */ /* 0x000fe20000400000 */
[----:B------:R-:W-:Y:S01]  /*7560*/  FMUL R79, R79, 0.5 ;  /* 0x3f0000004f4f7820 */ /* 0x000fe20000400000 */
[----:B------:R-:W-:Y:S01]  /*7570*/  FMUL R82, R82, 0.5 ;  /* 0x3f00000052527820 */ /* 0x000fe20000400000 */
[----:B------:R-:W-:Y:S01]  /*7580*/  FMUL R83, R83, 0.5 ;  /* 0x3f00000053537820 */ /* 0x000fe20000400000 */
[----:B------:R-:W-:Y:S01]  /*7590*/  FMUL R80, R80, 0.5 ;  /* 0x3f00000050507820 */ /* 0x000fe20000400000 */
[----:B------:R-:W-:Y:S01]  /*75a0*/  FMUL R81, R81, 0.5 ;  /* 0x3f00000051517820 */ /* 0x000fe20000400000 */
[----:B------:R-:W-:Y:S01]  /*75b0*/  FMUL R84, R84, 0.5 ;  /* 0x3f00000054547820 */ /* 0x000fe20000400000 */
[----:B------:R-:W-:Y:S05]  /*75c0*/  WARPSYNC.ALL ;  /* 0x0000000000007948 */ /* 0x000fea0003800000 */
[----:B------:R-:W-:Y:S01]  /*75d0*/  BSSY B0, `(.L_x_78) ;  /* 0x0000182000007945 */ /* 0x000fe20003800000 */
[----:B-1----:R-:W-:-:S05]  /*75e0*/  @P2 FADD R6, -R6, 1 ;  /* 0x3f80000006062421 */ /* 0x002fca0000000100 */
[----:B------:R-:W-:Y:S02]  /*75f0*/  @P2 LOP3.LUT R5, R6, 0x80000000, R10, 0xb8, !PT ;  /* 0x8000000006052812 */ /* 0x000fe400078eb80a */
[----:B------:R-:W-:-:S03]  /*7600*/  FSETP.GE.AND P2, PT, |R24|, 1.0029599666595458984, PT ;  /* 0x3f8060fe1800780b */ /* 0x000fc60003f46200 */
[----:B------:R-:W-:Y:S01]  /*7610*/  FADD R5, R5, 1 ;  /* 0x3f80000005057421 */ /* 0x000fe20000000000 */
[----:B------:R-:W-:Y:S02]  /*7620*/  FSEL R7, |R24|, R7, P2 ;  /* 0x0000000718077208 */ /* 0x000fe40001000200 */
[----:B------:R-:W-:Y:S01]  /*7630*/  FSEL R6, R0, 8.4834944573231041431e-05, P2 ;  /* 0x38b1e96a00067808 */ /* 0x000fe20001000000 */
[----:B------:R-:W-:Y:S01]  /*7640*/  FMUL R74, R5, R74 ;  /* 0x0000004a054a7220 */ /* 0x000fe20000400000 */
[----:B------:R-:W-:Y:S01]  /*7650*/  FSEL R8, -R3, -0.00082130916416645050049, P2 ;  /* 0xba574d2003087808 */ /* 0x000fe20001000100 */
[----:B------:R-:W-:Y:S01]  /*7660*/  FMUL R5, R85, 0.5 ;  /* 0x3f00000055057820 */ /* 0x000fe20000400000 */
        /* <DEDUP_REMOVED lines=13> */
[C---:B------:R-:W-:Y:S01]  /*7740*/  FMUL R11, R76.reuse, 0.70710676908493041992 ;  /* 0x3f3504f34c0b7820 */ /* 0x040fe20000400000 */
[----:B------:R-:W-:Y:S02]  /*7750*/  FMUL R76, R76, 0.5 ;  /* 0x3f0000004c4c7820 */ /* 0x000fe40000400000 */
[----:B------:R-:W1:Y:S01]  /*7760*/  @P2 MUFU.EX2 R7, R6 ;  /* 0x0000000600072308 */ /* 0x000e620000000800 */
[----:B------:R-:W-:Y:S01]  /*7770*/  FMUL R8, R11, R11 ;  /* 0x0000000b0b087220 */ /* 0x000fe20000400000 */
        /* <DEDUP_REMOVED lines=106> */
[----:B------:R-:W-:-:S02]  /*7e20*/  FSEL R26, -|R28|, R28, P2 ;  /* 0x0000001c1c1a7208 */ /* 0x000fc40001000300 */
[----:B------:R-:W-:Y:S01]  /*7e30*/  F2FP.BF16.F32.PACK_AB R10, R77, R76 ;  /* 0x0000004c4d0a723e */ /* 0x000fe200000010ff */
        /* <DEDUP_REMOVED lines=93> */
[----:B------:R-:W-:-:S03]  /*8410*/  F2FP.BF16.F32.PACK_AB R25, R26, R25 ;  /* 0x000000191a19723e */ /* 0x000fc600000010ff */
        /* <DEDUP_REMOVED lines=17> */
[----:B------:R-:W-:Y:S02]  /*8530*/  FSEL R27, |R36|, R27, P2 ;  /* 0x0000001b241b7208 */ /* 0x000fe40001000200 */
[----:B------:R-:W-:Y:S01]  /*8540*/  FSEL R28, R0, 8.4834944573231041431e-05, P2 ;  /* 0x38b1e96a001c7808 */ /* 0x000fe20001000000 */
[----:B------:R-:W-:Y:S01]  /*8550*/  FMUL R33, R33, R84 ;  /* 0x0000005421217220 */ /* 0x000fe20000400000 */
        /* <DEDUP_REMOVED lines=111> */
[----:B------:R-:W-:Y:S01]  /*8c50*/  FMUL R27, R36, R9 ;  /* 0x00000009241b7220 */ /* 0x000fe20000400000 */
[----:B------:R-:W-:-:S03]  /*8c60*/  F2FP.BF16.F32.PACK_AB R9, R75, R74 ;  /* 0x0000004a4b09723e */ /* 0x000fc600000010ff */
[----:B------:R-:W-:Y:S01]  /*8c70*/  FADD R28, R28, 1 ;  /* 0x3f8000001c1c7421 */ /* 0x000fe20000000000 */
[----:B------:R-:W-:-:S03]  /*8c80*/  F2FP.BF16.F32.PACK_AB R27, R27, R6 ;  /* 0x000000061b1b723e */ /* 0x000fc600000010ff */
[----:B------:R-:W-:-:S05]  /*8c90*/  FMUL R5, R28, R5 ;  /* 0x000000051c057220 */ /* 0x000fca0000400000 */
[----:B------:R-:W-:Y:S02]  /*8ca0*/  F2FP.BF16.F32.PACK_AB R8, R8, R5 ;  /* 0x000000050808723e */ /* 0x000fe400000010ff */
[----:B------:R-:W-:-:S03]  /*8cb0*/  IADD3 R5, R71, 0x4200, R60 ;  /* 0x0000420047057810 */ /* 0x000fc60007ffe03c */
[----:B------:R1:W-:Y:S04]  /*8cc0*/  STSM.16.M88.4 [R60+0x4200], R8 ;  /* 0x004200083c007844 */ /* 0x0003e80000000200 */
        /* <DEDUP_REMOVED lines=18> */
.L_x_79:
[----:B------:R-:W-:Y:S05]  /*8df0*/  BSYNC B0 ;  /* 0x0000000000007941 */ /* 0x000fea0003800000 */
.L_x_78:
[----:B------:R-:W-:Y:S06]  /*8e00*/  BAR.SYNC.DEFER_BLOCKING 0x1, 0x100 ;  /* 0x0044000000007b1d */ /* 0x000fec0000010000 */
[----:B------:R-:W-:Y:S04]  /*8e10*/  BSSY B0, `(.L_x_80) ;  /* 0x0000009000007945 */ /* 0x000fe80003800000 */
[----:B------:R-:W-:Y:S05]  /*8e20*/  @P0 BRA `(.L_x_81) ;  /* 0x00000000001c0947 */ /* 0x000fea0003800000 */
[----:B------:R-:W-:-:S13]  /*8e30*/  ISETP.NE.AND P2, PT, R117, 0x3, PT ;  /* 0x000000037500780c */ /* 0x000fda0003f45270 */
[----:B------:R-:W-:Y:S05]  /*8e40*/  @!P2 BRA `(.L_x_82) ;  /* 0x000000000004a947 */ /* 0x000fea0003800000 */
[----:B------:R-:W-:Y:S01]  /*8e50*/  BPT.TRAP 0x1 ;  /* 0x000000040000795c */ /* 0x000fe20000300000 */
.L_x_82:
[----:B------:R-:W-:-:S04]  /*8e60*/  ULEA UR4, UR48, UR51, 0x3 ;  /* 0x0000003330047291 */ /* 0x000fc8000f8e183f */
[----:B------:R-:W-:-:S04]  /*8e70*/  UIADD3 UR4, UR4, 0x60, URZ ;  /* 0x0000006004047890 */ /* 0x000fc8000fffe03f */
[----:B------:R-:W-:-:S09]  /*8e80*/  UPRMT UR4, UR52, 0x654, UR4 ;  /* 0x0000065434047896 */ /* 0x000fd20008000004 */
[----:B------:R-:W-:Y:S03]  /*8e90*/  SYNCS.ARRIVE.TRANS64.RED.A1T0 RZ, [UR4], RZ ;  /* 0x000000ffffff79a7 */ /* 0x000fe60008100404 */
.L_x_81:
[----:B------:R-:W-:Y:S05]  /*8ea0*/  BSYNC B0 ;  /* 0x0000000000007941 */ /* 0x000fea0003800000 */
.L_x_80:
[----:B------:R-:W-:Y:S01]  /*8eb0*/  UIADD3 UR4, UR48, 0x1, URZ ;  /* 0x0000000130047890 */ /* 0x000fe2000fffe03f */
[----:B------:R-:W-:Y:S03]  /*8ec0*/  BSSY B0, `(.L_x_83) ;  /* 0x0000034000007945 */ /* 0x000fe60003800000 */
[----:B------:R-:W-:-:S04]  /*8ed0*/  UISETP.NE.AND UP0, UPT, UR4, 0x4, UPT ;  /* 0x000000040400788c */ /* 0x000fc8000bf05270 */
[----:B------:R-:W-:Y:S01]  /*8ee0*/  USEL UR48, UR4, URZ, UP0 ;  /* 0x0000003f04307287 */ /* 0x000fe20008000000 */
[----:B------:R-:W-:Y:S11]  /*8ef0*/  @P0 BRA `(.L_x_84) ;  /* 0x0000000000c00947 */ /* 0x000ff60003800000 */
[----:B------:R-:W-:-:S13]  /*8f00*/  ISETP.NE.AND P2, PT, R117, 0x3, PT ;  /* 0x000000037500780c */ /* 0x000fda0003f45270 */
[----:B------:R-:W-:Y:S05]  /*8f10*/  @!P2 BRA `(.L_x_85) ;  /* 0x000000000004a947 */ /* 0x000fea0003800000 */
[----:B------:R-:W-:Y:S01]  /*8f20*/  BPT.TRAP 0x1 ;  /* 0x000000040000795c */ /* 0x000fe20000300000 */
.L_x_85:
[----:B------:R-:W-:Y:S01]  /*8f30*/  SHF.L.U32 R4, R4, 0x1f, RZ ;  /* 0x0000001f04047819 */ /* 0x000fe200000006ff */
[----:B------:R-:W-:Y:S01]  /*8f40*/  BSSY B1, `(.L_x_86) ;  /* 0x0000004000017945 */ /* 0x000fe20003800000 */
[----:B-1----:R-:W-:-:S04]  /*8f50*/  LEA R5, R23, UR51, 0x3 ;  /* 0x0000003317057c11 */ /* 0x002fc8000f8e18ff */
[----:B------:R-:W1:Y:S02]  /*8f60*/  SYNCS.PHASECHK.TRANS64.TRYWAIT P2, [R5+URZ+0x40], R4 ;  /* 0x00004004050075a7 */ /* 0x000e64000804017f */
[----:B-1----:R-:W-:Y:S05]  /*8f70*/  @!P2 BRA `(.L_x_87) ;  /* 0x000000500078a947 */ /* 0x002fea0003800000 */
.L_x_172:
[----:B------:R-:W-:Y:S05]  /*8f80*/  BSYNC B1 ;  /* 0x0000000000017941 */ /* 0x000fea0003800000 */
.L_x_86:
[----:B------:R-:W-:Y:S05]  /*8f90*/  @P4 BRA `(.L_x_84) ;  /* 0x0000000000984947 */ /* 0x000fea0003800000 */
[----:B------:R-:W-:Y:S01]  /*8fa0*/  IMAD R23, R23, 0x2000, R62 ;  /* 0x0000200017177824 */ /* 0x000fe200078e023e */
[----:B------:R-:W-:Y:S05]  /*8fb0*/  WARPSYNC.ALL ;  /* 0x0000000000007948 */ /* 0x000fea0003800000 */
[C---:B-1----:R-:W-:Y:S01]  /*8fc0*/  VIADD R4, R23.reuse, 0x20 ;  /* 0x0000002017047836 */ /* 0x042fe20000000000 */
[----:B------:R-:W-:Y:S01]  /*8fd0*/  @P3 IADD3 R4, R23, -0x20, RZ ;  /* 0xffffffe017043810 */ /* 0x000fe20007ffe0ff */
[----:B------:R-:W1:Y:S04]  /*8fe0*/  LDSM.16.M88.4 R8, [R23] ;  /* 0x000000001708783b */ /* 0x000e680000000200 */
[----:B------:R-:W2:Y:S01]  /*8ff0*/  LDSM.16.M88.4 R36, [R4] ;  /* 0x000000000424783b */ /* 0x000ea20000000200 */
[C---:B-1----:R-:W-:Y:S01]  /*9000*/  IMAD.U32 R6, R8.reuse, 0x10000, RZ ;  /* 0x0001000008067824 */ /* 0x042fe200078e00ff */
[----:B------:R-:W-:Y:S01]  /*9010*/  LOP3.LUT R8, R8, 0xffff0000, RZ, 0xc0, !PT ;  /* 0xffff000008087812 */ /* 0x000fe200078ec0ff */
[----:B------:R-:W-:Y:S01]  /*9020*/  IMAD.U32 R28, R10, 0x10000, RZ ;  /* 0x000100000a1c7824 */ /* 0x000fe200078e00ff */
[----:B------:R-:W-:Y:S01]  /*9030*/  LOP3.LUT R26, R9, 0xffff0000, RZ, 0xc0, !PT ;  /* 0xffff0000091a7812 */ /* 0x000fe200078ec0ff */
[----:B--2---:R-:W-:Y:S01]  /*9040*/  IMAD.U32 R34, R36, 0x10000, RZ ;  /* 0x0001000024227824 */ /* 0x004fe200078e00ff */
[----:B------:R-:W-:Y:S01]  /*9050*/  LOP3.LUT R10, R10, 0xffff0000, RZ, 0xc0, !PT ;  /* 0xffff00000a0a7812 */ /* 0x000fe200078ec0ff */
[----:B------:R-:W-:Y:S01]  /*9060*/  IMAD.U32 R64, R38, 0x10000, RZ ;  /* 0x0001000026407824 */ /* 0x000fe200078e00ff */
[----:B------:R-:W-:Y:S01]  /*9070*/  LOP3.LUT R32, R11, 0xffff0000, RZ, 0xc0, !PT ;  /* 0xffff00000b207812 */ /* 0x000fe200078ec0ff */
[----:B------:R-:W-:Y:S01]  /*9080*/  IMAD.U32 R24, R9, 0x10000, RZ ;  /* 0x0001000009187824 */ /* 0x000fe200078e00ff */
[----:B------:R-:W-:Y:S01]  /*9090*/  LOP3.LUT R36, R36, 0xffff0000, RZ, 0xc0, !PT ;  /* 0xffff000024247812 */ /* 0x000fe200078ec0ff */
[----:B------:R-:W-:Y:S01]  /*90a0*/  IMAD.U32 R30, R11, 0x10000, RZ ;  /* 0x000100000b1e7824 */ /* 0x000fe200078e00ff */
[----:B------:R-:W-:Y:S01]  /*90b0*/  SHF.L.U32 R4, R37, 0x10, RZ ;  /* 0x0000001025047819 */ /* 0x000fe200000006ff */
        /* <DEDUP_REMOVED lines=20> */
.L_x_84:
[----:B------:R-:W-:Y:S05]  /*9200*/  BSYNC B0 ;  /* 0x0000000000007941 */ /* 0x000fea0003800000 */
.L_x_83:
[C---:B------:R-:W-:Y:S01]  /*9210*/  FFMA R40, R92.reuse, R40, R103 ;  /* 0x000000285c287223 */ /* 0x040fe20000000067 */
[C---:B------:R-:W-:Y:S01]  /*9220*/  FFMA R41, R92.reuse, R41, R105 ;  /* 0x000000295c297223 */ /* 0x040fe20000000069 */
[C---:B------:R-:W-:Y:S01]  /*9230*/  FFMA R42, R92.reuse, R42, R97 ;  /* 0x0000002a5c2a7223 */ /* 0x040fe20000000061 */
[----:B------:R-:W-:Y:S01]  /*9240*/  FFMA R43, R92, R43, R101 ;  /* 0x0000002b5c2b7223 */ /* 0x000fe20000000065 */
[----:B-1----:R-:W-:Y:S01]  /*9250*/  FMUL R9, R40, 0.70710676908493041992 ;  /* 0x3f3504f328097820 */ /* 0x002fe20000400000 */
[----:B------:R-:W-:Y:S01]  /*9260*/  FMUL R23, R41, 0.70710676908493041992 ;  /* 0x3f3504f329177820 */ /* 0x000fe20000400000 */
[----:B------:R-:W-:Y:S01]  /*9270*/  FMUL R34, R42, 0.70710676908493041992 ;  /* 0x3f3504f32a227820 */ /* 0x000fe20000400000 */
[----:B------:R-:W-:Y:S01]  /*9280*/  FMUL R25, R43, 0.70710676908493041992 ;  /* 0x3f3504f32b197820 */ /* 0x000fe20000400000 */
[C---:B------:R-:W-:Y:S01]  /*9290*/  FMUL R4, R9.reuse, R9 ;  /* 0x0000000909047220 */ /* 0x040fe20000400000 */
[C---:B------:R-:W-:Y:S01]  /*92a0*/  FSETP.GE.AND P2, PT, |R9|.reuse, 1.0029599666595458984, PT ;  /* 0x3f8060fe0900780b */ /* 0x040fe20003f46200 */
[----:B------:R-:W-:Y:S01]  /*92b0*/  FFMA R44, R92, R44, R99 ;  /* 0x0000002c5c2c7223 */ /* 0x000fe20000000063 */
[----:B------:R-:W-:Y:S01]  /*92c0*/  FSETP.GE.AND P3, PT, |R34|, 1.0029599666595458984, PT ;  /* 0x3f8060fe2200780b */ /* 0x000fe20003f66200 */
[C---:B------:R-:W-:Y:S01]  /*92d0*/  FFMA R45, R92.reuse, R45, R58 ;  /* 0x0000002d5c2d7223 */ /* 0x040fe2000000003a */
[----:B------:R-:W-:Y:S01]  /*92e0*/  FSEL R4, |R9|, R4, P2 ;  /* 0x0000000409047208 */ /* 0x000fe20001000200 */
[----:B------:R-:W-:Y:S01]  /*92f0*/  FFMA R46, R92, R46, R61 ;  /* 0x0000002e5c2e7223 */ /* 0x000fe2000000003d */
[----:B------:R-:W-:Y:S01]  /*9300*/  FSEL R5, R0, 8.4834944573231041431e-05, P2 ;  /* 0x38b1e96a00057808 */ /* 0x000fe20001000000 */
[----:B------:R-:W-:Y:S01]  /*9310*/  FFMA R47, R92, R47, R59 ;  /* 0x0000002f5c2f7223 */ /* 0x000fe2000000003b */
[----:B------:R-:W-:Y:S01]  /*9320*/  FSEL R7, -R3, -0.00082130916416645050049, P2 ;  /* 0xba574d2003077808 */ /* 0x000fe20001000100 */
[----:B------:R-:W-:Y:S01]  /*9330*/  FMUL R35, R46, 0.70710676908493041992 ;  /* 0x3f3504f32e237820 */ /* 0x000fe20000400000 */
[----:B------:R-:W-:Y:S01]  /*9340*/  FSEL R6, R12, 0.0052134888246655464172, P2 ;  /* 0x3baad5ea0c067808 */ /* 0x000fe20001000000 */
[----:B------:R-:W-:Y:S01]  /*9350*/  FFMA R49, R92, R49, R56 ;  /* 0x000000315c317223 */ /* 0x000fe20000000038 */
[----:B------:R-:W-:Y:S01]  /*9360*/  FSEL R8, -R13, -0.026868773624300956726, P2 ;  /* 0xbcdc1be70d087808 */ /* 0x000fe20001000100 */
[----:B------:R-:W-:Y:S01]  /*9370*/  FFMA R5, R4, R5, R7 ;  /* 0x0000000504057223 */ /* 0x000fe20000000007 */
[----:B------:R-:W-:Y:S01]  /*9380*/  FSEL R7, -|R9|, R9, P2 ;  /* 0x0000000909077208 */ /* 0x000fe20001000300 */
[----:B------:R-:W-:Y:S01]  /*9390*/  FFMA R48, R92, R48, R63 ;  /* 0x000000305c307223 */ /* 0x000fe2000000003f */
[----:B------:R-:W-:Y:S01]  /*93a0*/  FSEL R10, R0, 8.4834944573231041431e-05, P3 ;  /* 0x38b1e96a000a7808 */ /* 0x000fe20001800000 */
[----:B------:R-:W-:Y:S01]  /*93b0*/  FFMA R5, R4, R5, R6 ;  /* 0x0000000504057223 */ /* 0x000fe20000000006 */
[----:B------:R-:W-:Y:S01]  /*93c0*/  FSEL R6, R14, 0.11284004896879196167, P2 ;  /* 0x3de718af0e067808 */ /* 0x000fe20001000000 */
[----:B------:R-:W-:Y:S01]  /*93d0*/  FMUL R56, R47, 0.70710676908493041992 ;  /* 0x3f3504f32f387820 */ /* 0x000fe20000400000 */
[----:B------:R-:W-:Y:S01]  /*93e0*/  FSEL R24, -R3, -0.00082130916416645050049, P3 ;  /* 0xba574d2003187808 */ /* 0x000fe20001800100 */
[C---:B------:R-:W-:Y:S01]  /*93f0*/  FFMA R5, R4.reuse, R5, R8 ;  /* 0x0000000504057223 */ /* 0x040fe20000000008 */
[----:B------:R-:W-:Y:S01]  /*9400*/  FSEL R8, R15, -0.37612664699554443359, P2 ;  /* 0xbec093ac0f087808 */ /* 0x000fe20001000000 */
[----:B------:R-:W-:Y:S01]  /*9410*/  FMUL R58, R49, 0.70710676908493041992 ;  /* 0x3f3504f3313a7820 */ /* 0x000fe20000400000 */
[----:B------:R-:W-:Y:S01]  /*9420*/  FSETP.GE.AND P4, PT, |R25|, 1.0029599666595458984, PT ;  /* 0x3f8060fe1900780b */ /* 0x000fe20003f86200 */
[----:B------:R-:W-:Y:S01]  /*9430*/  FFMA R5, R4, R5, R6 ;  /* 0x0000000504057223 */ /* 0x000fe20000000006 */
[----:B------:R-:W-:Y:S01]  /*9440*/  FSEL R6, R20, 0.12837915122509002686, P2 ;  /* 0x3e0375d314067808 */ /* 0x000fe20001000000 */
[----:B------:R-:W-:Y:S01]  /*9450*/  FFMA R57, R92, R50, R57 ;  /* 0x000000325c397223 */ /* 0x000fe20000000039 */
[----:B------:R-:W-:Y:S01]  /*9460*/  FSEL R28, R0, 8.4834944573231041431e-05, P4 ;  /* 0x38b1e96a001c7808 */ /* 0x000fe20002000000 */
[----:B------:R-:W-:Y:S01]  /*9470*/  FFMA R5, R4, R5, R8 ;  /* 0x0000000504057223 */ /* 0x000fe20000000008 */
[----:B------:R-:W-:Y:S01]  /*9480*/  FSEL R30, -R3, -0.00082130916416645050049, P4 ;  /* 0xba574d20031e7808 */ /* 0x000fe20002000100 */
[----:B------:R-:W-:Y:S01]  /*9490*/  FFMA R51, R92, R51, R65 ;  /* 0x000000335c337223 */ /* 0x000fe20000000041 */
[----:B------:R-:W-:Y:S01]  /*94a0*/  FSEL R26, R12, 0.0052134888246655464172, P3 ;  /* 0x3baad5ea0c1a7808 */ /* 0x000fe20001800000 */
[----:B------:R-:W-:Y:S01]  /*94b0*/  FFMA R4, R4, R5, R6 ;  /* 0x0000000504047223 */ /* 0x000fe20000000006 */
[----:B------:R-:W-:Y:S01]  /*94c0*/  FSEL R32, R12, 0.0052134888246655464172, P4 ;  /* 0x3baad5ea0c207808 */ /* 0x000fe20002000000 */
[----:B------:R-:W-:Y:S01]  /*94d0*/  FFMA R52, R92, R52, R67 ;  /* 0x000000345c347223 */ /* 0x000fe20000000043 */
[----:B------:R-:W-:Y:S01]  /*94e0*/  FSEL R11, R20, 0.12837915122509002686, P4 ;  /* 0x3e0375d3140b7808 */ /* 0x000fe20002000000 */
[----:B------:R-:W-:Y:S01]  /*94f0*/  FFMA R4, R4, R7, R7 ;  /* 0x0000000704047223 */ /* 0x000fe20000000007 */
[----:B------:R-:W-:Y:S01]  /*9500*/  FMUL R7, R34, R34 ;  /* 0x0000002222077220 */ /* 0x000fe20000400000 */
[C---:B------:R-:W-:Y:S01]  /*9510*/  FFMA R53, R92.reuse, R53, R107 ;  /* 0x000000355c357223 */ /* 0x040fe2000000006b */
[C---:B------:R-:W-:Y:S01]  /*9520*/  FFMA R54, R92.reuse, R54, R69 ;  /* 0x000000365c367223 */ /* 0x040fe20000000045 */
[----:B------:R-:W1:Y:S01]  /*9530*/  @P2 MUFU.EX2 R5, R4 ;  /* 0x0000000400052308 */ /* 0x000e620000000800 */
[----:B------:R-:W-:Y:S01]  /*9540*/  FFMA R55, R92, R55, R64 ;  /* 0x000000375c377223 */ /* 0x000fe20000000040 */
[----:B------:R-:W-:Y:S01]  /*9550*/  FSEL R7, |R34|, R7, P3 ;  /* 0x0000000722077208 */ /* 0x000fe20001800200 */
[----:B------:R-:W-:Y:S01]  /*9560*/  FMUL R37, R53, 0.70710676908493041992 ;  /* 0x3f3504f335257820 */ /* 0x000fe20000400000 */
[----:B------:R-:W-:Y:S01]  /*9570*/  FMUL R49, R49, 0.5 ;  /* 0x3f00000031317820 */ /* 0x000fe20000400000 */
[----:B------:R-:W-:Y:S01]  /*9580*/  IADD3 R71, R71, 0x6200, R60 ;  /* 0x0000620047477810 */ /* 0x000fe20007ffe03c */
[----:B------:R-:W-:Y:S05]  /*9590*/  WARPSYNC.ALL ;  /* 0x0000000000007948 */ /* 0x000fea0003800000 */
[C---:B------:R-:W-:Y:S01]  /*95a0*/  FFMA R24, R7.reuse, R10, R24 ;  /* 0x0000000a07187223 */ /* 0x040fe20000000018 */
[----:B------:R-:W-:Y:S03]  /*95b0*/  BSSY B0, `(.L_x_88) ;  /* 0x0000184000007945 */ /* 0x000fe60003800000 */
[----:B------:R-:W-:Y:S01]  /*95c0*/  FFMA R24, R7, R24, R26 ;  /* 0x0000001807187223 */ /* 0x000fe2000000001a */
[----:B------:R-:W-:Y:S01]  /*95d0*/  FSEL R26, -R13, -0.026868773624300956726, P3 ;  /* 0xbcdc1be70d1a7808 */ /* 0x000fe20001800100 */
[----:B-1----:R-:W-:-:S04]  /*95e0*/  @P2 FADD R5, -R5, 1 ;  /* 0x3f80000005052421 */ /* 0x002fc80000000100 */
[----:B------:R-:W-:Y:S01]  /*95f0*/  FFMA R24, R7, R24, R26 ;  /* 0x0000001807187223 */ /* 0x000fe2000000001a */
[----:B------:R-:W-:Y:S01]  /*9600*/  @P2 LOP3.LUT R4, R5, 0x80000000, R9, 0xb8, !PT ;  /* 0x8000000005042812 */ /* 0x000fe200078eb809 */
[C---:B------:R-:W-:Y:S01]  /*9610*/  FMUL R5, R23.reuse, R23 ;  /* 0x0000001717057220 */ /* 0x040fe20000400000 */
[----:B------:R-:W-:Y:S01]  /*9620*/  FSETP.GE.AND P2, PT, |R23|, 1.0029599666595458984, PT ;  /* 0x3f8060fe1700780b */ /* 0x000fe20003f46200 */
[----:B------:R-:W-:Y:S01]  /*9630*/  FMUL R9, R25, R25 ;  /* 0x0000001919097220 */ /* 0x000fe20000400000 */
[----:B------:R-:W-:Y:S01]  /*9640*/  FSEL R26, R15, -0.37612664699554443359, P3 ;  /* 0xbec093ac0f1a7808 */ /* 0x000fe20001800000 */
[----:B------:R-:W-:Y:S01]  /*9650*/  FADD R4, R4, 1 ;  /* 0x3f80000004047421 */ /* 0x000fe20000000000 */
[----:B------:R-:W-:Y:S02]  /*9660*/  FSEL R5, |R23|, R5, P2 ;  /* 0x0000000517057208 */ /* 0x000fe40001000200 */
[----:B------:R-:W-:Y:S02]  /*9670*/  FSEL R6, R0, 8.4834944573231041431e-05, P2 ;  /* 0x38b1e96a00067808 */ /* 0x000fe40001000000 */
[----:B------:R-:W-:-:S02]  /*9680*/  FSEL R8, -R3, -0.00082130916416645050049, P2 ;  /* 0xba574d2003087808 */ /* 0x000fc40001000100 */
[----:B------:R-:W-:Y:S02]  /*9690*/  FSEL R9, |R25|, R9, P4 ;  /* 0x0000000919097208 */ /* 0x000fe40002000200 */
[----:B------:R-:W-:Y:S01]  /*96a0*/  FSEL R10, -R13, -0.026868773624300956726, P2 ;  /* 0xbcdc1be70d0a7808 */ /* 0x000fe20001000100 */
[----:B------:R-:W-:Y:S01]  /*96b0*/  FFMA R6, R5, R6, R8 ;  /* 0x0000000605067223 */ /* 0x000fe20000000008 */
[----:B------:R-:W-:Y:S01]  /*96c0*/  FSEL R8, R12, 0.0052134888246655464172, P2 ;  /* 0x3baad5ea0c087808 */ /* 0x000fe20001000000 */
[----:B------:R-:W-:Y:S01]  /*96d0*/  FFMA R28, R9, R28, R30 ;  /* 0x0000001c091c7223 */ /* 0x000fe2000000001e */
[----:B------:R-:W-:-:S03]  /*96e0*/  FSEL R30, -R13, -0.026868773624300956726, P4 ;  /* 0xbcdc1be70d1e7808 */ /* 0x000fc60002000100 */
[----:B------:R-:W-:Y:S01]  /*96f0*/  FFMA R6, R5, R6, R8 ;  /* 0x0000000605067223 */ /* 0x000fe20000000008 */
[C---:B------:R-:W-:Y:S01]  /*9700*/  FSEL R8, R14.reuse, 0.11284004896879196167, P2 ;  /* 0x3de718af0e087808 */ /* 0x040fe20001000000 */
[----:B------:R-:W-:Y:S01]  /*9710*/  FFMA R32, R9, R28, R32 ;  /* 0x0000001c09207223 */ /* 0x000fe20000000020 */
[----:B------:R-:W-:Y:S01]  /*9720*/  FSEL R28, R14, 0.11284004896879196167, P3 ;  /* 0x3de718af0e1c7808 */ /* 0x000fe20001800000 */
[----:B------:R-:W-:Y:S01]  /*9730*/  FFMA R6, R5, R6, R10 ;  /* 0x0000000605067223 */ /* 0x000fe2000000000a */
[----:B------:R-:W-:Y:S01]  /*9740*/  FSEL R10, R15, -0.37612664699554443359, P2 ;  /* 0xbec093ac0f0a7808 */ /* 0x000fe20001000000 */
[----:B------:R-:W-:Y:S02]  /*9750*/  FFMA R30, R9, R32, R30 ;  /* 0x00000020091e7223 */ /* 0x000fe4000000001e */
[----:B------:R-:W-:Y:S01]  /*9760*/  FFMA R6, R5, R6, R8 ;  /* 0x0000000605067223 */ /* 0x000fe20000000008 */
[----:B------:R-:W-:Y:S01]  /*9770*/  FSEL R8, R20, 0.12837915122509002686, P2 ;  /* 0x3e0375d314087808 */ /* 0x000fe20001000000 */
[----:B------:R-:W-:Y:S01]  /*9780*/  FFMA R24, R7, R24, R28 ;  /* 0x0000001807187223 */ /* 0x000fe2000000001c */
[----:B------:R-:W-:Y:S01]  /*9790*/  FSEL R28, R14, 0.11284004896879196167, P4 ;  /* 0x3de718af0e1c7808 */ /* 0x000fe20002000000 */
[----:B------:R-:W-:Y:S01]  /*97a0*/  FFMA R6, R5, R6, R10 ;  /* 0x0000000605067223 */ /* 0x000fe2000000000a */
[----:B------:R-:W-:Y:S01]  /*97b0*/  FSEL R10, -|R23|, R23, P2 ;  /* 0x00000017170a7208 */ /* 0x000fe20001000300 */
[----:B------:R-:W-:-:S02]  /*97c0*/  FFMA R24, R7, R24, R26 ;  /* 0x0000001807187223 */ /* 0x000fc4000000001a */
[----:B------:R-:W-:Y:S01]  /*97d0*/  FFMA R5, R5, R6, R8 ;  /* 0x0000000605057223 */ /* 0x000fe20000000008 */
[----:B------:R-:W-:Y:S01]  /*97e0*/  FSEL R6, R20, 0.12837915122509002686, P3 ;  /* 0x3e0375d314067808 */ /* 0x000fe20001800000 */
[----:B------:R-:W-:Y:S01]  /*97f0*/  FFMA R28, R9, R30, R28 ;  /* 0x0000001e091c7223 */ /* 0x000fe2000000001c */
[----:B------:R-:W-:Y:S01]  /*9800*/  FMUL R30, R45, 0.70710676908493041992 ;  /* 0x3f3504f32d1e7820 */ /* 0x000fe20000400000 */
[----:B------:R-:W-:Y:S01]  /*9810*/  FFMA R5, R5, R10, R10 ;  /* 0x0000000a05057223 */ /* 0x000fe2000000000a */
[----:B------:R-:W-:Y:S01]  /*9820*/  FSEL R10, R15, -0.37612664699554443359, P4 ;  /* 0xbec093ac0f0a7808 */ /* 0x000fe20002000000 */
[----:B------:R-:W-:Y:S01]  /*9830*/  FFMA R6, R7, R24, R6 ;  /* 0x0000001807067223 */ /* 0x000fe20000000006 */
[----:B------:R-:W-:Y:S01]  /*9840*/  FSEL R7, -|R34|, R34, P3 ;  /* 0x0000002222077208 */ /* 0x000fe20001800300 */
[----:B------:R-:W1:Y:S01]  /*9850*/  @P2 MUFU.EX2 R8, R5 ;  /* 0x0000000500082308 */ /* 0x000e620000000800 */
[----:B------:R-:W-:Y:S01]  /*9860*/  FMUL R24, R35, R35 ;  /* 0x0000002323187220 */ /* 0x000fe20000400000 */
[----:B------:R-:W-:Y:S01]  /*9870*/  FFMA R10, R9, R28, R10 ;  /* 0x0000001c090a7223 */ /* 0x000fe2000000000a */
[----:B------:R-:W-:Y:S01]  /*9880*/  FMUL R28, R44, 0.70710676908493041992 ;  /* 0x3f3504f32c1c7820 */ /* 0x000fe20000400000 */
[----:B------:R-:W-:Y:S01]  /*9890*/  FFMA R6, R6, R7, R7 ;  /* 0x0000000706067223 */ /* 0x000fe20000000007 */
[----:B------:R-:W-:Y:S01]  /*98a0*/  FSEL R7, -|R25|, R25, P4 ;  /* 0x0000001919077208 */ /* 0x000fe20002000300 */
[----:B------:R-:W-:-:S02]  /*98b0*/  FFMA R10, R9, R10, R11 ;  /* 0x0000000a090a7223 */ /* 0x000fc4000000000b */
[----:B------:R-:W2:Y:S02]  /*98c0*/  @P3 MUFU.EX2 R9, R6 ;  /* 0x0000000600093308 */ /* 0x000ea40000000800 */
[----:B------:R-:W-:-:S06]  /*98d0*/  FFMA R7, R10, R7, R7 ;  /* 0x000000070a077223 */ /* 0x000fcc0000000007 */
[----:B------:R-:W3:Y:S01]  /*98e0*/  @P4 MUFU.EX2 R10, R7 ;  /* 0x00000007000a4308 */ /* 0x000ee20000000800 */
[----:B-1----:R-:W-:-:S05]  /*98f0*/  @P2 FADD R8, -R8, 1 ;  /* 0x3f80000008082421 */ /* 0x002fca0000000100 */
[----:B------:R-:W-:Y:S01]  /*9900*/  @P2 LOP3.LUT R5, R8, 0x80000000, R23, 0xb8, !PT ;  /* 0x8000000008052812 */ /* 0x000fe200078eb817 */
[C---:B------:R-:W-:Y:S01]  /*9910*/  FMUL R8, R28.reuse, R28 ;  /* 0x0000001c1c087220 */ /* 0x040fe20000400000 */
[C---:B------:R-:W-:Y:S01]  /*9920*/  FSETP.GE.AND P2, PT, |R28|.reuse, 1.0029599666595458984, PT ;  /* 0x3f8060fe1c00780b */ /* 0x040fe20003f46200 */
[----:B--2---:R-:W-:Y:S02]  /*9930*/  @P3 FADD R9, -R9, 1 ;  /* 0x3f80000009093421 */ /* 0x004fe40000000100 */
[----:B------:R-:W-:Y:S01]  /*9940*/  FADD R5, R5, 1 ;  /* 0x3f80000005057421 */ /* 0x000fe20000000000 */
[----:B------:R-:W-:Y:S02]  /*9950*/  FSEL R8, |R28|, R8, P2 ;  /* 0x000000081c087208 */ /* 0x000fe40001000200 */
[----:B------:R-:W-:Y:S02]  /*9960*/  @P3 LOP3.LUT R6, R9, 0x80000000, R34, 0xb8, !PT ;  /* 0x8000000009063812 */ /* 0x000fe400078eb822 */
[----:B------:R-:W-:Y:S01]  /*9970*/  FSETP.GE.AND P3, PT, |R30|, 1.0029599666595458984, PT ;  /* 0x3f8060fe1e00780b */ /* 0x000fe20003f66200 */
[----:B---3--:R-:W-:Y:S01]  /*9980*/  @P4 FADD R10, -R10, 1 ;  /* 0x3f8000000a0a4421 */ /* 0x008fe20000000100 */
[----:B------:R-:W-:Y:S01]  /*9990*/  FSEL R9, R0, 8.4834944573231041431e-05, P2 ;  /* 0x38b1e96a00097808 */ /* 0x000fe20001000000 */
[----:B------:R-:W-:Y:S01]  /*99a0*/  FADD R6, R6, 1 ;  /* 0x3f80000006067421 */ /* 0x000fe20000000000 */
[----:B------:R-:W-:-:S02]  /*99b0*/  FSEL R11, -R3, -0.00082130916416645050049, P2 ;  /* 0xba574d20030b7808 */ /* 0x000fc40001000100 */
[----:B------:R-:W-:Y:S01]  /*99c0*/  @P4 LOP3.LUT R7, R10, 0x80000000, R25, 0xb8, !PT ;  /* 0x800000000a074812 */ /* 0x000fe200078eb819 */
[----:B------:R-:W-:Y:S01]  /*99d0*/  FMUL R10, R30, R30 ;  /* 0x0000001e1e0a7220 */ /* 0x000fe20000400000 */
[----:B------:R-:W-:Y:S01]  /*99e0*/  FSEL R23, R0, 8.4834944573231041431e-05, P3 ;  /* 0x38b1e96a00177808 */ /* 0x000fe20001800000 */
[----:B------:R-:W-:Y:S01]  /*99f0*/  FFMA R9, R8, R9, R11 ;  /* 0x0000000908097223 */ /* 0x000fe2000000000b */
[----:B------:R-:W-:Y:S01]  /*9a00*/  FSEL R25, -R3, -0.00082130916416645050049, P3 ;  /* 0xba574d2003197808 */ /* 0x000fe20001800100 */
[----:B------:R-:W-:Y:S01]  /*9a10*/  FADD R7, R7, 1 ;  /* 0x3f80000007077421 */ /* 0x000fe20000000000 */
[----:B------:R-:W-:Y:S02]  /*9a20*/  FSEL R10, |R30|, R10, P3 ;  /* 0x0000000a1e0a7208 */ /* 0x000fe40001800200 */
[----:B------:R-:W-:Y:S02]  /*9a30*/  FSEL R11, R12, 0.0052134888246655464172, P2 ;  /* 0x3baad5ea0c0b7808 */ /* 0x000fe40001000000 */
[----:B------:R-:W-:Y:S01]  /*9a40*/  FSETP.GE.AND P4, PT, |R35|, 1.0029599666595458984, PT ;  /* 0x3f8060fe2300780b */ /* 0x000fe20003f86200 */
[----:B------:R-:W-:Y:S01]  /*9a50*/  FFMA R25, R10, R23, R25 ;  /* 0x000000170a197223 */ /* 0x000fe20000000019 */
[----:B------:R-:W-:Y:S01]  /*9a60*/  FSEL R23, -R13, -0.026868773624300956726, P2 ;  /* 0xbcdc1be70d177808 */ /* 0x000fe20001000100 */
[----:B------:R-:W-:Y:S01]  /*9a70*/  FFMA R9, R8, R9, R11 ;  /* 0x0000000908097223 */ /* 0x000fe2000000000b */
[----:B------:R-:W-:-:S02]  /*9a80*/  FSEL R24, |R35|, R24, P4 ;  /* 0x0000001823187208 */ /* 0x000fc40002000200 */
[----:B------:R-:W-:Y:S01]  /*9a90*/  FSEL R29, R0, 8.4834944573231041431e-05, P4 ;  /* 0x38b1e96a001d7808 */ /* 0x000fe20002000000 */
[----:B------:R-:W-:Y:S01]  /*9aa0*/  FFMA R9, R8, R9, R23 ;  /* 0x0000000908097223 */ /* 0x000fe20000000017 */
[----:B------:R-:W-:Y:S02]  /*9ab0*/  FSEL R31, -R3, -0.00082130916416645050049, P4 ;  /* 0xba574d20031f7808 */ /* 0x000fe40002000100 */
[----:B------:R-:W-:Y:S02]  /*9ac0*/  FSEL R27, R12, 0.0052134888246655464172, P3 ;  /* 0x3baad5ea0c1b7808 */ /* 0x000fe40001800000 */
[----:B------:R-:W-:Y:S01]  /*9ad0*/  FSEL R11, R14, 0.11284004896879196167, P2 ;  /* 0x3de718af0e0b7808 */ /* 0x000fe20001000000 */
[----:B------:R-:W-:Y:S01]  /*9ae0*/  FFMA R29, R24, R29, R31 ;  /* 0x0000001d181d7223 */ /* 0x000fe2000000001f */
[----:B------:R-:W-:Y:S01]  /*9af0*/  FSEL R33, R12, 0.0052134888246655464172, P4 ;  /* 0x3baad5ea0c217808 */ /* 0x000fe20002000000 */
        /* <DEDUP_REMOVED lines=9> */
[----:B------:R-:W-:Y:S01]  /*9b90*/  FSEL R31, -R13, -0.026868773624300956726, P4 ;  /* 0xbcdc1be70d1f7808 */ /* 0x000fe20002000100 */
[----:B------:R-:W-:Y:S01]  /*9ba0*/  FFMA R25, R10, R25, R29 ;  /* 0x000000190a197223 */ /* 0x000fe2000000001d */
[----:B------:R-:W-:Y:S01]  /*9bb0*/  FSEL R23, -|R28|, R28, P2 ;  /* 0x0000001c1c177208 */ /* 0x000fe20001000300 */
[----:B------:R-:W-:Y:S01]  /*9bc0*/  FFMA R8, R8, R9, R11 ;  /* 0x0000000908087223 */ /* 0x000fe2000000000b */
[----:B------:R-:W-:Y:S01]  /*9bd0*/  FSEL R29, R14, 0.11284004896879196167, P4 ;  /* 0x3de718af0e1d7808 */ /* 0x000fe20002000000 */
[----:B------:R-:W-:Y:S01]  /*9be0*/  FFMA R31, R24, R33, R31 ;  /* 0x00000021181f7223 */ /* 0x000fe2000000001f */
[C---:B------:R-:W-:Y:S01]  /*9bf0*/  FSEL R27, R15.reuse, -0.37612664699554443359, P3 ;  /* 0xbec093ac0f1b7808 */ /* 0x040fe20001800000 */
[----:B------:R-:W-:Y:S01]  /*9c00*/  FFMA R8, R8, R23, R23 ;  /* 0x0000001708087223 */ /* 0x000fe20000000017 */
[----:B------:R-:W-:Y:S01]  /*9c10*/  FSEL R23, R15, -0.37612664699554443359, P4 ;  /* 0xbec093ac0f177808 */ /* 0x000fe20002000000 */
[----:B------:R-:W-:Y:S01]  /*9c20*/  FFMA R29, R24, R31, R29 ;  /* 0x0000001f181d7223 */ /* 0x000fe2000000001d */
[----:B------:R-:W-:Y:S01]  /*9c30*/  FSEL R9, R20, 0.12837915122509002686, P3 ;  /* 0x3e0375d314097808 */ /* 0x000fe20001800000 */
[----:B------:R-:W-:Y:S01]  /*9c40*/  FFMA R25, R10, R25, R27 ;  /* 0x000000190a197223 */ /* 0x000fe2000000001b */
[----:B------:R-:W-:Y:S01]  /*9c50*/  FSEL R26, R20, 0.12837915122509002686, P4 ;  /* 0x3e0375d3141a7808 */ /* 0x000fe20002000000 */
[----:B------:R-:W-:Y:S01]  /*9c60*/  FFMA R23, R24, R29, R23 ;  /* 0x0000001d18177223 */ /* 0x000fe20000000017 */
[----:B------:R-:W1:Y:S01]  /*9c70*/  @P2 MUFU.EX2 R11, R8 ;  /* 0x00000008000b2308 */ /* 0x000e620000000800 */
[----:B------:R-:W-:Y:S01]  /*9c80*/  FFMA R9, R10, R25, R9 ;  /* 0x000000190a097223 */ /* 0x000fe20000000009 */
[----:B------:R-:W-:Y:S01]  /*9c90*/  FSEL R10, -|R30|, R30, P3 ;  /* 0x0000001e1e0a7208 */ /* 0x000fe20001800300 */
[----:B------:R-:W-:Y:S01]  /*9ca0*/  FFMA R26, R24, R23, R26 ;  /* 0x00000017181a7223 */ /* 0x000fe2000000001a */
[----:B------:R-:W-:Y:S01]  /*9cb0*/  FSEL R25, -|R35|, R35, P4 ;  /* 0x0000002323197208 */ /* 0x000fe20002000300 */
[----:B------:R-:W-:Y:S01]  /*9cc0*/  FMUL R31, R48, 0.70710676908493041992 ;  /* 0x3f3504f3301f7820 */ /* 0x000fe20000400000 */
[----:B------:R-:W-:Y:S01]  /*9cd0*/  FMUL R27, R58, R58 ;  /* 0x0000003a3a1b7220 */ /* 0x000fe20000400000 */
[----:B------:R-:W-:Y:S01]  /*9ce0*/  FFMA R9, R9, R10, R10 ;  /* 0x0000000a09097223 */ /* 0x000fe2000000000a */
[----:B------:R-:W-:Y:S01]  /*9cf0*/  FMUL R33, R51, 0.70710676908493041992 ;  /* 0x3f3504f333217820 */ /* 0x000fe20000400000 */
[----:B------:R-:W-:Y:S01]  /*9d00*/  FFMA R10, R26, R25, R25 ;  /* 0x000000191a0a7223 */ /* 0x000fe20000000019 */
[----:B------:R-:W-:Y:S01]  /*9d10*/  FMUL R48, R48, 0.5 ;  /* 0x3f00000030307820 */ /* 0x000fe20000400000 */
[----:B------:R-:W2:Y:S01]  /*9d20*/  @P3 MUFU.EX2 R23, R9 ;  /* 0x0000000900173308 */ /* 0x000ea20000000800 */
[----:B-1----:R-:W-:-:S07]  /*9d30*/  @P2 FADD R11, -R11, 1 ;  /* 0x3f8000000b0b2421 */ /* 0x002fce0000000100 */
[----:B------:R-:W1:Y:S01]  /*9d40*/  @P4 MUFU.EX2 R24, R10 ;  /* 0x0000000a00184308 */ /* 0x000e620000000800 */
[----:B------:R-:W-:Y:S01]  /*9d50*/  @P2 LOP3.LUT R8, R11, 0x80000000, R28, 0xb8, !PT ;  /* 0x800000000b082812 */ /* 0x000fe200078eb81c */
[C---:B------:R-:W-:Y:S01]  /*9d60*/  FMUL R11, R56.reuse, R56 ;  /* 0x00000038380b7220 */ /* 0x040fe20000400000 */
[----:B------:R-:W-:-:S03]  /*9d70*/  FSETP.GE.AND P2, PT, |R56|, 1.0029599666595458984, PT ;  /* 0x3f8060fe3800780b */ /* 0x000fc60003f46200 */
[----:B------:R-:W-:Y:S01]  /*9d80*/  FADD R8, R8, 1 ;  /* 0x3f80000008087421 */ /* 0x000fe20000000000 */
[----:B--2---:R-:W-:Y:S01]  /*9d90*/  @P3 FADD R23, -R23, 1 ;  /* 0x3f80000017173421 */ /* 0x004fe20000000100 */
[----:B------:R-:W-:Y:S02]  /*9da0*/  FSEL R11, |R56|, R11, P2 ;  /* 0x0000000b380b7208 */ /* 0x000fe40001000200 */
[----:B------:R-:W-:Y:S02]  /*9db0*/  FSEL R26, -R3, -0.00082130916416645050049, P2 ;  /* 0xba574d20031a7808 */ /* 0x000fe40001000100 */
[----:B------:R-:W-:Y:S01]  /*9dc0*/  @P3 LOP3.LUT R9, R23, 0x80000000, R30, 0xb8, !PT ;  /* 0x8000000017093812 */ /* 0x000fe200078eb81e */
[C---:B------:R-:W-:Y:S01]  /*9dd0*/  FMUL R23, R31.reuse, R31 ;  /* 0x0000001f1f177220 */ /* 0x040fe20000400000 */
[----:B------:R-:W-:Y:S01]  /*9de0*/  FSETP.GE.AND P3, PT, |R31|, 1.0029599666595458984, PT ;  /* 0x3f8060fe1f00780b */ /* 0x000fe20003f66200 */
[----:B-1----:R-:W-:Y:S02]  /*9df0*/  @P4 FADD R24, -R24, 1 ;  /* 0x3f80000018184421 */ /* 0x002fe40000000100 */
[----:B------:R-:W-:Y:S01]  /*9e00*/  FADD R9, R9, 1 ;  /* 0x3f80000009097421 */ /* 0x000fe20000000000 */
[----:B------:R-:W-:-:S02]  /*9e10*/  FSEL R25, |R31|, R23, P3 ;  /* 0x000000171f197208 */ /* 0x000fc40001800200 */
[----:B------:R-:W-:Y:S01]  /*9e20*/  @P4 LOP3.LUT R10, R24, 0x80000000, R35, 0xb8, !PT ;  /* 0x80000000180a4812 */ /* 0x000fe200078eb823 */
[----:B------:R-:W-:Y:S01]  /*9e30*/  FMUL R35, R52, 0.70710676908493041992 ;  /* 0x3f3504f334237820 */ /* 0x000fe20000400000 */
[C---:B------:R-:W-:Y:S02]  /*9e40*/  FSEL R24, R0.reuse, 8.4834944573231041431e-05, P2 ;  /* 0x38b1e96a00187808 */ /* 0x040fe40001000000 */
[----:B------:R-:W-:Y:S01]  /*9e50*/  FSEL R28, R0, 8.4834944573231041431e-05, P3 ;  /* 0x38b1e96a001c7808 */ /* 0x000fe20001800000 */
[----:B------:R-:W-:Y:S01]  /*9e60*/  FADD R10, R10, 1 ;  /* 0x3f8000000a0a7421 */ /* 0x000fe20000000000 */
[----:B------:R-:W-:Y:S01]  /*9e70*/  FSEL R30, -R3, -0.00082130916416645050049, P3 ;  /* 0xba574d20031e7808 */ /* 0x000fe20001800100 */
[----:B------:R-:W-:Y:S01]  /*9e80*/  FFMA R24, R11, R24, R26 ;  /* 0x000000180b187223 */ /* 0x000fe2000000001a */
[----:B------:R-:W-:Y:S02]  /*9e90*/  FSETP.GE.AND P4, PT, |R58|, 1.0029599666595458984, PT ;  /* 0x3f8060fe3a00780b */ /* 0x000fe40003f86200 */
[----:B------:R-:W-:Y:S01]  /*9ea0*/  FSEL R26, R12, 0.0052134888246655464172, P2 ;  /* 0x3baad5ea0c1a7808 */ /* 0x000fe20001000000 */
[----:B------:R-:W-:Y:S01]  /*9eb0*/  FFMA R30, R25, R28, R30 ;  /* 0x0000001c191e7223 */ /* 0x000fe2000000001e */
[----:B------:R-:W-:-:S02]  /*9ec0*/  FSEL R27, |R58|, R27, P4 ;  /* 0x0000001b3a1b7208 */ /* 0x000fc40002000200 */
[----:B------:R-:W-:Y:S01]  /*9ed0*/  FSEL R34, R0, 8.4834944573231041431e-05, P4 ;  /* 0x38b1e96a00227808 */ /* 0x000fe20002000000 */
[----:B------:R-:W-:Y:S01]  /*9ee0*/  FFMA R24, R11, R24, R26 ;  /* 0x000000180b187223 */ /* 0x000fe2000000001a */
[----:B------:R-:W-:Y:S02]  /*9ef0*/  FSEL R36, -R3, -0.00082130916416645050049, P4 ;  /* 0xba574d2003247808 */ /* 0x000fe40002000100 */
[C---:B------:R-:W-:Y:S02]  /*9f00*/  FSEL R32, R12.reuse, 0.0052134888246655464172, P3 ;  /* 0x3baad5ea0c207808 */ /* 0x040fe40001800000 */
        /* <DEDUP_REMOVED lines=16> */
[----:B------:R-:W-:Y:S01]  /*a010*/  FSEL R28, R15, -0.37612664699554443359, P3 ;  /* 0xbec093ac0f1c7808 */ /* 0x000fe20001800000 */
[----:B------:R-:W-:Y:S01]  /*a020*/  FFMA R24, R11, R24, R26 ;  /* 0x000000180b187223 */ /* 0x000fe2000000001a */
[----:B------:R-:W-:Y:S01]  /*a030*/  FSEL R23, -|R56|, R56, P2 ;  /* 0x0000003838177208 */ /* 0x000fe20001000300 */
[----:B------:R-:W-:Y:S01]  /*a040*/  FFMA R36, R27, R38, R36 ;  /* 0x000000261b247223 */ /* 0x000fe20000000024 */
[----:B------:R-:W-:Y:S01]  /*a050*/  FSEL R32, R14, 0.11284004896879196167, P4 ;  /* 0x3de718af0e207808 */ /* 0x000fe20002000000 */
[----:B------:R-:W-:Y:S01]  /*a060*/  FFMA R28, R25, R30, R28 ;  /* 0x0000001e191c7223 */ /* 0x000fe2000000001c */
[----:B------:R-:W-:Y:S01]  /*a070*/  FSEL R26, R20, 0.12837915122509002686, P3 ;  /* 0x3e0375d3141a7808 */ /* 0x000fe20001800000 */
[----:B------:R-:W-:Y:S01]  /*a080*/  FFMA R23, R24, R23, R23 ;  /* 0x0000001718177223 */ /* 0x000fe20000000017 */
[----:B------:R-:W-:Y:S01]  /*a090*/  FSEL R24, R15, -0.37612664699554443359, P4 ;  /* 0xbec093ac0f187808 */ /* 0x000fe20002000000 */
[----:B------:R-:W-:Y:S01]  /*a0a0*/  FFMA R32, R27, R36, R32 ;  /* 0x000000241b207223 */ /* 0x000fe20000000020 */
[----:B------:R-:W-:Y:S01]  /*a0b0*/  FSEL R29, R20, 0.12837915122509002686, P4 ;  /* 0x3e0375d3141d7808 */ /* 0x000fe20002000000 */
[----:B------:R-:W-:Y:S01]  /*a0c0*/  FFMA R26, R25, R28, R26 ;  /* 0x0000001c191a7223 */ /* 0x000fe2000000001a */
[----:B------:R-:W-:Y:S01]  /*a0d0*/  FSEL R25, -|R31|, R31, P3 ;  /* 0x0000001f1f197208 */ /* 0x000fe20001800300 */
[C---:B------:R-:W-:Y:S01]  /*a0e0*/  FFMA R24, R27.reuse, R32, R24 ;  /* 0x000000201b187223 */ /* 0x040fe20000000018 */
[----:B------:R-:W1:Y:S03]  /*a0f0*/  @P2 MUFU.EX2 R11, R23 ;  /* 0x00000017000b2308 */ /* 0x000e660000000800 */
[----:B------:R-:W-:Y:S01]  /*a100*/  FFMA R25, R26, R25, R25 ;  /* 0x000000191a197223 */ /* 0x000fe20000000019 */
[----:B------:R-:W-:Y:S01]  /*a110*/  FSEL R26, -|R58|, R58, P4 ;  /* 0x0000003a3a1a7208 */ /* 0x000fe20002000300 */
[----:B------:R-:W-:-:S03]  /*a120*/  FFMA R29, R27, R24, R29 ;  /* 0x000000181b1d7223 */ /* 0x000fc6000000001d */
[----:B------:R-:W2:Y:S01]  /*a130*/  @P3 MUFU.EX2 R24, R25 ;  /* 0x0000001900183308 */ /* 0x000ea20000000800 */
[----:B------:R-:W-:-:S07]  /*a140*/  FFMA R26, R29, R26, R26 ;  /* 0x0000001a1d1a7223 */ /* 0x000fce000000001a */
[----:B------:R-:W3:Y:S01]  /*a150*/  @P4 MUFU.EX2 R27, R26 ;  /* 0x0000001a001b4308 */ /* 0x000ee20000000800 */
[----:B-1----:R-:W-:-:S05]  /*a160*/  @P2 FADD R11, -R11, 1 ;  /* 0x3f8000000b0b2421 */ /* 0x002fca0000000100 */
[----:B------:R-:W-:Y:S01]  /*a170*/  @P2 LOP3.LUT R23, R11, 0x80000000, R56, 0xb8, !PT ;  /* 0x800000000b172812 */ /* 0x000fe200078eb838 */
[----:B------:R-:W-:Y:S01]  /*a180*/  FMUL R56, R57, 0.70710676908493041992 ;  /* 0x3f3504f339387820 */ /* 0x000fe20000400000 */
[----:B--2---:R-:W-:-:S03]  /*a190*/  @P3 FADD R24, -R24, 1 ;  /* 0x3f80000018183421 */ /* 0x004fc60000000100 */
[C---:B------:R-:W-:Y:S01]  /*a1a0*/  FMUL R11, R56.reuse, R56 ;  /* 0x00000038380b7220 */ /* 0x040fe20000400000 */
[----:B------:R-:W-:Y:S01]  /*a1b0*/  FSETP.GE.AND P2, PT, |R56|, 1.0029599666595458984, PT ;  /* 0x3f8060fe3800780b */ /* 0x000fe20003f46200 */
[----:B------:R-:W-:Y:S01]  /*a1c0*/  FADD R23, R23, 1 ;  /* 0x3f80000017177421 */ /* 0x000fe20000000000 */
[----:B------:R-:W-:Y:S01]  /*a1d0*/  @P3 LOP3.LUT R25, R24, 0x80000000, R31, 0xb8, !PT ;  /* 0x8000000018193812 */ /* 0x000fe200078eb81f */
[----:B------:R-:W-:Y:S01]  /*a1e0*/  FMUL R31, R35, R35 ;  /* 0x00000023231f7220 */ /* 0x000fe20000400000 */
[----:B------:R-:W-:Y:S01]  /*a1f0*/  FSETP.GE.AND P3, PT, |R33|, 1.0029599666595458984, PT ;  /* 0x3f8060fe2100780b */ /* 0x000fe20003f66200 */
[----:B---3--:R-:W-:Y:S01]  /*a200*/  @P4 FADD R27, -R27, 1 ;  /* 0x3f8000001b1b4421 */ /* 0x008fe20000000100 */
[----:B------:R-:W-:Y:S01]  /*a210*/  FSEL R11, |R56|, R11, P2 ;  /* 0x0000000b380b7208 */ /* 0x000fe20001000200 */
[----:B------:R-:W-:Y:S01]  /*a220*/  FADD R25, R25, 1 ;  /* 0x3f80000019197421 */ /* 0x000fe20000000000 */
[C---:B------:R-:W-:Y:S02]  /*a230*/  FSEL R24, R0.reuse, 8.4834944573231041431e-05, P2 ;  /* 0x38b1e96a00187808 */ /* 0x040fe40001000000 */
[----:B------:R-:W-:Y:S01]  /*a240*/  @P4 LOP3.LUT R26, R27, 0x80000000, R58, 0xb8, !PT ;  /* 0x800000001b1a4812 */ /* 0x000fe200078eb83a */
[----:B------:R-:W-:Y:S01]  /*a250*/  FMUL R27, R33, R33 ;  /* 0x00000021211b7220 */ /* 0x000fe20000400000 */
[----:B------:R-:W-:Y:S01]  /*a260*/  FSEL R28, -R3, -0.00082130916416645050049, P2 ;  /* 0xba574d20031c7808 */ /* 0x000fe20001000100 */
[----:B------:R-:W-:Y:S01]  /*a270*/  FMUL R25, R25, R48 ;  /* 0x0000003019197220 */ /* 0x000fe20000400000 */
[----:B------:R-:W-:Y:S01]  /*a280*/  FSEL R30, R0, 8.4834944573231041431e-05, P3 ;  /* 0x38b1e96a001e7808 */ /* 0x000fe20001800000 */
[----:B------:R-:W-:Y:S01]  /*a290*/  FADD R26, R26, 1 ;  /* 0x3f8000001a1a7421 */ /* 0x000fe20000000000 */
[----:B------:R-:W-:Y:S01]  /*a2a0*/  FSEL R29, |R33|, R27, P3 ;  /* 0x0000001b211d7208 */ /* 0x000fe20001800200 */
[----:B------:R-:W-:Y:S01]  /*a2b0*/  FFMA R24, R11, R24, R28 ;  /* 0x000000180b187223 */ /* 0x000fe2000000001c */
[----:B------:R-:W-:Y:S01]  /*a2c0*/  FSEL R32, -R3, -0.00082130916416645050049, P3 ;  /* 0xba574d2003207808 */ /* 0x000fe20001800100 */
[----:B------:R-:W-:Y:S01]  /*a2d0*/  FMUL R26, R26, R49 ;  /* 0x000000311a1a7220 */ /* 0x000fe20000400000 */
[----:B------:R-:W-:-:S02]  /*a2e0*/  FSETP.GE.AND P4, PT, |R35|, 1.0029599666595458984, PT ;  /* 0x3f8060fe2300780b */ /* 0x000fc40003f86200 */
[----:B------:R-:W-:Y:S01]  /*a2f0*/  FSEL R28, R12, 0.0052134888246655464172, P2 ;  /* 0x3baad5ea0c1c7808 */ /* 0x000fe20001000000 */
[----:B------:R-:W-:Y:S01]  /*a300*/  FFMA R32, R29, R30, R32 ;  /* 0x0000001e1d207223 */ /* 0x000fe20000000020 */
[----:B------:R-:W-:Y:S02]  /*a310*/  FSEL R31, |R35|, R31, P4 ;  /* 0x0000001f231f7208 */ /* 0x000fe40002000200 */
        /* <DEDUP_REMOVED lines=16> */
[----:B------:R-:W-:Y:S01]  /*a420*/  FSEL R38, -R13, -0.026868773624300956726, P4 ;  /* 0xbcdc1be70d267808 */ /* 0x000fe20002000100 */
[----:B------:R-:W-:Y:S01]  /*a430*/  FFMA R24, R11, R24, R30 ;  /* 0x000000180b187223 */ /* 0x000fe2000000001e */
[----:B------:R-:W-:Y:S01]  /*a440*/  FSEL R28, R20, 0.12837915122509002686, P2 ;  /* 0x3e0375d3141c7808 */ /* 0x000fe20001000000 */
[----:B------:R-:W-:Y:S01]  /*a450*/  FFMA R32, R29, R32, R36 ;  /* 0x000000201d207223 */ /* 0x000fe20000000024 */
[----:B------:R-:W-:Y:S01]  /*a460*/  FSEL R30, R15, -0.37612664699554443359, P3 ;  /* 0xbec093ac0f1e7808 */ /* 0x000fe20001800000 */
[----:B------:R-:W-:Y:S01]  /*a470*/  FFMA R38, R31, R50, R38 ;  /* 0x000000321f267223 */ /* 0x000fe20000000026 */
[----:B------:R-:W-:Y:S01]  /*a480*/  FSEL R34, R14, 0.11284004896879196167, P4 ;  /* 0x3de718af0e227808 */ /* 0x000fe20002000000 */
[----:B------:R-:W-:Y:S01]  /*a490*/  FFMA R24, R11, R24, R28 ;  /* 0x000000180b187223 */ /* 0x000fe2000000001c */
[----:B------:R-:W-:Y:S01]  /*a4a0*/  FSEL R28, R20, 0.12837915122509002686, P3 ;  /* 0x3e0375d3141c7808 */ /* 0x000fe20001800000 */
[----:B------:R-:W-:Y:S01]  /*a4b0*/  FFMA R30, R29, R32, R30 ;  /* 0x000000201d1e7223 */ /* 0x000fe2000000001e */
[----:B------:R-:W-:Y:S01]  /*a4c0*/  FSEL R27, -|R56|, R56, P2 ;  /* 0x00000038381b7208 */ /* 0x000fe20001000300 */
[----:B------:R-:W-:Y:S01]  /*a4d0*/  FFMA R34, R31, R38, R34 ;  /* 0x000000261f227223 */ /* 0x000fe20000000022 */
[----:B------:R-:W-:Y:S01]  /*a4e0*/  FSEL R32, R15, -0.37612664699554443359, P4 ;  /* 0xbec093ac0f207808 */ /* 0x000fe20002000000 */
[----:B------:R-:W-:Y:S01]  /*a4f0*/  FFMA R28, R29, R30, R28 ;  /* 0x0000001e1d1c7223 */ /* 0x000fe2000000001c */
[----:B------:R-:W-:Y:S01]  /*a500*/  FSEL R29, R20, 0.12837915122509002686, P4 ;  /* 0x3e0375d3141d7808 */ /* 0x000fe20002000000 */
[----:B------:R-:W-:Y:S01]  /*a510*/  FFMA R24, R24, R27, R27 ;  /* 0x0000001b18187223 */ /* 0x000fe2000000001b */
[----:B------:R-:W-:Y:S01]  /*a520*/  FSEL R27, -|R33|, R33, P3 ;  /* 0x00000021211b7208 */ /* 0x000fe20001800300 */
[----:B------:R-:W-:Y:S01]  /*a530*/  FFMA R32, R31, R34, R32 ;  /* 0x000000221f207223 */ /* 0x000fe20000000020 */
[----:B------:R-:W-:Y:S01]  /*a540*/  FSEL R30, -|R35|, R35, P4 ;  /* 0x00000023231e7208 */ /* 0x000fe20002000300 */
[----:B------:R-:W1:Y:S01]  /*a550*/  @P2 MUFU.EX2 R11, R24 ;  /* 0x00000018000b2308 */ /* 0x000e620000000800 */
[----:B------:R-:W-:Y:S01]  /*a560*/  FMUL R50, R54, 0.70710676908493041992 ;  /* 0x3f3504f336327820 */ /* 0x000fe20000400000 */
[----:B------:R-:W-:Y:S01]  /*a570*/  FFMA R29, R31, R32, R29 ;  /* 0x000000201f1d7223 */ /* 0x000fe2000000001d */
[----:B------:R-:W-:-:S02]  /*a580*/  FFMA R27, R28, R27, R27 ;  /* 0x0000001b1c1b7223 */ /* 0x000fc4000000001b */
[----:B------:R-:W-:Y:S01]  /*a590*/  FMUL R31, R50, R50 ;  /* 0x00000032321f7220 */ /* 0x000fe20000400000 */
[----:B------:R-:W-:Y:S02]  /*a5a0*/  FFMA R29, R29, R30, R30 ;  /* 0x0000001e1d1d7223 */ /* 0x000fe4000000001e */
[----:B------:R-:W2:Y:S08]  /*a5b0*/  @P3 MUFU.EX2 R28, R27 ;  /* 0x0000001b001c3308 */ /* 0x000eb00000000800 */
[----:B------:R-:W3:Y:S01]  /*a5c0*/  @P4 MUFU.EX2 R30, R29 ;  /* 0x0000001d001e4308 */ /* 0x000ee20000000800 */
[----:B-1----:R-:W-:-:S05]  /*a5d0*/  @P2 FADD R11, -R11, 1 ;  /* 0x3f8000000b0b2421 */ /* 0x002fca0000000100 */
[----:B------:R-:W-:Y:S01]  /*a5e0*/  @P2 LOP3.LUT R24, R11, 0x80000000, R56, 0xb8, !PT ;  /* 0x800000000b182812 */ /* 0x000fe200078eb838 */
[----:B------:R-:W-:Y:S01]  /*a5f0*/  FMUL R56, R55, 0.70710676908493041992 ;  /* 0x3f3504f337387820 */ /* 0x000fe20000400000 */
[C---:B------:R-:W-:Y:S01]  /*a600*/  FMUL R11, R37.reuse, R37 ;  /* 0x00000025250b7220 */ /* 0x040fe20000400000 */
[----:B--2---:R-:W-:Y:S01]  /*a610*/  @P3 FADD R28, -R28, 1 ;  /* 0x3f8000001c1c3421 */ /* 0x004fe20000000100 */
[----:B------:R-:W-:Y:S01]  /*a620*/  FSETP.GE.AND P2, PT, |R37|, 1.0029599666595458984, PT ;  /* 0x3f8060fe2500780b */ /* 0x000fe20003f46200 */
[----:B------:R-:W-:-:S03]  /*a630*/  FADD R24, R24, 1 ;  /* 0x3f80000018187421 */ /* 0x000fc60000000000 */
[----:B------:R-:W-:Y:S01]  /*a640*/  @P3 LOP3.LUT R27, R28, 0x80000000, R33, 0xb8, !PT ;  /* 0x800000001c1b3812 */ /* 0x000fe200078eb821 */
[----:B------:R-:W-:Y:S01]  /*a650*/  FMUL R33, R56, R56 ;  /* 0x0000003838217220 */ /* 0x000fe20000400000 */
[----:B------:R-:W-:Y:S01]  /*a660*/  FSETP.GE.AND P3, PT, |R50|, 1.0029599666595458984, PT ;  /* 0x3f8060fe3200780b */ /* 0x000fe20003f66200 */
[----:B---3--:R-:W-:Y:S01]  /*a670*/  @P4 FADD R30, -R30, 1 ;  /* 0x3f8000001e1e4421 */ /* 0x008fe20000000100 */
[----:B------:R-:W-:Y:S01]  /*a680*/  FSEL R11, |R37|, R11, P2 ;  /* 0x0000000b250b7208 */ /* 0x000fe20001000200 */
[----:B------:R-:W-:Y:S01]  /*a690*/  FADD R27, R27, 1 ;  /* 0x3f8000001b1b7421 */ /* 0x000fe20000000000 */
[----:B------:R-:W-:Y:S02]  /*a6a0*/  FSEL R28, R0, 8.4834944573231041431e-05, P2 ;  /* 0x38b1e96a001c7808 */ /* 0x000fe40001000000 */
[----:B------:R-:W-:Y:S02]  /*a6b0*/  @P4 LOP3.LUT R29, R30, 0x80000000, R35, 0xb8, !PT ;  /* 0x800000001e1d4812 */ /* 0x000fe400078eb823 */
[----:B------:R-:W-:-:S02]  /*a6c0*/  FSETP.GE.AND P4, PT, |R56|, 1.0029599666595458984, PT ;  /* 0x3f8060fe3800780b */ /* 0x000fc40003f86200 */
[----:B------:R-:W-:Y:S01]  /*a6d0*/  FSEL R30, -R3, -0.00082130916416645050049, P2 ;  /* 0xba574d20031e7808 */ /* 0x000fe20001000100 */
[----:B------:R-:W-:Y:S01]  /*a6e0*/  FADD R29, R29, 1 ;  /* 0x3f8000001d1d7421 */ /* 0x000fe20000000000 */
[----:B------:R-:W-:Y:S02]  /*a6f0*/  FSEL R31, |R50|, R31, P3 ;  /* 0x0000001f321f7208 */ /* 0x000fe40001800200 */
[C---:B------:R-:W-:Y:S01]  /*a700*/  FSEL R32, R0.reuse, 8.4834944573231041431e-05, P3 ;  /* 0x38b1e96a00207808 */ /* 0x040fe20001800000 */
[----:B------:R-:W-:Y:S01]  /*a710*/  FFMA R28, R11, R28, R30 ;  /* 0x0000001c0b1c7223 */ /* 0x000fe2000000001e */
[----:B------:R-:W-:Y:S02]  /*a720*/  FSEL R34, -R3, -0.00082130916416645050049, P3 ;  /* 0xba574d2003227808 */ /* 0x000fe40001800100 */
[----:B------:R-:W-:Y:S02]  /*a730*/  FSEL R36, R0, 8.4834944573231041431e-05, P4 ;  /* 0x38b1e96a00247808 */ /* 0x000fe40002000000 */
[C---:B------:R-:W-:Y:S01]  /*a740*/  FSEL R0, R12.reuse, 0.0052134888246655464172, P2 ;  /* 0x3baad5ea0c007808 */ /* 0x040fe20001000000 */
[----:B------:R-:W-:Y:S01]  /*a750*/  FFMA R32, R31, R32, R34 ;  /* 0x000000201f207223 */ /* 0x000fe20000000022 */
[----:B------:R-:W-:-:S02]  /*a760*/  FSEL R30, R12, 0.0052134888246655464172, P3 ;  /* 0x3baad5ea0c1e7808 */ /* 0x000fc40001800000 */
[----:B------:R-:W-:Y:S01]  /*a770*/  FSEL R34, R12, 0.0052134888246655464172, P4 ;  /* 0x3baad5ea0c227808 */ /* 0x000fe20002000000 */
[----:B------:R-:W-:Y:S01]  /*a780*/  FFMA R0, R11, R28, R0 ;  /* 0x0000001c0b007223 */ /* 0x000fe20000000000 */
[----:B------:R-:W-:Y:S01]  /*a790*/  FSEL R12, -R13, -0.026868773624300956726, P2 ;  /* 0xbcdc1be70d0c7808 */ /* 0x000fe20001000100 */
[----:B------:R-:W-:Y:S01]  /*a7a0*/  FFMA R30, R31, R32, R30 ;  /* 0x000000201f1e7223 */ /* 0x000fe2000000001e */
[----:B------:R-:W-:Y:S02]  /*a7b0*/  FSEL R28, -R13, -0.026868773624300956726, P3 ;  /* 0xbcdc1be70d1c7808 */ /* 0x000fe40001800100 */
[----:B------:R-:W-:Y:S01]  /*a7c0*/  FSEL R38, -R3, -0.00082130916416645050049, P4 ;  /* 0xba574d2003267808 */ /* 0x000fe20002000100 */
[----:B------:R-:W-:Y:S01]  /*a7d0*/  FFMA R0, R11, R0, R12 ;  /* 0x000000000b007223 */ /* 0x000fe2000000000c */
[----:B------:R-:W-:Y:S01]  /*a7e0*/  FSEL R33, |R56|, R33, P4 ;  /* 0x0000002138217208 */ /* 0x000fe20002000200 */
[----:B------:R-:W-:Y:S01]  /*a7f0*/  FFMA R30, R31, R30, R28 ;  /* 0x0000001e1f1e7223 */ /* 0x000fe2000000001c */
[----:B------:R-:W-:-:S02]  /*a800*/  FSEL R12, R14, 0.11284004896879196167, P2 ;  /* 0x3de718af0e0c7808 */ /* 0x000fc40001000000 */
        /* <DEDUP_REMOVED lines=16> */
[----:B------:R-:W-:Y:S01]  /*a910*/  FFMA R13, R0, R3, R3 ;  /* 0x00000003000d7223 */ /* 0x000fe20000000003 */
[----:B------:R-:W-:Y:S01]  /*a920*/  FSEL R30, R15, -0.37612664699554443359, P4 ;  /* 0xbec093ac0f1e7808 */ /* 0x000fe20002000000 */
[----:B------:R-:W-:Y:S01]  /*a930*/  FFMA R14, R33, R34, R14 ;  /* 0x00000022210e7223 */ /* 0x000fe2000000000e */
[----:B------:R-:W-:Y:S01]  /*a940*/  FSEL R3, -|R50|, R50, P3 ;  /* 0x0000003232037208 */ /* 0x000fe20001800300 */
[----:B------:R-:W-:Y:S01]  /*a950*/  FFMA R12, R31, R28, R12 ;  /* 0x0000001c1f0c7223 */ /* 0x000fe2000000000c */
[----:B------:R-:W-:Y:S01]  /*a960*/  FSEL R11, R20, 0.12837915122509002686, P4 ;  /* 0x3e0375d3140b7808 */ /* 0x000fe20002000000 */
[C---:B------:R-:W-:Y:S01]  /*a970*/  FFMA R30, R33.reuse, R14, R30 ;  /* 0x0000000e211e7223 */ /* 0x040fe2000000001e */
[----:B------:R-:W1:Y:S01]  /*a980*/  @P2 MUFU.EX2 R0, R13 ;  /* 0x0000000d00002308 */ /* 0x000e620000000800 */
[----:B------:R-:W-:Y:S01]  /*a990*/  FFMA R14, R12, R3, R3 ;  /* 0x000000030c0e7223 */ /* 0x000fe20000000003 */
[----:B------:R-:W-:Y:S01]  /*a9a0*/  FSEL R12, -|R56|, R56, P4 ;  /* 0x00000038380c7208 */ /* 0x000fe20002000300 */
[----:B------:R-:W-:-:S04]  /*a9b0*/  FFMA R11, R33, R30, R11 ;  /* 0x0000001e210b7223 */ /* 0x000fc8000000000b */
[----:B------:R-:W-:Y:S01]  /*a9c0*/  FFMA R15, R11, R12, R12 ;  /* 0x0000000c0b0f7223 */ /* 0x000fe2000000000c */
[----:B------:R-:W2:Y:S01]  /*a9d0*/  @P3 MUFU.EX2 R3, R14 ;  /* 0x0000000e00033308 */ /* 0x000ea20000000800 */
[----:B------:R-:W-:-:S04]  /*a9e0*/  FMUL R12, R43, 0.5 ;  /* 0x3f0000002b0c7820 */ /* 0x000fc80000400000 */
[----:B------:R-:W-:-:S03]  /*a9f0*/  FMUL R12, R7, R12 ;  /* 0x0000000c070c7220 */ /* 0x000fc60000400000 */
[----:B------:R-:W3:Y:S01]  /*aa00*/  @P4 MUFU.EX2 R11, R15 ;  /* 0x0000000f000b4308 */ /* 0x000ee20000000800 */
[----:B-1----:R-:W-:-:S05]  /*aa10*/  @P2 FADD R0, -R0, 1 ;  /* 0x3f80000000002421 */ /* 0x002fca0000000100 */
[----:B------:R-:W-:Y:S01]  /*aa20*/  @P2 LOP3.LUT R13, R0, 0x80000000, R37, 0xb8, !PT ;  /* 0x80000000000d2812 */ /* 0x000fe200078eb825 */
[----:B------:R-:W-:Y:S01]  /*aa30*/  FMUL R0, R41, 0.5 ;  /* 0x3f00000029007820 */ /* 0x000fe20000400000 */
[----:B--2---:R-:W-:-:S03]  /*aa40*/  @P3 FADD R3, -R3, 1 ;  /* 0x3f80000003033421 */ /* 0x004fc60000000100 */
[----:B------:R-:W-:Y:S01]  /*aa50*/  FMUL R31, R5, R0 ;  /* 0x00000000051f7220 */ /* 0x000fe20000400000 */
[----:B------:R-:W-:Y:S01]  /*aa60*/  FMUL R0, R45, 0.5 ;  /* 0x3f0000002d007820 */ /* 0x000fe20000400000 */
[----:B------:R-:W-:Y:S01]  /*aa70*/  FMUL R5, R46, 0.5 ;  /* 0x3f0000002e057820 */ /* 0x000fe20000400000 */
[----:B------:R-:W-:Y:S01]  /*aa80*/  @P3 LOP3.LUT R14, R3, 0x80000000, R50, 0xb8, !PT ;  /* 0x80000000030e3812 */ /* 0x000fe200078eb832 */
[----:B------:R-:W-:Y:S01]  /*aa90*/  FMUL R3, R40, 0.5 ;  /* 0x3f00000028037820 */ /* 0x000fe20000400000 */
[----:B------:R-:W-:Y:S01]  /*aaa0*/  FMUL R28, R9, R0 ;  /* 0x00000000091c7220 */ /* 0x000fe20000400000 */
[----:B---3--:R-:W-:Y:S01]  /*aab0*/  @P4 FADD R11, -R11, 1 ;  /* 0x3f8000000b0b4421 */ /* 0x008fe20000000100 */
[----:B------:R-:W-:Y:S01]  /*aac0*/  FMUL R0, R51, 0.5 ;  /* 0x3f00000033007820 */ /* 0x000fe20000400000 */
[----:B------:R-:W-:Y:S01]  /*aad0*/  FMUL R20, R4, R3 ;  /* 0x0000000304147220 */ /* 0x000fe20000400000 */
[----:B------:R-:W-:Y:S01]  /*aae0*/  FMUL R3, R44, 0.5 ;  /* 0x3f0000002c037820 */ /* 0x000fe20000400000 */
[----:B------:R-:W-:Y:S01]  /*aaf0*/  FMUL R4, R47, 0.5 ;  /* 0x3f0000002f047820 */ /* 0x000fe20000400000 */
[----:B------:R-:W-:Y:S01]  /*ab00*/  @P4 LOP3.LUT R15, R11, 0x80000000, R56, 0xb8, !PT ;  /* 0x800000000b0f4812 */ /* 0x000fe200078eb838 */
[----:B------:R-:W-:Y:S01]  /*ab10*/  FMUL R11, R42, 0.5 ;  /* 0x3f0000002a0b7820 */ /* 0x000fe20000400000 */
[----:B------:R-:W-:Y:S01]  /*ab20*/  FMUL R7, R8, R3 ;  /* 0x0000000308077220 */ /* 0x000fe20000400000 */
[----:B------:R-:W-:Y:S01]  /*ab30*/  FMUL R3, R57, 0.5 ;  /* 0x3f00000039037820 */ /* 0x000fe20000400000 */
[----:B------:R-:W-:Y:S01]  /*ab40*/  FMUL R30, R23, R4 ;  /* 0x00000004171e7220 */ /* 0x000fe20000400000 */
[----:B------:R-:W-:Y:S01]  /*ab50*/  FMUL R11, R6, R11 ;  /* 0x0000000b060b7220 */ /* 0x000fe20000400000 */
[----:B------:R-:W-:Y:S01]  /*ab60*/  FMUL R27, R27, R0 ;  /* 0x000000001b1b7220 */ /* 0x000fe20000400000 */
[----:B------:R-:W-:Y:S01]  /*ab70*/  FMUL R24, R24, R3 ;  /* 0x0000000318187220 */ /* 0x000fe20000400000 */
[----:B------:R-:W-:Y:S01]  /*ab80*/  FMUL R0, R52, 0.5 ;  /* 0x3f00000034007820 */ /* 0x000fe20000400000 */
[----:B------:R-:W-:Y:S01]  /*ab90*/  FMUL R4, R53, 0.5 ;  /* 0x3f00000035047820 */ /* 0x000fe20000400000 */
[----:B------:R-:W-:Y:S01]  /*aba0*/  FMUL R3, R54, 0.5 ;  /* 0x3f00000036037820 */ /* 0x000fe20000400000 */
[----:B------:R-:W-:Y:S01]  /*abb0*/  FMUL R6, R55, 0.5 ;  /* 0x3f00000037067820 */ /* 0x000fe20000400000 */
[----:B------:R-:W-:Y:S01]  /*abc0*/  FADD R13, R13, 1 ;  /* 0x3f8000000d0d7421 */ /* 0x000fe20000000000 */
[----:B------:R-:W-:Y:S01]  /*abd0*/  FADD R14, R14, 1 ;  /* 0x3f8000000e0e7421 */ /* 0x000fe20000000000 */
[----:B------:R-:W-:Y:S01]  /*abe0*/  FADD R15, R15, 1 ;  /* 0x3f8000000f0f7421 */ /* 0x000fe20000000000 */
[----:B------:R-:W-:Y:S01]  /*abf0*/  FMUL R5, R10, R5 ;  /* 0x000000050a057220 */ /* 0x000fe20000400000 */
        /* <DEDUP_REMOVED lines=9> */
[----:B------:R-:W-:Y:S01]  /*ac90*/  F2FP.BF16.F32.PACK_AB R13, R27, R24 ;  /* 0x000000181b0d723e */ /* 0x000fe200000010ff */
[----:B------:R1:W-:Y:S01]  /*aca0*/  STSM.16.M88.4 [R60+0x6200], R8 ;  /* 0x006200083c007844 */ /* 0x0003e20000000200 */
[----:B------:R-:W-:-:S02]  /*acb0*/  F2FP.BF16.F32.PACK_AB R14, R23, R0 ;  /* 0x00000000170e723e */ /* 0x000fc400000010ff */
[----:B------:R-:W-:-:S05]  /*acc0*/  F2FP.BF16.F32.PACK_AB R15, R6, R3 ;  /* 0x00000003060f723e */ /* 0x000fca00000010ff */
        /* <DEDUP_REMOVED lines=12> */
[----:B------:R-:W-:Y:S02]  /*ad90*/  UIADD3 UR4, UR51, 0x6200, URZ ;  /* 0x0000620033047890 */ /* 0x000fe4000fffe03f */
[----:B------:R-:W-:Y:S01]  /*ada0*/  UIADD3.X UR9, URZ, UR43, URZ, UP0, !UPT ;  /* 0x0000002b3f097290 */ /* 0x000fe200087fe43f */
[----:B------:R-:W-:-:S08]  /*adb0*/  UMOV UR7, UR47 ;  /* 0x0000002f00077c82 */ /* 0x000fd00008000000 */
[----:B------:R2:W-:Y:S01]  /*adc0*/  UTMASTG.3D [UR4], [UR8] ;  /* 0x00000004080073b5 */ /* 0x0005e20008010000 */
[----:B------:R0:W-:Y:S01]  /*add0*/  UTMACMDFLUSH ;  /* 0x00000000000079b7 */ /* 0x0001e20000000000 */
[----:B--2---:R-:W-:-:S04]  /*ade0*/  DEPBAR.LE SB0, 0x1 ;  /* 0x000080400000791a */ /* 0x004fc80000000000 */
.L_x_89:
[----:B------:R-:W-:Y:S05]  /*adf0*/  BSYNC B0 ;  /* 0x0000000000007941 */ /* 0x000fea0003800000 */
.L_x_88:
[----:B------:R-:W-:Y:S06]  /*ae00*/  BAR.SYNC.DEFER_BLOCKING 0x1, 0x100 ;  /* 0x0044000000007b1d */ /* 0x000fec0000010000 */
[----:B------:R-:W-:Y:S04]  /*ae10*/  BSSY B0, `(.L_x_90) ;  /* 0x0000009000007945 */ /* 0x000fe80003800000 */
[----:B------:R-:W-:Y:S05]  /*ae20*/  @P0 BRA `(.L_x_91) ;  /* 0x00000000001c0947 */ /* 0x000fea0003800000 */
[----:B------:R-:W-:-:S13]  /*ae30*/  ISETP.NE.AND P0, PT, R117, 0x3, PT ;  /* 0x000000037500780c */ /* 0x000fda0003f05270 */
[----:B------:R-:W-:Y:S05]  /*ae40*/  @!P0 BRA `(.L_x_92) ;  /* 0x0000000000048947 */ /* 0x000fea0003800000 */
[----:B------:R-:W-:Y:S01]  /*ae50*/  BPT.TRAP 0x1 ;  /* 0x000000040000795c */ /* 0x000fe20000300000 */
.L_x_92:
[----:B------:R-:W-:-:S04]  /*ae60*/  ULEA UR4, UR48, UR51, 0x3 ;  /* 0x0000003330047291 */ /* 0x000fc8000f8e183f */
[----:B------:R-:W-:-:S04]  /*ae70*/  UIADD3 UR4, UR4, 0x60, URZ ;  /* 0x0000006004047890 */ /* 0x000fc8000fffe03f */
[----:B------:R-:W-:-:S09]  /*ae80*/  UPRMT UR4, UR52, 0x654, UR4 ;  /* 0x0000065434047896 */ /* 0x000fd20008000004 */
[----:B------:R-:W-:Y:S03]  /*ae90*/  SYNCS.ARRIVE.TRANS64.RED.A1T0 RZ, [UR4], RZ ;  /* 0x000000ffffff79a7 */ /* 0x000fe60008100404 */
.L_x_91:
[----:B------:R-:W-:Y:S05]  /*aea0*/  BSYNC B0 ;  /* 0x0000000000007941 */ /* 0x000fea0003800000 */
.L_x_90:
[----:B------:R-:W-:Y:S01]  /*aeb0*/  IADD3 R16, P0, R16, UR38, RZ ;  /* 0x0000002610107c10 */ /* 0x000fe2000ff1e0ff */
[----:B------:R-:W-:Y:S01]  /*aec0*/  ULDC.64 UR4, c[0x0][0x8f8] ;  /* 0x00023e0000047ab9 */ /* 0x000fe20000000a00 */
[----:B------:R-:W-:Y:S01]  /*aed0*/  UIADD3 UR48, UR48, 0x1, URZ ;  /* 0x0000000130307890 */ /* 0x000fe2000fffe03f */
[----:B------:R-:W-:Y:S01]  /*aee0*/  PRMT R0, RZ, 0x7610, R0 ;  /* 0x00007610ff007816 */ /* 0x000fe20000000000 */
[----:B------:R-:W-:Y:S01]  /*aef0*/  UMOV UR47, 0xffffffff ;  /* 0xffffffff002f7882 */ /* 0x000fe20000000000 */
[----:B------:R-:W-:Y:S01]  /*af00*/  IADD3.X R17, R17, UR37, RZ, P0, !PT ;  /* 0x0000002511117c10 */ /* 0x000fe200087fe4ff */
[----:B------:R-:W-:Y:S01]  /*af10*/  UISETP.NE.AND UP0, UPT, UR48, 0x4, UPT ;  /* 0x000000043000788c */ /* 0x000fe2000bf05270 */
[----:B------:R-:W-:Y:S01]  /*af20*/  ISETP.GE.U32.AND P0, PT, R16, UR4, PT ;  /* 0x0000000410007c0c */ /* 0x000fe2000bf06070 */
[----:B------:R-:W-:Y:S02]  /*af30*/  IMAD.MOV.U32 R23, RZ, RZ, -0x1 ;  /* 0xffffffffff177424 */ /* 0x000fe400078e00ff */
[----:B------:R-:W-:Y:S01]  /*af40*/  USEL UR48, UR48, URZ, UP0 ;  /* 0x0000003f30307287 */ /* 0x000fe20008000000 */
[----:B------:R-:W-:Y:S01]  /*af50*/  ISETP.GE.U32.AND.EX P0, PT, R17, UR5, PT, P0 ;  /* 0x0000000511007c0c */ /* 0x000fe2000bf06100 */
[----:B------:R-:W-:-:S12]  /*af60*/  IMAD.MOV.U32 R96, RZ, RZ, -0x1 ;  /* 0xffffffffff607424 */ /* 0x000fd800078e00ff */
[----:B------:R-:W-:Y:S05]  /*af70*/  @P0 BRA `(.L_x_93) ;  /* 0x0000000400680947 */ /* 0x000fea0003800000 */
[----:B-1----:R-:W1:Y:S01]  /*af80*/  S2R R12, SR_CTAID.X ;  /* 0x00000000000c7919 */ /* 0x002e620000002500 */
[----:B------:R-:W2:Y:S01]  /*af90*/  LDC.64 R10, c[0x0][0x8d0] ;  /* 0x00023400ff0a7b82 */ /* 0x000ea20000000a00 */
[----:B------:R-:W-:Y:S01]  /*afa0*/  ULDC UR4, c[0x0][0x150] ;  /* 0x0000540000047ab9 */ /* 0x000fe20000000800 */
[----:B------:R-:W-:Y:S01]  /*afb0*/  IMAD.MOV.U32 R8, RZ, RZ, R16 ;  /* 0x000000ffff087224 */ /* 0x000fe200078e0010 */
[----:B------:R-:W3:Y:S01]  /*afc0*/  S2R R26, SR_CTAID.Y ;  /* 0x00000000001a7919 */ /* 0x000ee20000002600 */
[----:B------:R-:W-:-:S04]  /*afd0*/  MOV R9, R17 ;  /* 0x0000001100097202 */ /* 0x000fc80000000f00 */
[----:B------:R-:W4:Y:S08]  /*afe0*/  LDC R23, c[0x0][0x144] ;  /* 0x00005100ff177b82 */ /* 0x000f300000000800 */
[----:B------:R-:W3:Y:S08]  /*aff0*/  LDC R0, c[0x0][0x8d8] ;  /* 0x00023600ff007b82 */ /* 0x000ef00000000800 */
[----:B------:R-:W3:Y:S01]  /*b000*/  LDC.64 R14, c[0x0][0x8c8] ;  /* 0x00023200ff0e7b82 */ /* 0x000ee20000000a00 */
[----:B--2---:R-:W-:-:S04]  /*b010*/  ISETP.NE.U32.AND P0, PT, R10, RZ, PT ;  /* 0x000000ff0a00720c */ /* 0x004fc80003f05070 */
[----:B------:R-:W-:Y:S02]  /*b020*/  ISETP.NE.AND.EX P0, PT, R11, RZ, PT, P0 ;  /* 0x000000ff0b00720c */ /* 0x000fe40003f05300 */
[----:B-1----:R-:W-:-:S05]  /*b030*/  I2FP.F32.U32 R3, R12 ;  /* 0x0000000c00037245 */ /* 0x002fca0000201000 */
[----:B------:R-:W-:-:S04]  /*b040*/  FMUL R3, R3, UR4 ;  /* 0x0000000403037c20 */ /* 0x000fc80008400000 */
[----:B------:R1:W2:Y:S02]  /*b050*/  F2I.U32.TRUNC.NTZ R20, R3 ;  /* 0x0000000300147305 */ /* 0x0002a4000020f000 */
[----:B----4-:R-:W-:Y:S05]  /*b060*/  @!P0 BRA `(.L_x_94) ;  /* 0x0000000000288947 */ /* 0x010fea0003800000 */
[----:B-1----:R-:W1:Y:S02]  /*b070*/  LDC R3, c[0x0][0x8dc] ;  /* 0x00023700ff037b82 */ /* 0x002e640000000800 */
[----:B-1----:R-:W-:-:S05]  /*b080*/  IADD3 R3, P0, R16, R3, RZ ;  /* 0x0000000310037210 */ /* 0x002fca0007f1e0ff */
[----:B------:R-:W-:-:S04]  /*b090*/  IMAD.X R13, RZ, RZ, R17, P0 ;  /* 0x000000ffff0d7224 */ /* 0x000fc800000e0611 */
[----:B------:R-:W-:-:S04]  /*b0a0*/  IMAD.WIDE.U32 R4, R13, R10, RZ ;  /* 0x0000000a0d047225 */ /* 0x000fc800078e00ff */
[----:B------:R-:W-:-:S04]  /*b0b0*/  IMAD.WIDE.U32 R6, P0, R3, R11, R4 ;  /* 0x0000000b03067225 */ /* 0x000fc80007800004 */
[----:B------:R-:W-:-:S04]  /*b0c0*/  IMAD.WIDE.U32 R4, R3, R10, RZ ;  /* 0x0000000a03047225 */ /* 0x000fc800078e00ff */
[----:B------:R-:W-:Y:S01]  /*b0d0*/  IMAD.X R9, RZ, RZ, RZ, P0 ;  /* 0x000000ffff097224 */ /* 0x000fe200000e06ff */
[----:B------:R-:W-:Y:S01]  /*b0e0*/  IADD3 RZ, P0, R5, R6, RZ ;  /* 0x0000000605ff7210 */ /* 0x000fe20007f1e0ff */
[----:B------:R-:W-:-:S04]  /*b0f0*/  IMAD.MOV.U32 R8, RZ, RZ, R7 ;  /* 0x000000ffff087224 */ /* 0x000fc800078e0007 */
[----:B------:R-:W-:-:S08]  /*b100*/  IMAD.WIDE.U32.X R8, R13, R11, R8, P0 ;  /* 0x0000000b0d087225 */ /* 0x000fd000000e0408 */
.L_x_94:
[----:B------:R-:W4:Y:S01]  /*b110*/  LDC.64 R24, c[0x0][0x8e8] ;  /* 0x00023a00ff187b82 */ /* 0x000f220000000a00 */
[-CC-:B---3--:R-:W-:Y:S01]  /*b120*/  SHF.R.U64 R32, R8, R0.reuse, R9.reuse ;  /* 0x0000000008207219 */ /* 0x188fe20000001209 */
[----:B--2---:R-:W-:Y:S01]  /*b130*/  IMAD.MOV R20, RZ, RZ, -R20 ;  /* 0x000000ffff147224 */ /* 0x004fe200078e0a14 */
[----:B------:R-:W-:Y:S01]  /*b140*/  SHF.R.U32.HI R0, RZ, R0, R9 ;  /* 0x00000000ff007219 */ /* 0x000fe20000011609 */
[----:B------:R-:W-:Y:S01]  /*b150*/  ULDC UR4, c[0x0][0x154] ;  /* 0x0000550000047ab9 */ /* 0x000fe20000000800 */
[----:B-1----:R-:W-:Y:S01]  /*b160*/  IADD3 R3, P0, RZ, -R32, RZ ;  /* 0x80000020ff037210 */ /* 0x002fe20007f1e0ff */
[----:B------:R-:W-:Y:S02]  /*b170*/  IMAD R28, R23, R20, R12 ;  /* 0x00000014171c7224 */ /* 0x000fe400078e020c */
[----:B------:R-:W1:Y:S01]  /*b180*/  LDC R6, c[0x0][0x8c0] ;  /* 0x00023000ff067b82 */ /* 0x000e620000000800 */
[----:B------:R-:W-:Y:S02]  /*b190*/  IMAD.MOV.U32 R7, RZ, RZ, 0x1 ;  /* 0x00000001ff077424 */ /* 0x000fe400078e00ff */
[----:B------:R-:W-:-:S04]  /*b1a0*/  IMAD.X R5, RZ, RZ, ~R0, P0 ;  /* 0x000000ffff057224 */ /* 0x000fc800000e0e00 */
[-C--:B------:R-:W-:Y:S01]  /*b1b0*/  IMAD R0, R5, R14.reuse, RZ ;  /* 0x0000000e05007224 */ /* 0x080fe200078e02ff */
[----:B------:R-:W2:Y:S01]  /*b1c0*/  LDC R8, c[0x0][0x8b0] ;  /* 0x00022c00ff087b82 */ /* 0x000ea20000000800 */
[----:B------:R-:W-:-:S04]  /*b1d0*/  IMAD.WIDE.U32 R4, R3, R14, R16 ;  /* 0x0000000e03047225 */ /* 0x000fc800078e0010 */
[----:B------:R-:W-:Y:S01]  /*b1e0*/  IMAD R3, R3, R15, R0 ;  /* 0x0000000f03037224 */ /* 0x000fe200078e0200 */
[----:B------:R-:W-:Y:S02]  /*b1f0*/  I2FP.F32.U32 R0, R26 ;  /* 0x0000001a00007245 */ /* 0x000fe40000201000 */
[----:B------:R-:W3:Y:S01]  /*b200*/  LDC R30, c[0x0][0x900] ;  /* 0x00024000ff1e7b82 */ /* 0x000ee20000000800 */
[----:B----4-:R-:W-:Y:S02]  /*b210*/  ISETP.NE.U32.AND P0, PT, R24, RZ, PT ;  /* 0x000000ff1800720c */ /* 0x010fe40003f05070 */
[----:B------:R-:W-:Y:S01]  /*b220*/  IADD3 R3, R5, R3, RZ ;  /* 0x0000000305037210 */ /* 0x000fe20007ffe0ff */
[----:B------:R-:W-:Y:S01]  /*b230*/  FMUL R0, R0, UR4 ;  /* 0x0000000400007c20 */ /* 0x000fe20008400000 */
[----:B------:R-:W-:Y:S01]  /*b240*/  ISETP.NE.AND.EX P0, PT, R25, RZ, PT, P0 ;  /* 0x000000ff1900720c */ /* 0x000fe20003f05300 */
[----:B------:R-:W-:Y:S02]  /*b250*/  IMAD.MOV.U32 R5, RZ, RZ, -0x1 ;  /* 0xffffffffff057424 */ /* 0x000fe400078e00ff */
[----:B------:R-:W4:Y:S01]  /*b260*/  LDC R15, c[0x0][0x148] ;  /* 0x00005200ff0f7b82 */ /* 0x000f220000000800 */
[-CC-:B-1----:R-:W-:Y:S01]  /*b270*/  SHF.R.U64 R12, R4, R6.reuse, R3.reuse ;  /* 0x00000006040c7219 */ /* 0x182fe20000001203 */
[----:B------:R1:W1:Y:S01]  /*b280*/  F2I.U32.TRUNC.NTZ R13, R0 ;  /* 0x00000000000d7305 */ /* 0x000262000020f000 */
[----:B------:R-:W-:-:S05]  /*b290*/  SHF.R.U32.HI R3, RZ, R6, R3 ;  /* 0x00000006ff037219 */ /* 0x000fca0000011603 */
[----:B------:R-:W1:Y:S01]  /*b2a0*/  LDC R20, c[0x0][0x8a8] ;  /* 0x00022a00ff147b82 */ /* 0x000e620000000800 */
[-CC-:B--2---:R-:W-:Y:S02]  /*b2b0*/  SHF.R.U64 R10, R12, R8.reuse, R3.reuse ;  /* 0x000000080c0a7219 */ /* 0x184fe40000001203 */
[----:B------:R-:W-:-:S05]  /*b2c0*/  SHF.R.U32.HI R3, RZ, R8, R3 ;  /* 0x00000008ff037219 */ /* 0x000fca0000011603 */
[----:B------:R-:W2:Y:S01]  /*b2d0*/  LDC R27, c[0x0][0x8f0] ;  /* 0x00023c00ff1b7b82 */ /* 0x000ea20000000800 */
[-C--:B---3--:R-:W-:Y:S02]  /*b2e0*/  SHF.L.U32 R4, R5, R30.reuse, RZ ;  /* 0x0000001e05047219 */ /* 0x088fe400000006ff */
[-CC-:B------:R-:W-:Y:S02]  /*b2f0*/  SHF.R.U64 R14, R10, R30.reuse, R3.reuse ;  /* 0x0000001e0a0e7219 */ /* 0x180fe40000001203 */
[----:B------:R-:W-:Y:S02]  /*b300*/  SHF.R.U32.HI R5, RZ, R30, R3 ;  /* 0x0000001eff057219 */ /* 0x000fe40000011603 */
[----:B------:R-:W-:Y:S01]  /*b310*/  LOP3.LUT R23, RZ, R4, RZ, 0x33, !PT ;  /* 0x00000004ff177212 */ /* 0x000fe200078e33ff */
[----:B------:R-:W3:Y:S01]  /*b320*/  LDC R29, c[0x0][0x8e0] ;  /* 0x00023800ff1d7b82 */ /* 0x000ee20000000800 */
[----:B------:R-:W-:Y:S01]  /*b330*/  SHF.L.U32 R30, R7, R30, RZ ;  /* 0x0000001e071e7219 */ /* 0x000fe200000006ff */
[----:B------:R-:W-:-:S06]  /*b340*/  IMAD.MOV.U32 R4, RZ, RZ, R14 ;  /* 0x000000ffff047224 */ /* 0x000fcc00078e000e */
[----:B------:R-:W1:Y:S01]  /*b350*/  LDC R31, c[0x0][0x8b8] ;  /* 0x00022e00ff1f7b82 */ /* 0x000e620000000800 */
[----:B------:R-:W-:Y:S05]  /*b360*/  @!P0 BRA `(.L_x_95) ;  /* 0x0000000000288947 */ /* 0x000fea0003800000 */
[----:B------:R-:W5:Y:S02]  /*b370*/  LDC R3, c[0x0][0x8f4] ;  /* 0x00023d00ff037b82 */ /* 0x000f640000000800 */
[----:B-----5:R-:W-:-:S05]  /*b380*/  IADD3 R3, P0, R14, R3, RZ ;  /* 0x000000030e037210 */ /* 0x020fca0007f1e0ff */
[----:B------:R-:W-:-:S04]  /*b390*/  IMAD.X R11, RZ, RZ, R5, P0 ;  /* 0x000000ffff0b7224 */ /* 0x000fc800000e0605 */
[----:B------:R-:W-:-:S04]  /*b3a0*/  IMAD.WIDE.U32 R4, R11, R24, RZ ;  /* 0x000000180b047225 */ /* 0x000fc800078e00ff */
[----:B------:R-:W-:-:S04]  /*b3b0*/  IMAD.WIDE.U32 R6, P0, R3, R25, R4 ;  /* 0x0000001903067225 */ /* 0x000fc80007800004 */
[----:B------:R-:W-:Y:S01]  /*b3c0*/  IMAD.WIDE.U32 R4, R3, R24, RZ ;  /* 0x0000001803047225 */ /* 0x000fe200078e00ff */
[----:B------:R-:W-:-:S03]  /*b3d0*/  MOV R8, R7 ;  /* 0x0000000700087202 */ /* 0x000fc60000000f00 */
[----:B------:R-:W-:Y:S01]  /*b3e0*/  IMAD.X R9, RZ, RZ, RZ, P0 ;  /* 0x000000ffff097224 */ /* 0x000fe200000e06ff */
[----:B------:R-:W-:-:S05]  /*b3f0*/  IADD3 RZ, P0, R5, R6, RZ ;  /* 0x0000000605ff7210 */ /* 0x000fca0007f1e0ff */
[----:B------:R-:W-:-:S08]  /*b400*/  IMAD.WIDE.U32.X R4, R11, R25, R8, P0 ;  /* 0x000000190b047225 */ /* 0x000fd000000e0408 */
.L_x_95:
[----:B------:R-:W-:Y:S01]  /*b410*/  ISETP.NE.AND P0, PT, R2, 0x1, PT ;  /* 0x000000010200780c */ /* 0x000fe20003f05270 */
[----:B-1----:R-:W-:Y:S01]  /*b420*/  IMAD.MOV R13, RZ, RZ, -R13 ;  /* 0x000000ffff0d7224 */ /* 0x002fe200078e0a0d */
[----:B--2---:R-:W-:Y:S01]  /*b430*/  SHF.R.U64 R0, R4, R27, R5 ;  /* 0x0000001b04007219 */ /* 0x004fe20000001205 */
[----:B------:R-:W-:Y:S01]  /*b440*/  VIADD R5, R20, 0xffffffff ;  /* 0xffffffff14057836 */ /* 0x000fe20000000000 */
[----:B------:R-:W-:Y:S02]  /*b450*/  LOP3.LUT R23, R10, R23, RZ, 0xc0, !PT ;  /* 0x000000170a177212 */ /* 0x000fe400078ec0ff */
[----:B------:R-:W-:Y:S01]  /*b460*/  R2UR UR47, R32 ;  /* 0x00000000202f72ca */ /* 0x000fe200000e0000 */
[----:B------:R-:W-:Y:S01]  /*b470*/  IMAD.MOV R3, RZ, RZ, -R0 ;  /* 0x000000ffff037224 */ /* 0x000fe200078e0a00 */
[----:B------:R-:W-:Y:S01]  /*b480*/  LOP3.LUT R5, R12, R5, RZ, 0xc0, !PT ;  /* 0x000000050c057212 */ /* 0x000fe200078ec0ff */
[----:B------:R-:W-:Y:S02]  /*b490*/  IMAD R23, R30, R0, R23 ;  /* 0x000000001e177224 */ /* 0x000fe400078e0217 */
[----:B---3--:R-:W-:-:S02]  /*b4a0*/  IMAD R0, R3, R29, R14 ;  /* 0x0000001d03007224 */ /* 0x008fc400078e020e */
[----:B----4-:R-:W-:Y:S02]  /*b4b0*/  @P0 IMAD R28, R15, R13, R26 ;  /* 0x0000000d0f1c0224 */ /* 0x010fe400078e021a */
[----:B------:R-:W-:Y:S02]  /*b4c0*/  IMAD R0, R0, R20, R5 ;  /* 0x0000001400007224 */ /* 0x000fe400078e0205 */
[----:B------:R-:W-:Y:S02]  /*b4d0*/  IMAD R23, R23, R31, R28 ;  /* 0x0000001f17177224 */ /* 0x000fe400078e021c */
[----:B------:R-:W-:-:S03]  /*b4e0*/  IMAD.MOV.U32 R3, RZ, RZ, 0x1 ;  /* 0x00000001ff037424 */ /* 0x000fc600078e00ff */
[----:B------:R-:W-:Y:S02]  /*b4f0*/  SEL R96, R0, R23, !P0 ;  /* 0x0000001700607207 */ /* 0x000fe40004000000 */
[----:B------:R-:W-:Y:S02]  /*b500*/  SEL R23, R23, R0, !P0 ;  /* 0x0000000017177207 */ /* 0x000fe40004000000 */
[----:B------:R-:W-:-:S07]  /*b510*/  PRMT R0, R3, 0x7610, R0 ;  /* 0x0000761003007816 */ /* 0x000fce0000000000 */
.L_x_93:
[----:B------:R-:W-:Y:S01]  /*b520*/  R2UR UR50, R21 ;  /* 0x00000000153272ca */ /* 0x000fe200000e0000 */
[----:B------:R-:W-:Y:S01]  /*b530*/  UIADD3 UR49, UR49, 0x4, URZ ;  /* 0x0000000431317890 */ /* 0x000fe2000fffe03f */
[----:B------:R-:W-:-:S11]  /*b540*/  LOP3.LUT P0, RZ, R0, 0xff, RZ, 0xc0, !PT ;  /* 0x000000ff00ff7812 */ /* 0x000fd6000780c0ff */
[----:B------:R-:W-:Y:S02]  /*b550*/  ULOP3.LUT UR50, UR50, 0x3, URZ, 0xc0, !UPT ;  /* 0x0000000332327892 */ /* 0x000fe4000f8ec03f */
[----:B------:R-:W-:Y:S10]  /*b560*/  @P0 BRA `(.L_x_96) ;  /* 0xffffff6000600947 */ /* 0x000ff4000383ffff */
[----:B------:R-:W-:-:S13]  /*b570*/  PLOP3.LUT P0, PT, PT, PT, PT, 0x8, 0x0 ;  /* 0x000000000000781c */ /* 0x000fda0003f0e170 */
.L_x_22:
[----:B------:R-:W-:Y:S05]  /*b580*/  @P0 BRA `(.L_x_14) ;  /* 0x0000002800800947 */ /* 0x000fea0003800000 */
[----:B------:R-:W-:Y:S01]  /*b590*/  ULDC.64 UR6, c[0x0][0x588] ;  /* 0x0001620000067ab9 */ /* 0x000fe20000000a00 */
[----:B------:R-:W-:Y:S01]  /*b5a0*/  ISETP.NE.AND.EX P1, PT, R121, RZ, PT, P1 ;  /* 0x000000ff7900720c */ /* 0x000fe20003f25310 */
[----:B------:R-:W-:-:S04]  /*b5b0*/  DEPBAR.LE SB0, 0x0 ;  /* 0x000080000000791a */ /* 0x000fc80000000000 */
[----:B------:R-:W-:Y:S01]  /*b5c0*/  ISETP.NE.U32.AND P0, PT, RZ, UR6, PT ;  /* 0x00000006ff007c0c */ /* 0x000fe2000bf05070 */
[----:B------:R-:W-:Y:S03]  /*b5d0*/  BSSY B0, `(.L_x_97) ;  /* 0x0000014000007945 */ /* 0x000fe60003800000 */
[----:B------:R-:W-:-:S13]  /*b5e0*/  ISETP.NE.AND.EX P0, PT, RZ, UR7, PT, P0 ;  /* 0x00000007ff007c0c */ /* 0x000fda000bf05300 */
[----:B------:R-:W-:Y:S05]  /*b5f0*/  @P0 BRA P1, `(.L_x_98) ;  /* 0x0000000000440947 */ /* 0x000fea0000800000 */
[----:B------:R-:W-:-:S04]  /*b600*/  ISETP.NE.U32.AND P0, PT, R120, RZ, PT ;  /* 0x000000ff7800720c */ /* 0x000fc80003f05070 */
[----:B------:R-:W-:-:S13]  /*b610*/  ISETP.NE.AND.EX P0, PT, R121, RZ, PT, P0 ;  /* 0x000000ff7900720c */ /* 0x000fda0003f05300 */
[----:B------:R-:W-:Y:S05]  /*b620*/  @!P0 BRA `(.L_x_99) ;  /* 0x00000000002c8947 */ /* 0x000fea0003800000 */
[----:B------:R-:W-:-:S13]  /*b630*/  LOP3.LUT P0, RZ, R90, 0xff, RZ, 0xc0, !PT ;  /* 0x000000ff5aff7812 */ /* 0x000fda000780c0ff */
[----:B------:R-:W-:Y:S05]  /*b640*/  @!P0 BRA `(.L_x_100) ;  /* 0x0000000000108947 */ /* 0x000fea0003800000 */
[----:B-----5:R-:W-:-:S13]  /*b650*/  FSETP.NEU.AND P0, PT, R91, RZ, PT ;  /* 0x000000ff5b00720b */ /* 0x020fda0003f0d000 */
[----:B------:R-:W-:Y:S05]  /*b660*/  @!P0 BREAK B0 ;  /* 0x0000000000008942 */ /* 0x000fea0003800000 */
[----:B------:R-:W-:Y:S05]  /*b670*/  @P0 BRA `(.L_x_98) ;  /* 0x0000000000240947 */ /* 0x000fea0003800000 */
[----:B------:R-:W-:Y:S05]  /*b680*/  BRA `(.L_x_14) ;  /* 0x0000002800407947 */ /* 0x000fea0003800000 */
.L_x_100:
[----:B------:R-:W-:-:S04]  /*b690*/  ISETP.NE.U32.AND P0, PT, RZ, UR6, PT ;  /* 0x00000006ff007c0c */ /* 0x000fc8000bf05070 */
[----:B------:R-:W-:-:S13]  /*b6a0*/  ISETP.NE.AND.EX P0, PT, RZ, UR7, PT, P0 ;  /* 0x00000007ff007c0c */ /* 0x000fda000bf05300 */
[----:B------:R-:W-:Y:S05]  /*b6b0*/  @!P0 BREAK B0 ;  /* 0x0000000000008942 */ /* 0x000fea0003800000 */
[----:B------:R-:W-:Y:S05]  /*b6c0*/  @P0 BRA `(.L_x_98) ;  /* 0x0000000000100947 */ /* 0x000fea0003800000 */
[----:B------:R-:W-:Y:S05]  /*b6d0*/  BRA `(.L_x_14) ;  /* 0x00000028002c7947 */ /* 0x000fea0003800000 */
.L_x_99:
[----:B-----5:R-:W-:-:S13]  /*b6e0*/  FSETP.NEU.AND P0, PT, R91, RZ, PT ;  /* 0x000000ff5b00720b */ /* 0x020fda0003f0d000 */
[----:B------:R-:W-:Y:S05]  /*b6f0*/  @!P0 BREAK B0 ;  /* 0x0000000000008942 */ /* 0x000fea0003800000 */
[----:B------:R-:W-:Y:S05]  /*b700*/  @!P0 BRA `(.L_x_14) ;  /* 0x0000002800208947 */ /* 0x000fea0003800000 */
.L_x_98:
[----:B-1----:R-:W-:Y:S05]  /*b710*/  BSYNC B0 ;  /* 0x0000000000007941 */ /* 0x002fea0003800000 */
.L_x_97:
[----:B------:R-:W-:-:S04]  /*b720*/  LOP3.LUT R19, R19, 0x1, RZ, 0xfc, !PT ;  /* 0x0000000113137812 */ /* 0x000fc800078efcff */
[----:B------:R-:W-:-:S13]  /*b730*/  ISETP.NE.AND P0, PT, R19, 0x3, PT ;  /* 0x000000031300780c */ /* 0x000fda0003f05270 */
[----:B------:R-:W-:Y:S05]  /*b740*/  @!P0 BRA `(.L_x_101) ;  /* 0x0000000000048947 */ /* 0x000fea0003800000 */
[----:B------:R-:W-:Y:S01]  /*b750*/  BPT.TRAP 0x1 ;  /* 0x000000040000795c */ /* 0x000fe20000300000 */
.L_x_101:
[----:B------:R-:W1:Y:S01]  /*b760*/  S2UR UR5, SR_CgaCtaId ;  /* 0x00000000000579c3 */ /* 0x000e620000008800 */
[----:B------:R-:W-:Y:S02]  /*b770*/  UMOV UR4, 0x400 ;  /* 0x0000040000047882 */ /* 0x000fe40000000000 */
[----:B-1----:R-:W-:-:S04]  /*b780*/  ULEA UR4, UR5, UR4, 0x18 ;  /* 0x0000000405047291 */ /* 0x002fc8000f8ec03f */
[----:B------:R-:W-:-:S04]  /*b790*/  ULEA UR4, UR48, UR4, 0x3 ;  /* 0x0000000430047291 */ /* 0x000fc8000f8e183f */
[----:B------:R-:W-:-:S04]  /*b7a0*/  UIADD3 UR4, UR4, 0x60, URZ ;  /* 0x0000006004047890 */ /* 0x000fc8000fffe03f */
[----:B------:R-:W-:-:S09]  /*b7b0*/  UPRMT UR4, UR5, 0x654, UR4 ;  /* 0x0000065405047896 */ /* 0x000fd20008000004 */
[----:B------:R-:W-:Y:S01]  /*b7c0*/  SYNCS.ARRIVE.TRANS64.RED.A1T0 RZ, [UR4], RZ ;  /* 0x000000ffffff79a7 */ /* 0x000fe20008100404 */
[----:B------:R-:W-:Y:S05]  /*b7d0*/  BRA `(.L_x_14) ;  /* 0x0000002400ec7947 */ /* 0x000fea0003800000 */
.L_x_13:
[----:B------:R-:W-:Y:S01]  /*b7e0*/  ULDC.64 UR4, c[0x0][0x8f8] ;  /* 0x00023e0000047ab9 */ /* 0x000fe20000000a00 */
[----:B------:R-:W-:Y:S01]  /*b7f0*/  PRMT R8, RZ, 0x7610, R8 ;  /* 0x00007610ff087816 */ /* 0x000fe20000000008 */
[----:B------:R-:W-:Y:S01]  /*b800*/  IMAD.MOV.U32 R21, RZ, RZ, -0x1 ;  /* 0xffffffffff157424 */ /* 0x000fe200078e00ff */
[----:B------:R-:W-:Y:S01]  /*b810*/  ISETP.GE.U32.AND P1, PT, R16, UR4, PT ;  /* 0x0000000410007c0c */ /* 0x000fe2000bf26070 */
[----:B------:R-:W-:Y:S01]  /*b820*/  IMAD.MOV.U32 R13, RZ, RZ, -0x1 ;  /* 0xffffffffff0d7424 */ /* 0x000fe200078e00ff */
[----:B------:R-:W-:Y:S02]  /*b830*/  MOV R20, 0xffffffff ;  /* 0xffffffff00147802 */ /* 0x000fe40000000f00 */
[----:B------:R-:W-:-:S13]  /*b840*/  ISETP.GE.U32.AND.EX P1, PT, R17, UR5, PT, P1 ;  /* 0x0000000511007c0c */ /* 0x000fda000bf26110 */
        /* <DEDUP_REMOVED lines=19> */
.L_x_103:
        /* <DEDUP_REMOVED lines=10> */
[----:B------:R-:W-:-:S03]  /*ba20*/  IMAD R13, R13, R27, R8 ;  /* 0x0000001b0d0d7224 */ /* 0x000fc600078e0208 */
[----:B------:R-:W5:Y:S01]  /*ba30*/  LDC R29, c[0x0][0x900] ;  /* 0x00024000ff1d7b82 */ /* 0x000f620000000800 */
[----:B------:R-:W-:Y:S01]  /*ba40*/  IMAD.IADD R11, R11, 0x1, R13 ;  /* 0x000000010b0b7824 */ /* 0x000fe200078e020d */
[----:B--2---:R-:W-:-:S04]  /*ba50*/  ISETP.NE.U32.AND P1, PT, R30, RZ, PT ;  /* 0x000000ff1e00720c */ /* 0x004fc80003f25070 */
[----:B------:R-:W-:Y:S02]  /*ba60*/  ISETP.NE.AND.EX P1, PT, R31, RZ, PT, P1 ;  /* 0x000000ff1f00720c */ /* 0x000fe40003f25310 */
[----:B------:R-:W2:Y:S01]  /*ba70*/  LDC R26, c[0x0][0x8a8] ;  /* 0x00022a00ff1a7b82 */ /* 0x000ea20000000800 */
[-CC-:B---3--:R-:W-:Y:S01]  /*ba80*/  SHF.R.U64 R20, R10, R12.reuse, R11.reuse ;  /* 0x0000000c0a147219 */ /* 0x188fe2000000120b */
[----:B------:R-:W-:Y:S01]  /*ba90*/  IMAD.MOV.U32 R10, RZ, RZ, -0x1 ;  /* 0xffffffffff0a7424 */ /* 0x000fe200078e00ff */
[----:B------:R-:W-:-:S05]  /*baa0*/  SHF.R.U32.HI R11, RZ, R12, R11 ;  /* 0x0000000cff0b7219 */ /* 0x000fca000001160b */
[----:B------:R-:W3:Y:S01]  /*bab0*/  LDC R28, c[0x0][0x8f0] ;  /* 0x00023c00ff1c7b82 */ /* 0x000ee20000000800 */
[-CC-:B----4-:R-:W-:Y:S02]  /*bac0*/  SHF.R.U64 R25, R20, R14.reuse, R11.reuse ;  /* 0x0000000e14197219 */ /* 0x190fe4000000120b */
[----:B------:R-:W-:-:S05]  /*bad0*/  SHF.R.U32.HI R8, RZ, R14, R11 ;  /* 0x0000000eff087219 */ /* 0x000fca000001160b */
[----:B------:R-:W4:Y:S01]  /*bae0*/  LDC R32, c[0x0][0x8e0] ;  /* 0x00023800ff207b82 */ /* 0x000f220000000800 */
[-C--:B-----5:R-:W-:Y:S02]  /*baf0*/  SHF.L.U32 R10, R10, R29.reuse, RZ ;  /* 0x0000001d0a0a7219 */ /* 0x0a0fe400000006ff */
[-CC-:B------:R-:W-:Y:S02]  /*bb00*/  SHF.R.U64 R27, R25, R29.reuse, R8.reuse ;  /* 0x0000001d191b7219 */ /* 0x180fe40000001208 */
[----:B------:R-:W-:Y:S02]  /*bb10*/  LOP3.LUT R36, RZ, R10, RZ, 0x33, !PT ;  /* 0x0000000aff247212 */ /* 0x000fe400078e33ff */
[----:B------:R-:W-:Y:S01]  /*bb20*/  SHF.R.U32.HI R11, RZ, R29, R8 ;  /* 0x0000001dff0b7219 */ /* 0x000fe20000011608 */
[----:B------:R-:W1:Y:S01]  /*bb30*/  LDC R33, c[0x0][0x8b8] ;  /* 0x00022e00ff217b82 */ /* 0x000e620000000800 */
[----:B------:R-:W-:Y:S01]  /*bb40*/  IMAD.MOV.U32 R10, RZ, RZ, R27 ;  /* 0x000000ffff0a7224 */ /* 0x000fe200078e001b */
[----:B------:R-:W-:Y:S06]  /*bb50*/  @!P1 BRA `(.L_x_104) ;  /* 0x0000000000289947 */ /* 0x000fec0003800000 */
        /* <DEDUP_REMOVED lines=10> */
.L_x_104:
[----:B------:R-:W-:Y:S02]  /*bc00*/  ISETP.NE.AND P1, PT, R2, 0x1, PT ;  /* 0x000000010200780c */ /* 0x000fe40003f25270 */
[----:B---3--:R-:W-:Y:S01]  /*bc10*/  SHF.R.U64 R8, R10, R28, R11 ;  /* 0x0000001c0a087219 */ /* 0x008fe2000000120b */
[----:B--2---:R-:W-:Y:S01]  /*bc20*/  VIADD R11, R26, 0xffffffff ;  /* 0xffffffff1a0b7836 */ /* 0x004fe20000000000 */
[----:B------:R-:W-:Y:S02]  /*bc30*/  SHF.L.U32 R34, R34, R29, RZ ;  /* 0x0000001d22227219 */ /* 0x000fe400000006ff */
[----:B------:R-:W-:Y:S01]  /*bc40*/  LOP3.LUT R7, R25, R36, RZ, 0xc0, !PT ;  /* 0x0000002419077212 */ /* 0x000fe200078ec0ff */
[----:B------:R-:W-:Y:S01]  /*bc50*/  IMAD.MOV R10, RZ, RZ, -R8 ;  /* 0x000000ffff0a7224 */ /* 0x000fe200078e0a08 */
[----:B------:R-:W-:-:S03]  /*bc60*/  MOV R13, R23 ;  /* 0x00000017000d7202 */ /* 0x000fc60000000f00 */
[----:B------:R-:W-:Y:S01]  /*bc70*/  IMAD R8, R34, R8, R7 ;  /* 0x0000000822087224 */ /* 0x000fe200078e0207 */
[----:B------:R-:W-:Y:S01]  /*bc80*/  LOP3.LUT R7, R20, R11, RZ, 0xc0, !PT ;  /* 0x0000000b14077212 */ /* 0x000fe200078ec0ff */
[----:B------:R-:W-:Y:S02]  /*bc90*/  @P1 IMAD R3, R9, R24, R6 ;  /* 0x0000001809031224 */ /* 0x000fe400078e0206 */
[----:B----4-:R-:W-:Y:S02]  /*bca0*/  IMAD R6, R10, R32, R27 ;  /* 0x000000200a067224 */ /* 0x010fe400078e021b */
[----:B-1----:R-:W-:Y:S02]  /*bcb0*/  IMAD R3, R8, R33, R3 ;  /* 0x0000002108037224 */ /* 0x002fe400078e0203 */
[----:B------:R-:W-:Y:S02]  /*bcc0*/  IMAD R6, R6, R26, R7 ;  /* 0x0000001a06067224 */ /* 0x000fe400078e0207 */
[----:B------:R-:W-:-:S03]  /*bcd0*/  IMAD.MOV.U32 R8, RZ, RZ, 0x1 ;  /* 0x00000001ff087424 */ /* 0x000fc600078e00ff */
[----:B------:R-:W-:Y:S02]  /*bce0*/  SEL R20, R6, R3, !P1 ;  /* 0x0000000306147207 */ /* 0x000fe40004800000 */
[----:B------:R-:W-:-:S07]  /*bcf0*/  SEL R21, R3, R6, !P1 ;  /* 0x0000000603157207 */ /* 0x000fce0004800000 */
.L_x_102:
[----:B------:R-:W-:-:S08]  /*bd00*/  NOP ;  /* 0x0000000000007918 */ /* 0x000fd00000000000 */
[----:B------:R-:W2:-:S00]  /*bd10*/  USETMAXREG.DEALLOC.CTAPOOL 0x28 ;  /* 0x00000028000079c8 */ /* 0x000e8000080e0500 */
[----:B--2---:R-:W-:-:S13]  /*bd20*/  ISETP.NE.AND P1, PT, R0, 0x1, PT ;  /* 0x000000010000780c */ /* 0x004fda0003f25270 */
[----:B------:R-:W-:Y:S05]  /*bd30*/  @!P1 BRA `(.L_x_14) ;  /* 0x0000002000949947 */ /* 0x000fea0003800000 */
[----:B------:R-:W-:Y:S05]  /*bd40*/  @!P4 BRA `(.L_x_105) ;  /* 0x0000001000a8c947 */ /* 0x000fea0003800000 */
[----:B------:R-:W-:-:S13]  /*bd50*/  ISETP.NE.OR P0, PT, R0, 0x2, P0 ;  /* 0x000000020000780c */ /* 0x000fda0000705670 */
[----:B------:R-:W-:Y:S05]  /*bd60*/  @P0 BRA `(.L_x_14) ;  /* 0x0000002000880947 */ /* 0x000fea0003800000 */
[----:B------:R-:W-:-:S13]  /*bd70*/  LOP3.LUT P1, RZ, R8, 0xff, RZ, 0xc0, !PT ;  /* 0x000000ff08ff7812 */ /* 0x000fda000782c0ff */
[----:B------:R-:W-:Y:S05]  /*bd80*/  @!P1 BRA `(.L_x_106) ;  /* 0x0000000000189947 */ /* 0x000fea0003800000 */
[----:B------:R-:W-:Y:S01]  /*bd90*/  UMOV UR4, 0x400 ;  /* 0x0000040000047882 */ /* 0x000fe20000000000 */
[----:B------:R-:W-:Y:S01]  /*bda0*/  IMAD.MOV.U32 R0, RZ, RZ, RZ ;  /* 0x000000ffff007224 */ /* 0x000fe200078e00ff */
[----:B-1----:R-:W-:-:S04]  /*bdb0*/  ULEA UR4, UR36, UR4, 0x18 ;  /* 0x0000000424047291 */ /* 0x002fc8000f8ec03f */
[----:B------:R-:W-:-:S05]  /*bdc0*/  SHF.L.U32 R0, R0, 0x1f, RZ ;  /* 0x0000001f00007819 */ /* 0x000fca00000006ff */
[----:B------:R-:W1:Y:S02]  /*bdd0*/  SYNCS.PHASECHK.TRANS64.TRYWAIT P0, [UR4+0x88], R0 ;  /* 0x00008800ff0075a7 */ /* 0x000e640008000144 */
[----:B-1----:R-:W-:Y:S05]  /*bde0*/  @!P0 BRA `(.L_x_107) ;  /* 0x0000002000f08947 */ /* 0x002fea0003800000 */
.L_x_106:
[----:B-1----:R-:W-:Y:S01]  /*bdf0*/  PRMT R0, RZ, 0x7610, R0 ;  /* 0x00007610ff007816 */ /* 0x002fe20000000000 */
[----:B------:R-:W-:Y:S06]  /*be00*/  @P3 BRA `(.L_x_108) ;  /* 0x0000000000243947 */ /* 0x000fec0003800000 */
[----:B------:R-:W-:Y:S02]  /*be10*/  ULDC.64 UR4, c[0x0][0x588] ;  /* 0x0001620000047ab9 */ /* 0x000fe40000000a00 */
[----:B------:R-:W-:-:S04]  /*be20*/  ISETP.NE.U32.AND P0, PT, RZ, UR4, PT ;  /* 0x00000004ff007c0c */ /* 0x000fc8000bf05070 */
[----:B------:R-:W-:-:S13]  /*be30*/  ISETP.NE.AND.EX P0, PT, RZ, UR5, PT, P0 ;  /* 0x00000005ff007c0c */ /* 0x000fda000bf05300 */
[----:B------:R-:W-:Y:S05]  /*be40*/  @!P0 BRA `(.L_x_109) ;  /* 0x00000000000c8947 */ /* 0x000fea0003800000 */
[----:B------:R1:W5:Y:S01]  /*be50*/  LDG.E R3, desc[UR40][R4.64] ;  /* 0x0000002804037981 */ /* 0x000362000c1e1900 */
[----:B------:R-:W-:Y:S01]  /*be60*/  IMAD.MOV.U32 R0, RZ, RZ, 0x1 ;  /* 0x00000001ff007424 */ /* 0x000fe200078e00ff */
[----:B------:R-:W-:Y:S06]  /*be70*/  BRA `(.L_x_108) ;  /* 0x0000000000087947 */ /* 0x000fec0003800000 */
.L_x_109:
[----:B------:R-:W2:Y:S01]  /*be80*/  LDC R3, c[0x0][0x580] ;  /* 0x00016000ff037b82 */ /* 0x000ea20000000800 */
[----:B------:R-:W-:-:S07]  /*be90*/  IMAD.MOV.U32 R0, RZ, RZ, 0x1 ;  /* 0x00000001ff007424 */ /* 0x000fce00078e00ff */
.L_x_108:
[----:B------:R-:W-:Y:S01]  /*bea0*/  IMAD.MOV.U32 R8, RZ, RZ, 0x1 ;  /* 0x00000001ff087424 */ /* 0x000fe200078e00ff */
[----:B------:R-:W-:Y:S06]  /*beb0*/  @!P1 BRA `(.L_x_110) ;  /* 0x0000000c00dc9947 */ /* 0x000fec0003800000 */
[----:B------:R-:W3:Y:S01]  /*bec0*/  LDC R9, c[0x0][0x900] ;  /* 0x00024000ff097b82 */ /* 0x000ee20000000800 */
[----:B-1----:R-:W-:Y:S01]  /*bed0*/  IMAD.MOV.U32 R4, RZ, RZ, -0x1 ;  /* 0xffffffffff047424 */ /* 0x002fe200078e00ff */
[----:B------:R-:W-:Y:S01]  /*bee0*/  MOV R6, 0x1 ;  /* 0x0000000100067802 */ /* 0x000fe20000000f00 */
[----:B------:R-:W-:Y:S01]  /*bef0*/  IMAD.MOV.U32 R8, RZ, RZ, 0x1 ;  /* 0x00000001ff087424 */ /* 0x000fe200078e00ff */
[----:B------:R-:W-:Y:S01]  /*bf00*/  LOP3.LUT R10, R19, 0x2, RZ, 0xfc, !PT ;  /* 0x00000002130a7812 */ /* 0x000fe200078efcff */
[----:B------:R-:W-:Y:S01]  /*bf10*/  ULDC.64 UR6, c[0x0][0x198] ;  /* 0x0000660000067ab9 */ /* 0x000fe20000000a00 */
[----:B------:R-:W-:Y:S01]  /*bf20*/  ULDC.64 UR14, c[0x0][0x588] ;  /* 0x00016200000e7ab9 */ /* 0x000fe20000000a00 */
[----:B------:R-:W-:Y:S01]  /*bf30*/  ULDC.64 UR22, c[0x0][0x8f8] ;  /* 0x00023e0000167ab9 */ /* 0x000fe20000000a00 */
[----:B------:R-:W1:Y:S01]  /*bf40*/  LDC R11, c[0x0][0x8a8] ;  /* 0x00022a00ff0b7b82 */ /* 0x000e620000000800 */
[----:B------:R-:W-:Y:S01]  /*bf50*/  ULDC.64 UR24, c[0x0][0x590] ;  /* 0x0001640000187ab9 */ /* 0x000fe20000000a00 */
[----:B---3--:R-:W-:-:S02]  /*bf60*/  SHF.L.U32 R4, R4, R9, RZ ;  /* 0x0000000904047219 */ /* 0x008fc400000006ff */
[----:B------:R-:W-:Y:S02]  /*bf70*/  SHF.L.U32 R9, R6, R9, RZ ;  /* 0x0000000906097219 */ /* 0x000fe400000006ff */
[----:B------:R-:W-:Y:S01]  /*bf80*/  LOP3.LUT R12, RZ, R4, RZ, 0x33, !PT ;  /* 0x00000004ff0c7212 */ /* 0x000fe200078e33ff */
[----:B-1----:R-:W-:-:S07]  /*bf90*/  VIADD R11, R11, 0xffffffff ;  /* 0xffffffff0b0b7836 */ /* 0x002fce0000000000 */
.L_x_142:
[----:B------:R-:W-:Y:S02]  /*bfa0*/  ISETP.NE.U32.AND P0, PT, RZ, UR24, PT ;  /* 0x00000018ff007c0c */ /* 0x000fe4000bf05070 */
[----:B------:R-:W-:Y:S02]  /*bfb0*/  R2UR UR19, R21 ;  /* 0x00000000151372ca */ /* 0x000fe400000e0000 */
[----:B------:R-:W-:Y:S02]  /*bfc0*/  R2UR UR18, R20 ;  /* 0x00000000141272ca */ /* 0x000fe400000e0000 */
[----:B------:R-:W-:-:S09]  /*bfd0*/  ISETP.NE.AND.EX P0, PT, RZ, UR25, PT, P0 ;  /* 0x00000019ff007c0c */ /* 0x000fd2000bf05300 */
[----:B------:R-:W-:Y:S02]  /*bfe0*/  USHF.L.U32 UR19, UR19, 0x8, URZ ;  /* 0x0000000813137899 */ /* 0x000fe4000800063f */
[----:B------:R-:W-:Y:S02]  /*bff0*/  USHF.L.U32 UR18, UR18, 0x6, URZ ;  /* 0x0000000612127899 */ /* 0x000fe4000800063f */
[----:B--234-:R-:W-:Y:S10]  /*c000*/  @!P0 BRA `(.L_x_111) ;  /* 0x00000000002c8947 */ /* 0x01cff40003800000 */
[----:B------:R-:W-:-:S04]  /*c010*/  ISETP.NE.U32.AND P1, PT, RZ, UR14, PT ;  /* 0x0000000eff007c0c */ /* 0x000fc8000bf25070 */
[----:B------:R-:W-:-:S13]  /*c020*/  ISETP.NE.AND.EX P1, PT, RZ, UR15, PT, P1 ;  /* 0x0000000fff007c0c */ /* 0x000fda000bf25310 */
[----:B------:R-:W-:Y:S05]  /*c030*/  @!P1 BRA `(.L_x_112) ;  /* 0x0000000000189947 */ /* 0x000fea0003800000 */
[----:B------:R-:W1:Y:S01]  /*c040*/  LDC.64 R4, c[0x0][0x588] ;  /* 0x00016200ff047b82 */ /* 0x000e620000000a00 */
[----:B--2--5:R-:W-:-:S04]  /*c050*/  IMAD R3, R13, UR24, RZ ;  /* 0x000000180d037c24 */ /* 0x024fc8000f8e02ff */
[----:B-1----:R-:W-:-:S05]  /*c060*/  IMAD.WIDE R4, R3, 0x4, R4 ;  /* 0x0000000403047825 */ /* 0x002fca00078e0204 */
[----:B------:R1:W5:Y:S01]  /*c070*/  LDG.E R3, desc[UR40][R4.64] ;  /* 0x0000002804037981 */ /* 0x000362000c1e1900 */
[----:B------:R-:W-:Y:S01]  /*c080*/  IMAD.MOV.U32 R0, RZ, RZ, 0x1 ;  /* 0x00000001ff007424 */ /* 0x000fe200078e00ff */
[----:B------:R-:W-:Y:S06]  /*c090*/  BRA `(.L_x_111) ;  /* 0x0000000000087947 */ /* 0x000fec0003800000 */
.L_x_112:
[----:B--2--5:R-:W3:Y:S01]  /*c0a0*/  LDC R3, c[0x0][0x580] ;  /* 0x00016000ff037b82 */ /* 0x024ee20000000800 */
[----:B------:R-:W-:-:S07]  /*c0b0*/  IMAD.MOV.U32 R0, RZ, RZ, 0x1 ;  /* 0x00000001ff007424 */ /* 0x000fce00078e00ff */
.L_x_111:
[----:B------:R-:W-:Y:S05]  /*c0c0*/  @!P0 BRA `(.L_x_113) ;  /* 0x00000000001c8947 */ /* 0x000fea0003800000 */
[----:B------:R-:W-:-:S13]  /*c0d0*/  LOP3.LUT P2, RZ, R0, 0xff, RZ, 0xc0, !PT ;  /* 0x000000ff00ff7812 */ /* 0x000fda000784c0ff */
[----:B-1----:R-:W1:Y:S02]  /*c0e0*/  @!P2 LDC.64 R4, c[0x0][0x588] ;  /* 0x00016200ff04ab82 */ /* 0x002e640000000a00 */
[----:B-1----:R-:W-:-:S04]  /*c0f0*/  @!P2 ISETP.NE.U32.AND P0, PT, R4, RZ, PT ;  /* 0x000000ff0400a20c */ /* 0x002fc80003f05070 */
[----:B------:R-:W-:Y:S02]  /*c100*/  @!P2 ISETP.NE.AND.EX P1, PT, R5, RZ, PT, P0 ;  /* 0x000000ff0500a20c */ /* 0x000fe40003f25300 */
[----:B--23-5:R-:W-:Y:S02]  /*c110*/  @P2 FSETP.EQ.AND P0, PT, R3, RZ, PT ;  /* 0x000000ff0300220b */ /* 0x02cfe40003f02000 */
[----:B------:R-:W-:Y:S01]  /*c120*/  @!P2 PLOP3.LUT P0, PT, P1, PT, PT, 0x8, 0x0 ;  /* 0x000000000000a81c */ /* 0x000fe20000f0e170 */
[----:B------:R-:W-:-:S12]  /*c130*/  BRA `(.L_x_114) ;  /* 0x0000000000047947 */ /* 0x000fd80003800000 */
.L_x_113:
[----:B--23-5:R-:W-:-:S13]  /*c140*/  FSETP.EQ.AND P0, PT, R3, RZ, PT ;  /* 0x000000ff0300720b */ /* 0x02cfda0003f02000 */
.L_x_114:
[----:B------:R-:W-:Y:S02]  /*c150*/  ISETP.NE.AND P2, PT, R10, 0x3, PT ;  /* 0x000000030a00780c */ /* 0x000fe40003f45270 */
[----:B------:R-:W-:-:S04]  /*c160*/  ELECT P1, URZ, PT ;  /* 0x00000000003f782f */ /* 0x000fc80003820000 */
[----:B------:R-:W-:-:S07]  /*c170*/  PLOP3.LUT P0, PT, P1, P0, PT, 0x20, 0x0 ;  /* 0x000000000000781c */ /* 0x000fce0000f00470 */
[----:B------:R-:W-:Y:S06]  /*c180*/  @!P2 BRA `(.L_x_115) ;  /* 0x000000000004a947 */ /* 0x000fec0003800000 */
[----:B------:R-:W-:Y:S01]  /*c190*/  BPT.TRAP 0x1 ;  /* 0x000000040000795c */ /* 0x000fe20000300000 */
.L_x_115:
[----:B------:R-:W2:Y:S01]  /*c1a0*/  S2UR UR36, SR_CgaCtaId ;  /* 0x00000000002479c3 */ /* 0x000ea20000008800 */
[----:B------:R-:W-:Y:S01]  /*c1b0*/  UMOV UR4, 0x400 ;  /* 0x0000040000047882 */ /* 0x000fe20000000000 */
[----:B-1----:R-:W-:Y:S01]  /*c1c0*/  SHF.L.U32 R4, R8, 0x1f, RZ ;  /* 0x0000001f08047819 */ /* 0x002fe200000006ff */
[----:B--2---:R-:W-:-:S09]  /*c1d0*/  ULEA UR5, UR36, UR4, 0x18 ;  /* 0x0000000424057291 */ /* 0x004fd2000f8ec03f */
[----:B------:R-:W1:Y:S02]  /*c1e0*/  SYNCS.PHASECHK.TRANS64.TRYWAIT P1, [UR5+0x60], R4 ;  /* 0x00006004ff0075a7 */ /* 0x000e640008020145 */
[----:B-1----:R-:W-:Y:S05]  /*c1f0*/  @!P1 BRA `(.L_x_116) ;  /* 0x0000002000049947 */ /* 0x002fea0003800000 */
.L_x_173:
[----:B------:R-:W-:Y:S04]  /*c200*/  BSSY B0, `(.L_x_117) ;  /* 0x000000e000007945 */ /* 0x000fe80003800000 */
[----:B------:R-:W-:Y:S05]  /*c210*/  @!P0 BRA `(.L_x_118) ;  /* 0x0000000000308947 */ /* 0x000fea0003800000 */
[----:B------:R-:W-:Y:S01]  /*c220*/  R2UR UR20, R13 ;  /* 0x000000000d1472ca */ /* 0x000fe200000e0000 */
[----:B------:R-:W-:Y:S02]  /*c230*/  UIADD3 UR8, UP0, UR6, 0x3f0, URZ ;  /* 0x000003f006087890 */ /* 0x000fe4000ff1e03f */
[----:B------:R-:W-:Y:S02]  /*c240*/  UIADD3 UR16, UR5, 0x200, URZ ;  /* 0x0000020005107890 */ /* 0x000fe4000fffe03f */
[----:B------:R-:W-:Y:S02]  /*c250*/  UIADD3 UR17, UR5, 0x40, URZ ;  /* 0x0000004005117890 */ /* 0x000fe4000fffe03f */
[----:B------:R-:W-:Y:S01]  /*c260*/  UIADD3.X UR9, URZ, UR7, URZ, UP0, !UPT ;  /* 0x000000073f097290 */ /* 0x000fe200087fe43f */
[----:B------:R-:W-:Y:S01]  /*c270*/  UMOV UR10, 0x0 ;  /* 0x00000000000a7882 */ /* 0x000fe20000000000 */
[----:B------:R-:W-:-:S07]  /*c280*/  UMOV UR11, 0x10000000 ;  /* 0x10000000000b7882 */ /* 0x000fce0000000000 */
[----:B------:R2:W-:Y:S02]  /*c290*/  UTMALDG.3D [UR16], [UR8], desc[UR10] ;  /* 0x00000a10080075b4 */ /* 0x0005e40008011000 */
[----:B--2---:R-:W-:Y:S05]  /*c2a0*/  @!P2 BRA `(.L_x_119) ;  /* 0x000000000004a947 */ /* 0x004fea0003800000 */
[----:B------:R-:W-:Y:S01]  /*c2b0*/  BPT.TRAP 0x1 ;  /* 0x000000040000795c */ /* 0x000fe20000300000 */
.L_x_119:
[----:B-1----:R-:W1:Y:S02]  /*c2c0*/  LDC R5, c[0x0][0x800] ;  /* 0x00020000ff057b82 */ /* 0x002e640000000800 */
[----:B-1----:R2:W-:Y:S02]  /*c2d0*/  SYNCS.ARRIVE.TRANS64.RED.A0TR RZ, [UR5+0x40], R5 ;  /* 0x00004005ffff79a7 */ /* 0x0025e40008300405 */
.L_x_118:
[----:B------:R-:W-:Y:S05]  /*c2e0*/  BSYNC B0 ;  /* 0x0000000000007941 */ /* 0x000fea0003800000 */
.L_x_117:
[----:B------:R-:W-:Y:S05]  /*c2f0*/  @!P2 BRA `(.L_x_120) ;  /* 0x000000000004a947 */ /* 0x000fea0003800000 */
[----:B------:R-:W-:Y:S01]  /*c300*/  BPT.TRAP 0x1 ;  /* 0x000000040000795c */ /* 0x000fe20000300000 */
.L_x_120:
[----:B------:R-:W-:-:S04]  /*c310*/  UIADD3 UR4, UR5, 0x40, URZ ;  /* 0x0000004005047890 */ /* 0x000fc8000fffe03f */
[----:B------:R-:W-:-:S09]  /*c320*/  UPRMT UR4, UR36, 0x654, UR4 ;  /* 0x0000065424047896 */ /* 0x000fd20008000004 */
[----:B------:R-:W-:Y:S01]  /*c330*/  SYNCS.ARRIVE.TRANS64.RED.A1T0 RZ, [UR4], RZ ;  /* 0x000000ffffff79a7 */ /* 0x000fe20008100404 */
[----:B------:R-:W-:Y:S05]  /*c340*/  @!P2 BRA `(.L_x_121) ;  /* 0x000000000004a947 */ /* 0x000fea0003800000 */
[----:B------:R-:W-:Y:S01]  /*c350*/  BPT.TRAP 0x1 ;  /* 0x000000040000795c */ /* 0x000fe20000300000 */
.L_x_121:
[----:B------:R-:W3:Y:S02]  /*c360*/  SYNCS.PHASECHK.TRANS64.TRYWAIT P1, [UR5+0x68], R4 ;  /* 0x00006804ff0075a7 */ /* 0x000ee40008020145 */
[----:B---3--:R-:W-:Y:S05]  /*c370*/  @!P1 BRA `(.L_x_122) ;  /* 0x0000001c00bc9947 */ /* 0x008fea0003800000 */
.L_x_174:
[----:B------:R-:W-:Y:S04]  /*c380*/  BSSY B0, `(.L_x_123) ;  /* 0x0000010000007945 */ /* 0x000fe80003800000 */
[----:B------:R-:W-:Y:S05]  /*c390*/  @!P0 BRA `(.L_x_124) ;  /* 0x0000000000388947 */ /* 0x000fea0003800000 */
[----:B------:R-:W-:Y:S01]  /*c3a0*/  UIADD3 UR16, UP0, UR6, 0x3f0, URZ ;  /* 0x000003f006107890 */ /* 0x000fe2000ff1e03f */
[----:B------:R-:W-:Y:S01]  /*c3b0*/  R2UR UR12, R13 ;  /* 0x000000000d0c72ca */ /* 0x000fe200000e0000 */
[----:B------:R-:W-:Y:S02]  /*c3c0*/  UIADD3 UR11, UR19, 0x80, URZ ;  /* 0x00000080130b7890 */ /* 0x000fe4000fffe03f */
[----:B------:R-:W-:Y:S02]  /*c3d0*/  UIADD3 UR8, UR5, 0x2200, URZ ;  /* 0x0000220005087890 */ /* 0x000fe4000fffe03f */
[----:B------:R-:W-:Y:S02]  /*c3e0*/  UIADD3 UR9, UR5, 0x48, URZ ;  /* 0x0000004805097890 */ /* 0x000fe4000fffe03f */
[----:B------:R-:W-:Y:S01]  /*c3f0*/  UIADD3.X UR17, URZ, UR7, URZ, UP0, !UPT ;  /* 0x000000073f117290 */ /* 0x000fe200087fe43f */
[----:B------:R-:W-:Y:S01]  /*c400*/  UMOV UR20, 0x0 ;  /* 0x0000000000147882 */ /* 0x000fe20000000000 */
[----:B------:R-:W-:Y:S01]  /*c410*/  UMOV UR21, 0x10000000 ;  /* 0x1000000000157882 */ /* 0x000fe20000000000 */
[----:B------:R-:W-:-:S06]  /*c420*/  UMOV UR10, UR18 ;  /* 0x00000012000a7c82 */ /* 0x000fcc0008000000 */
[----:B------:R3:W-:Y:S02]  /*c430*/  UTMALDG.3D [UR8], [UR16], desc[UR20] ;  /* 0x00001408100075b4 */ /* 0x0007e40008011000 */
[----:B---3--:R-:W-:Y:S05]  /*c440*/  @!P2 BRA `(.L_x_125) ;  /* 0x000000000004a947 */ /* 0x008fea0003800000 */
[----:B------:R-:W-:Y:S01]  /*c450*/  BPT.TRAP 0x1 ;  /* 0x000000040000795c */ /* 0x000fe20000300000 */
.L_x_125:
[----:B-12---:R-:W1:Y:S02]  /*c460*/  LDC R5, c[0x0][0x800] ;  /* 0x00020000ff057b82 */ /* 0x006e640000000800 */
[----:B-1----:R3:W-:Y:S02]  /*c470*/  SYNCS.ARRIVE.TRANS64.RED.A0TR RZ, [UR5+0x48], R5 ;  /* 0x00004805ffff79a7 */ /* 0x0027e40008300405 */
.L_x_124:
[----:B------:R-:W-:Y:S05]  /*c480*/  BSYNC B0 ;  /* 0x0000000000007941 */ /* 0x000fea0003800000 */
.L_x_123:
[----:B------:R-:W-:Y:S05]  /*c490*/  @!P2 BRA `(.L_x_126) ;  /* 0x000000000004a947 */ /* 0x000fea0003800000 */
[----:B------:R-:W-:Y:S01]  /*c4a0*/  BPT.TRAP 0x1 ;  /* 0x000000040000795c */ /* 0x000fe20000300000 */
.L_x_126:
[----:B------:R-:W-:Y:S02]  /*c4b0*/  UIADD3 UR4, UR5, 0x48, URZ ;  /* 0x0000004805047890 */ /* 0x000fe4000fffe03f */
[----:B------:R-:W-:Y:S02]  /*c4c0*/  UIADD3 UR10, UR18, 0x20, URZ ;  /* 0x00000020120a7890 */ /* 0x000fe4000fffe03f */
[----:B------:R-:W-:-:S09]  /*c4d0*/  UPRMT UR4, UR36, 0x654, UR4 ;  /* 0x0000065424047896 */ /* 0x000fd20008000004 */
[----:B------:R-:W-:Y:S01]  /*c4e0*/  SYNCS.ARRIVE.TRANS64.RED.A1T0 RZ, [UR4], RZ ;  /* 0x000000ffffff79a7 */ /* 0x000fe20008100404 */
[----:B------:R-:W-:Y:S05]  /*c4f0*/  @!P2 BRA `(.L_x_127) ;  /* 0x000000000004a947 */ /* 0x000fea0003800000 */
[----:B------:R-:W-:Y:S01]  /*c500*/  BPT.TRAP 0x1 ;  /* 0x000000040000795c */ /* 0x000fe20000300000 */
.L_x_127:
[----:B------:R-:W4:Y:S02]  /*c510*/  SYNCS.PHASECHK.TRANS64.TRYWAIT P1, [UR5+0x70], R4 ;  /* 0x00007004ff0075a7 */ /* 0x000f240008020145 */
[----:B----4-:R-:W-:Y:S05]  /*c520*/  @!P1 BRA `(.L_x_128) ;  /* 0x0000001c00689947 */ /* 0x010fea0003800000 */
.L_x_175:
        /* <DEDUP_REMOVED lines=8> */
[----:B------:R-:W-:Y:S01]  /*c5b0*/  UMOV UR21, 0x10000000 ;  /* 0x1000000000157882 */ /* 0x000fe20000000000 */
[----:B------:R-:W-:-:S06]  /*c5c0*/  UMOV UR11, UR19 ;  /* 0x00000013000b7c82 */ /* 0x000fcc0008000000 */
[----:B------:R4:W-:Y:S02]  /*c5d0*/  UTMALDG.3D [UR8], [UR16], desc[UR20] ;  /* 0x00001408100075b4 */ /* 0x0009e40008011000 */
[----:B----4-:R-:W-:Y:S05]  /*c5e0*/  @!P2 BRA `(.L_x_131) ;  /* 0x000000000004a947 */ /* 0x010fea0003800000 */
[----:B------:R-:W-:Y:S01]  /*c5f0*/  BPT.TRAP 0x1 ;  /* 0x000000040000795c */ /* 0x000fe20000300000 */
.L_x_131:
[----:B-123--:R-:W1:Y:S02]  /*c600*/  LDC R5, c[0x0][0x800] ;  /* 0x00020000ff057b82 */ /* 0x00ee640000000800 */
[----:B-1----:R4:W-:Y:S02]  /*c610*/  SYNCS.ARRIVE.TRANS64.RED.A0TR RZ, [UR5+0x50], R5 ;  /* 0x00005005ffff79a7 */ /* 0x0029e40008300405 */
.L_x_130:
[----:B------:R-:W-:Y:S05]  /*c620*/  BSYNC B0 ;  /* 0x0000000000007941 */ /* 0x000fea0003800000 */
.L_x_129:
[----:B------:R-:W-:Y:S05]  /*c630*/  @!P2 BRA `(.L_x_132) ;  /* 0x000000000004a947 */ /* 0x000fea0003800000 */
[----:B------:R-:W-:Y:S01]  /*c640*/  BPT.TRAP 0x1 ;  /* 0x000000040000795c */ /* 0x000fe20000300000 */
.L_x_132:
[----:B------:R-:W-:-:S04]  /*c650*/  UIADD3 UR4, UR5, 0x50, URZ ;  /* 0x0000005005047890 */ /* 0x000fc8000fffe03f */
[----:B------:R-:W-:-:S09]  /*c660*/  UPRMT UR4, UR36, 0x654, UR4 ;  /* 0x0000065424047896 */ /* 0x000fd20008000004 */
[----:B------:R-:W-:Y:S01]  /*c670*/  SYNCS.ARRIVE.TRANS64.RED.A1T0 RZ, [UR4], RZ ;  /* 0x000000ffffff79a7 */ /* 0x000fe20008100404 */
[----:B------:R-:W-:Y:S05]  /*c680*/  @!P2 BRA `(.L_x_133) ;  /* 0x000000000004a947 */ /* 0x000fea0003800000 */
[----:B------:R-:W-:Y:S01]  /*c690*/  BPT.TRAP 0x1 ;  /* 0x000000040000795c */ /* 0x000fe20000300000 */
.L_x_133:
[----:B------:R-:W5:Y:S02]  /*c6a0*/  SYNCS.PHASECHK.TRANS64.TRYWAIT P1, [UR5+0x78], R4 ;  /* 0x00007804ff0075a7 */ /* 0x000f640008020145 */
[----:B-----5:R-:W-:Y:S05]  /*c6b0*/  @!P1 BRA `(.L_x_134) ;  /* 0x0000001c001c9947 */ /* 0x020fea0003800000 */
.L_x_176:
[----:B------:R-:W-:Y:S04]  /*c6c0*/  BSSY B0, `(.L_x_135) ;  /* 0x000000f000007945 */ /* 0x000fe80003800000 */
[----:B------:R-:W-:Y:S05]  /*c6d0*/  @!P0 BRA `(.L_x_136) ;  /* 0x0000000000348947 */ /* 0x000fea0003800000 */
[----:B------:R-:W-:Y:S01]  /*c6e0*/  R2UR UR12, R13 ;  /* 0x000000000d0c72ca */ /* 0x000fe200000e0000 */
[----:B------:R-:W-:Y:S02]  /*c6f0*/  UIADD3 UR16, UP0, UR6, 0x3f0, URZ ;  /* 0x000003f006107890 */ /* 0x000fe4000ff1e03f */
[----:B------:R-:W-:Y:S02]  /*c700*/  UIADD3 UR11, UR19, 0x80, URZ ;  /* 0x00000080130b7890 */ /* 0x000fe4000fffe03f */
[----:B------:R-:W-:Y:S02]  /*c710*/  UIADD3 UR8, UR5, 0x6200, URZ ;  /* 0x0000620005087890 */ /* 0x000fe4000fffe03f */
[----:B------:R-:W-:Y:S02]  /*c720*/  UIADD3 UR9, UR5, 0x58, URZ ;  /* 0x0000005805097890 */ /* 0x000fe4000fffe03f */
[----:B------:R-:W-:Y:S01]  /*c730*/  UIADD3.X UR17, URZ, UR7, URZ, UP0, !UPT ;  /* 0x000000073f117290 */ /* 0x000fe200087fe43f */
[----:B------:R-:W-:Y:S01]  /*c740*/  UMOV UR20, 0x0 ;  /* 0x0000000000147882 */ /* 0x000fe20000000000 */
[----:B------:R-:W-:-:S07]  /*c750*/  UMOV UR21, 0x10000000 ;  /* 0x1000000000157882 */ /* 0x000fce0000000000 */
[----:B------:R1:W-:Y:S02]  /*c760*/  UTMALDG.3D [UR8], [UR16], desc[UR20] ;  /* 0x00001408100075b4 */ /* 0x0003e40008011000 */
[----:B-1----:R-:W-:Y:S05]  /*c770*/  @!P2 BRA `(.L_x_137) ;  /* 0x000000000004a947 */ /* 0x002fea0003800000 */
[----:B------:R-:W-:Y:S01]  /*c780*/  BPT.TRAP 0x1 ;  /* 0x000000040000795c */ /* 0x000fe20000300000 */
.L_x_137:
[----:B------:R-:W1:Y:S02]  /*c790*/  LDC R4, c[0x0][0x800] ;  /* 0x00020000ff047b82 */ /* 0x000e640000000800 */
[----:B-1----:R1:W-:Y:S02]  /*c7a0*/  SYNCS.ARRIVE.TRANS64.RED.A0TR RZ, [UR5+0x58], R4 ;  /* 0x00005804ffff79a7 */ /* 0x0023e40008300405 */
.L_x_136:
[----:B------:R-:W-:Y:S05]  /*c7b0*/  BSYNC B0 ;  /* 0x0000000000007941 */ /* 0x000fea0003800000 */
.L_x_135:
[----:B------:R-:W-:Y:S05]  /*c7c0*/  @!P2 BRA `(.L_x_138) ;  /* 0x000000000004a947 */ /* 0x000fea0003800000 */
[----:B------:R-:W-:Y:S01]  /*c7d0*/  BPT.TRAP 0x1 ;  /* 0x000000040000795c */ /* 0x000fe20000300000 */
.L_x_138:
[----:B------:R-:W-:Y:S01]  /*c7e0*/  IADD3 R16, P0, R16, UR38, RZ ;  /* 0x0000002610107c10 */ /* 0x000fe2000ff1e0ff */
[----:B------:R-:W-:Y:S01]  /*c7f0*/  UIADD3 UR4, UR5, 0x58, URZ ;  /* 0x0000005805047890 */ /* 0x000fe2000fffe03f */
[----:B------:R-:W-:Y:S01]  /*c800*/  LOP3.LUT R8, R8, 0x1, RZ, 0x3c, !PT ;  /* 0x0000000108087812 */ /* 0x000fe200078e3cff */
[----:B------:R-:W-:Y:S01]  /*c810*/  IMAD.MOV.U32 R21, RZ, RZ, -0x1 ;  /* 0xffffffffff157424 */ /* 0x000fe200078e00ff */
[----:B------:R-:W-:Y:S01]  /*c820*/  IADD3.X R17, R17, UR37, RZ, P0, !PT ;  /* 0x0000002511117c10 */ /* 0x000fe200087fe4ff */
[----:B------:R-:W-:Y:S01]  /*c830*/  UPRMT UR4, UR36, 0x654, UR4 ;  /* 0x0000065424047896 */ /* 0x000fe20008000004 */
[----:B------:R-:W-:Y:S01]  /*c840*/  ISETP.GE.U32.AND P0, PT, R16, UR22, PT ;  /* 0x0000001610007c0c */ /* 0x000fe2000bf06070 */
[----:B------:R-:W-:Y:S01]  /*c850*/  IMAD.MOV.U32 R13, RZ, RZ, -0x1 ;  /* 0xffffffffff0d7424 */ /* 0x000fe200078e00ff */
[----:B-1----:R-:W-:Y:S02]  /*c860*/  PRMT R4, RZ, 0x7610, R4 ;  /* 0x00007610ff047816 */ /* 0x002fe40000000004 */
[----:B------:R-:W-:-:S02]  /*c870*/  ISETP.GE.U32.AND.EX P0, PT, R17, UR23, PT, P0 ;  /* 0x0000001711007c0c */ /* 0x000fc4000bf06100 */
[----:B------:R-:W-:Y:S02]  /*c880*/  MOV R20, 0xffffffff ;  /* 0xffffffff00147802 */ /* 0x000fe40000000f00 */
[----:B------:R-:W-:Y:S09]  /*c890*/  SYNCS.ARRIVE.TRANS64.RED.A1T0 RZ, [UR4], RZ ;  /* 0x000000ffffff79a7 */ /* 0x000ff20008100404 */
[----:B------:R-:W-:Y:S05]  /*c8a0*/  @P0 BRA `(.L_x_139) ;  /* 0x0000000400580947 */ /* 0x000fea0003800000 */
[----:B------:R-:W1:Y:S01]  /*c8b0*/  S2R R13, SR_CTAID.X ;  /* 0x00000000000d7919 */ /* 0x000e620000002500 */
[----:B------:R-:W5:Y:S01]  /*c8c0*/  LDC.64 R14, c[0x0][0x8d0] ;  /* 0x00023400ff0e7b82 */ /* 0x000f620000000a00 */
[----:B------:R-:W-:Y:S01]  /*c8d0*/  ULDC UR4, c[0x0][0x150] ;  /* 0x0000540000047ab9 */ /* 0x000fe20000000800 */
[----:B------:R-:W-:Y:S01]  /*c8e0*/  IMAD.MOV.U32 R22, RZ, RZ, R17 ;  /* 0x000000ffff167224 */ /* 0x000fe200078e0011 */
[----:B------:R-:W2:Y:S05]  /*c8f0*/  S2R R20, SR_CTAID.Y ;  /* 0x0000000000147919 */ /* 0x000eaa0000002600 */
[----:B------:R-:W3:Y:S08]  /*c900*/  LDC R6, c[0x0][0x144] ;  /* 0x00005100ff067b82 */ /* 0x000ef00000000800 */
[----:B------:R-:W3:Y:S01]  /*c910*/  LDC R21, c[0x0][0x8d8] ;  /* 0x00023600ff157b82 */ /* 0x000ee20000000800 */
[----:B-----5:R-:W-:-:S04]  /*c920*/  ISETP.NE.U32.AND P0, PT, R14, RZ, PT ;  /* 0x000000ff0e00720c */ /* 0x020fc80003f05070 */
[----:B------:R-:W-:Y:S02]  /*c930*/  ISETP.NE.AND.EX P0, PT, R15, RZ, PT, P0 ;  /* 0x000000ff0f00720c */ /* 0x000fe40003f05300 */
[----:B-1----:R-:W-:Y:S02]  /*c940*/  I2FP.F32.U32 R4, R13 ;  /* 0x0000000d00047245 */ /* 0x002fe40000201000 */
[----:B--2---:R-:W-:-:S03]  /*c950*/  I2FP.F32.U32 R18, R20 ;  /* 0x0000001400127245 */ /* 0x004fc60000201000 */
[----:B------:R-:W-:-:S06]  /*c960*/  FMUL R4, R4, UR4 ;  /* 0x0000000404047c20 */ /* 0x000fcc0008400000 */
[----:B------:R-:W3:Y:S02]  /*c970*/  F2I.U32.TRUNC.NTZ R4, R4 ;  /* 0x0000000400047305 */ /* 0x000ee4000020f000 */
[----:B---34-:R-:W-:-:S04]  /*c980*/  IMAD.MOV R5, RZ, RZ, -R4 ;  /* 0x000000ffff057224 */ /* 0x018fc800078e0a04 */
[----:B------:R-:W-:Y:S02]  /*c990*/  IMAD R13, R6, R5, R13 ;  /* 0x00000005060d7224 */ /* 0x000fe400078e020d */
[----:B------:R-:W-:Y:S01]  /*c9a0*/  IMAD.MOV.U32 R6, RZ, RZ, R16 ;  /* 0x000000ffff067224 */ /* 0x000fe200078e0010 */
[----:B------:R-:W-:Y:S06]  /*c9b0*/  @!P0 BRA `(.L_x_140) ;  /* 0x0000000000308947 */ /* 0x000fec0003800000 */
[----:B------:R-:W1:Y:S02]  /*c9c0*/  LDC R5, c[0x0][0x8dc] ;  /* 0x00023700ff057b82 */ /* 0x000e640000000800 */
[----:B-1----:R-:W-:-:S05]  /*c9d0*/  IADD3 R5, P0, R16, R5, RZ ;  /* 0x0000000510057210 */ /* 0x002fca0007f1e0ff */
[----:B------:R-:W-:-:S04]  /*c9e0*/  IMAD.X R23, RZ, RZ, R17, P0 ;  /* 0x000000ffff177224 */ /* 0x000fc800000e0611 */
[----:B------:R-:W-:-:S04]  /*c9f0*/  IMAD.WIDE.U32 R6, R23, R14, RZ ;  /* 0x0000000e17067225 */ /* 0x000fc800078e00ff */
[----:B------:R-:W-:-:S04]  /*ca00*/  IMAD.WIDE.U32 R6, P0, R5, R15, R6 ;  /* 0x0000000f05067225 */ /* 0x000fc80007800006 */
[----:B------:R-:W-:-:S04]  /*ca10*/  IMAD.WIDE.U32 R4, R5, R14, RZ ;  /* 0x0000000e05047225 */ /* 0x000fc800078e00ff */
[----:B------:R-:W-:Y:S01]  /*ca20*/  IMAD.MOV.U32 R4, RZ, RZ, R7 ;  /* 0x000000ffff047224 */ /* 0x000fe200078e0007 */
[----:B------:R-:W-:Y:S02]  /*ca30*/  IADD3 RZ, P1, R5, R6, RZ ;  /* 0x0000000605ff7210 */ /* 0x000fe40007f3e0ff */
[----:B------:R-:W-:-:S03]  /*ca40*/  IADD3.X R5, RZ, RZ, RZ, P0, !PT ;  /* 0x000000ffff057210 */ /* 0x000fc600007fe4ff */
[----:B------:R-:W-:-:S04]  /*ca50*/  IMAD.WIDE.U32.X R4, R23, R15, R4, P1 ;  /* 0x0000000f17047225 */ /* 0x000fc800008e0404 */
[----:B------:R-:W-:Y:S02]  /*ca60*/  IMAD.MOV.U32 R6, RZ, RZ, R4 ;  /* 0x000000ffff067224 */ /* 0x000fe400078e0004 */
[----:B------:R-:W-:-:S07]  /*ca70*/  IMAD.MOV.U32 R22, RZ, RZ, R5 ;  /* 0x000000ffff167224 */ /* 0x000fce00078e0005 */
.L_x_140:
[----:B------:R-:W-:Y:S01]  /*ca80*/  ULDC UR4, c[0x0][0x154] ;  /* 0x0000550000047ab9 */ /* 0x000fe20000000800 */
[----:B------:R-:W1:Y:S01]  /*ca90*/  LDC R7, c[0x0][0x148] ;  /* 0x00005200ff077b82 */ /* 0x000e620000000800 */
[----:B------:R-:W-:Y:S01]  /*caa0*/  FMUL R14, R18, UR4 ;  /* 0x00000004120e7c20 */ /* 0x000fe20008400000 */
[----:B------:R-:W-:Y:S02]  /*cab0*/  ISETP.NE.AND P2, PT, R2, 0x1, PT ;  /* 0x000000010200780c */ /* 0x000fe40003f45270 */
[-CC-:B------:R-:W-:Y:S02]  /*cac0*/  SHF.R.U64 R18, R6, R21.reuse, R22.reuse ;  /* 0x0000001506127219 */ /* 0x180fe40000001216 */
[----:B------:R-:W-:Y:S01]  /*cad0*/  SHF.R.U32.HI R21, RZ, R21, R22 ;  /* 0x00000015ff157219 */ /* 0x000fe20000011616 */
[----:B------:R-:W2:Y:S01]  /*cae0*/  F2I.U32.TRUNC.NTZ R14, R14 ;  /* 0x0000000e000e7305 */ /* 0x000ea2000020f000 */
[----:B------:R-:W3:Y:S01]  /*caf0*/  LDC.64 R4, c[0x0][0x8c8] ;  /* 0x00023200ff047b82 */ /* 0x000ee20000000a00 */
[----:B------:R-:W-:-:S05]  /*cb00*/  IADD3 R23, P0, RZ, -R18, RZ ;  /* 0x80000012ff177210 */ /* 0x000fca0007f1e0ff */
[----:B------:R-:W-:Y:S02]  /*cb10*/  IMAD.X R21, RZ, RZ, ~R21, P0 ;  /* 0x000000ffff157224 */ /* 0x000fe400000e0e15 */
[----:B------:R-:W4:Y:S01]  /*cb20*/  LDC R22, c[0x0][0x8c0] ;  /* 0x00023000ff167b82 */ /* 0x000f220000000800 */
[----:B--2---:R-:W-:-:S07]  /*cb30*/  IMAD.MOV R15, RZ, RZ, -R14 ;  /* 0x000000ffff0f7224 */ /* 0x004fce00078e0a0e */
[----:B------:R-:W2:Y:S01]  /*cb40*/  LDC R27, c[0x0][0x900] ;  /* 0x00024000ff1b7b82 */ /* 0x000ea20000000800 */
[----:B-1----:R-:W-:-:S07]  /*cb50*/  @P2 IMAD R13, R7, R15, R20 ;  /* 0x0000000f070d2224 */ /* 0x002fce00078e0214 */
[----:B------:R-:W1:Y:S01]  /*cb60*/  LDC.64 R14, c[0x0][0x8e8] ;  /* 0x00023a00ff0e7b82 */ /* 0x000e620000000a00 */
[----:B---3--:R-:W-:-:S04]  /*cb70*/  IMAD R6, R21, R4, RZ ;  /* 0x0000000415067224 */ /* 0x008fc800078e02ff */
[C---:B------:R-:W-:Y:S02]  /*cb80*/  IMAD R7, R23.reuse, R5, R6 ;  /* 0x0000000517077224 */ /* 0x040fe400078e0206 */
[----:B------:R-:W-:Y:S01]  /*cb90*/  IMAD.WIDE.U32 R4, R23, R4, R16 ;  /* 0x0000000417047225 */ /* 0x000fe200078e0010 */
[----:B------:R-:W3:Y:S04]  /*cba0*/  LDC R6, c[0x0][0x8b0] ;  /* 0x00022c00ff067b82 */ /* 0x000ee80000000800 */
[----:B------:R-:W-:-:S04]  /*cbb0*/  IADD3 R5, R5, R7, RZ ;  /* 0x0000000705057210 */ /* 0x000fc80007ffe0ff */
[-CC-:B----4-:R-:W-:Y:S01]  /*cbc0*/  SHF.R.U64 R26, R4, R22.reuse, R5.reuse ;  /* 0x00000016041a7219 */ /* 0x190fe20000001205 */
[----:B------:R-:W4:Y:S01]  /*cbd0*/  LDC R25, c[0x0][0x8f0] ;  /* 0x00023c00ff197b82 */ /* 0x000f220000000800 */
[----:B------:R-:W-:Y:S02]  /*cbe0*/  SHF.R.U32.HI R5, RZ, R22, R5 ;  /* 0x00000016ff057219 */ /* 0x000fe40000011605 */
[----:B-1----:R-:W-:-:S05]  /*cbf0*/  ISETP.NE.U32.AND P0, PT, R14, RZ, PT ;  /* 0x000000ff0e00720c */ /* 0x002fca0003f05070 */
[----:B------:R-:W1:Y:S01]  /*cc00*/  LDC R24, c[0x0][0x8e0] ;  /* 0x00023800ff187b82 */ /* 0x000e620000000800 */
[----:B------:R-:W-:Y:S02]  /*cc10*/  ISETP.NE.AND.EX P0, PT, R15, RZ, PT, P0 ;  /* 0x000000ff0f00720c */ /* 0x000fe40003f05300 */
[----:B---3--:R-:W-:-:S05]  /*cc20*/  SHF.R.U64 R23, R26, R6, R5 ;  /* 0x000000061a177219 */ /* 0x008fca0000001205 */
[----:B------:R-:W3:Y:S01]  /*cc30*/  LDC R22, c[0x0][0x8b8] ;  /* 0x00022e00ff167b82 */ /* 0x000ee20000000800 */
[----:B------:R-:W-:-:S04]  /*cc40*/  SHF.R.U32.HI R4, RZ, R6, R5 ;  /* 0x00000006ff047219 */ /* 0x000fc80000011605 */
[-CC-:B--2---:R-:W-:Y:S02]  /*cc50*/  SHF.R.U64 R21, R23, R27.reuse, R4.reuse ;  /* 0x0000001b17157219 */ /* 0x184fe40000001204 */
[----:B------:R-:W-:Y:S01]  /*cc60*/  SHF.R.U32.HI R27, RZ, R27, R4 ;  /* 0x0000001bff1b7219 */ /* 0x000fe20000011604 */
[----:B------:R-:W2:Y:S02]  /*cc70*/  LDC R20, c[0x0][0x8a8] ;  /* 0x00022a00ff147b82 */ /* 0x000ea40000000800 */
[----:B------:R-:W-:Y:S02]  /*cc80*/  IMAD.MOV.U32 R4, RZ, RZ, R21 ;  /* 0x000000ffff047224 */ /* 0x000fe400078e0015 */
[----:B------:R-:W-:Y:S01]  /*cc90*/  IMAD.MOV.U32 R5, RZ, RZ, R27 ;  /* 0x000000ffff057224 */ /* 0x000fe200078e001b */
[----:B----4-:R-:W-:Y:S06]  /*cca0*/  @!P0 BRA `(.L_x_141) ;  /* 0x0000000000288947 */ /* 0x010fec0003800000 */
[----:B------:R-:W4:Y:S02]  /*ccb0*/  LDC R4, c[0x0][0x8f4] ;  /* 0x00023d00ff047b82 */ /* 0x000f240000000800 */
[----:B----4-:R-:W-:-:S05]  /*ccc0*/  IADD3 R5, P0, R21, R4, RZ ;  /* 0x0000000415057210 */ /* 0x010fca0007f1e0ff */
[----:B------:R-:W-:-:S04]  /*ccd0*/  IMAD.X R27, RZ, RZ, R27, P0 ;  /* 0x000000ffff1b7224 */ /* 0x000fc800000e061b */
[----:B------:R-:W-:-:S04]  /*cce0*/  IMAD.WIDE.U32 R6, R27, R14, RZ ;  /* 0x0000000e1b067225 */ /* 0x000fc800078e00ff */
[----:B------:R-:W-:-:S04]  /*ccf0*/  IMAD.WIDE.U32 R6, P0, R5, R15, R6 ;  /* 0x0000000f05067225 */ /* 0x000fc80007800006 */
[----:B------:R-:W-:-:S04]  /*cd00*/  IMAD.WIDE.U32 R4, R5, R14, RZ ;  /* 0x0000000e05047225 */ /* 0x000fc800078e00ff */
[----:B------:R-:W-:Y:S01]  /*cd10*/  IMAD.MOV.U32 R4, RZ, RZ, R7 ;  /* 0x000000ffff047224 */ /* 0x000fe200078e0007 */
[----:B------:R-:W-:Y:S01]  /*cd20*/  IADD3 RZ, P1, R5, R6, RZ ;  /* 0x0000000605ff7210 */ /* 0x000fe20007f3e0ff */
[----:B------:R-:W-:-:S04]  /*cd30*/  IMAD.X R5, RZ, RZ, RZ, P0 ;  /* 0x000000ffff057224 */ /* 0x000fc800000e06ff */
[----:B------:R-:W-:-:S08]  /*cd40*/  IMAD.WIDE.U32.X R4, R27, R15, R4, P1 ;  /* 0x0000000f1b047225 */ /* 0x000fd000008e0404 */
.L_x_141:
[----:B------:R-:W-:Y:S02]  /*cd50*/  SHF.R.U64 R25, R4, R25, R5 ;  /* 0x0000001904197219 */ /* 0x000fe40000001205 */
[----:B------:R-:W-:Y:S02]  /*cd60*/  LOP3.LUT R4, R23, R12, RZ, 0xc0, !PT ;  /* 0x0000000c17047212 */ /* 0x000fe400078ec0ff */
[----:B------:R-:W-:Y:S02]  /*cd70*/  IADD3 R5, -R25, RZ, RZ ;  /* 0x000000ff19057210 */ /* 0x000fe40007ffe1ff */
[----:B------:R-:W-:Y:S01]  /*cd80*/  LOP3.LUT R6, R26, R11, RZ, 0xc0, !PT ;  /* 0x0000000b1a067212 */ /* 0x000fe200078ec0ff */
[----:B------:R-:W-:Y:S02]  /*cd90*/  IMAD R4, R9, R25, R4 ;  /* 0x0000001909047224 */ /* 0x000fe400078e0204 */
[----:B-1----:R-:W-:Y:S02]  /*cda0*/  IMAD R21, R5, R24, R21 ;  /* 0x0000001805157224 */ /* 0x002fe400078e0215 */
[----:B---3--:R-:W-:-:S02]  /*cdb0*/  IMAD R13, R4, R22, R13 ;  /* 0x00000016040d7224 */ /* 0x008fc400078e020d */
[----:B--2---:R-:W-:Y:S02]  /*cdc0*/  IMAD R6, R21, R20, R6 ;  /* 0x0000001415067224 */ /* 0x004fe400078e0206 */
[----:B------:R-:W-:-:S03]  /*cdd0*/  IMAD.MOV.U32 R4, RZ, RZ, 0x1 ;  /* 0x00000001ff047424 */ /* 0x000fc600078e00ff */
[----:B------:R-:W-:Y:S02]  /*cde0*/  SEL R20, R6, R13, !P2 ;  /* 0x0000000d06147207 */ /* 0x000fe40005000000 */
[----:B------:R-:W-:Y:S01]  /*cdf0*/  SEL R21, R13, R6, !P2 ;  /* 0x000000060d157207 */ /* 0x000fe20005000000 */
[----:B------:R-:W-:-:S07]  /*ce00*/  IMAD.MOV.U32 R13, RZ, RZ, R18 ;  /* 0x000000ffff0d7224 */ /* 0x000fce00078e0012 */
.L_x_139:
[----:B------:R-:W-:-:S13]  /*ce10*/  LOP3.LUT P0, RZ, R4, 0xff, RZ, 0xc0, !PT ;  /* 0x000000ff04ff7812 */ /* 0x000fda000780c0ff */
[----:B------:R-:W-:Y:S05]  /*ce20*/  @P0 BRA `(.L_x_142) ;  /* 0xfffffff0005c0947 */ /* 0x000fea000383ffff */
.L_x_110:
[----:B------:R-:W-:-:S13]  /*ce30*/  ELECT P0, URZ, PT ;  /* 0x00000000003f782f */ /* 0x000fda0003800000 */
[----:B------:R-:W-:Y:S05]  /*ce40*/  @!P0 BRA `(.L_x_14) ;  /* 0x0000001000508947 */ /* 0x000fea0003800000 */
[----:B------:R-:W-:-:S04]  /*ce50*/  LOP3.LUT R19, R19, 0x2, RZ, 0xfc, !PT ;  /* 0x0000000213137812 */ /* 0x000fc800078efcff */
[----:B------:R-:W-:-:S13]  /*ce60*/  ISETP.NE.AND P1, PT, R19, 0x3, PT ;  /* 0x000000031300780c */ /* 0x000fda0003f25270 */
[----:B------:R-:W-:Y:S05]  /*ce70*/  @!P1 BRA `(.L_x_143) ;  /* 0x0000000000049947 */ /* 0x000fea0003800000 */
[----:B------:R-:W-:Y:S01]  /*ce80*/  BPT.TRAP 0x1 ;  /* 0x000000040000795c */ /* 0x000fe20000300000 */
.L_x_143:
[----:B--2--5:R-:W-:Y:S01]  /*ce90*/  IMAD.U32 R3, RZ, RZ, UR36 ;  /* 0x00000024ff037e24 */ /* 0x024fe2000f8e00ff */
[----:B------:R-:W-:Y:S02]  /*cea0*/  MOV R2, 0x400 ;  /* 0x0000040000027802 */ /* 0x000fe40000000f00 */
[----:B------:R-:W-:Y:S02]  /*ceb0*/  SHF.L.U32 R0, R8, 0x1f, RZ ;  /* 0x0000001f08007819 */ /* 0x000fe400000006ff */
[----:B------:R-:W-:-:S04]  /*cec0*/  LEA R3, R3, R2, 0x18 ;  /* 0x0000000203037211 */ /* 0x000fc800078ec0ff */
[----:B------:R-:W2:Y:S02]  /*ced0*/  SYNCS.PHASECHK.TRANS64.TRYWAIT P0, [R3+URZ+0x60], R0 ;  /* 0x00006000030075a7 */ /* 0x000ea4000800017f */
[----:B--2---:R-:W-:Y:S05]  /*cee0*/  @!P0 BRA `(.L_x_144) ;  /* 0x0000001400288947 */ /* 0x004fea0003800000 */
.L_x_177:
[----:B------:R-:W-:Y:S05]  /*cef0*/  @!P1 BRA `(.L_x_145) ;  /* 0x0000000000049947 */ /* 0x000fea0003800000 */
[----:B------:R-:W-:Y:S01]  /*cf00*/  BPT.TRAP 0x1 ;  /* 0x000000040000795c */ /* 0x000fe20000300000 */
.L_x_145:
[----:B------:R-:W5:Y:S02]  /*cf10*/  SYNCS.PHASECHK.TRANS64.TRYWAIT P0, [R3+URZ+0x68], R0 ;  /* 0x00006800030075a7 */ /* 0x000f64000800017f */
[----:B-----5:R-:W-:Y:S05]  /*cf20*/  @!P0 BRA `(.L_x_146) ;  /* 0x00000014002c8947 */ /* 0x020fea0003800000 */
.L_x_178:
[----:B------:R-:W-:Y:S05]  /*cf30*/  @!P1 BRA `(.L_x_147) ;  /* 0x0000000000049947 */ /* 0x000fea0003800000 */
[----:B------:R-:W-:Y:S01]  /*cf40*/  BPT.TRAP 0x1 ;  /* 0x000000040000795c */ /* 0x000fe20000300000 */
.L_x_147:
[----:B------:R-:W5:Y:S02]  /*cf50*/  SYNCS.PHASECHK.TRANS64.TRYWAIT P0, [R3+URZ+0x70], R0 ;  /* 0x00007000030075a7 */ /* 0x000f64000800017f */
[----:B-----5:R-:W-:Y:S05]  /*cf60*/  @!P0 BRA `(.L_x_148) ;  /* 0x0000001400308947 */ /* 0x020fea0003800000 */
.L_x_179:
[----:B------:R-:W-:Y:S05]  /*cf70*/  @!P1 BRA `(.L_x_149) ;  /* 0x0000000000049947 */ /* 0x000fea0003800000 */
[----:B------:R-:W-:Y:S01]  /*cf80*/  BPT.TRAP 0x1 ;  /* 0x000000040000795c */ /* 0x000fe20000300000 */
.L_x_149:
[----:B------:R-:W-:-:S07]  /*cf90*/  SHF.L.U32 R8, R8, 0x1f, RZ ;  /* 0x0000001f08087819 */ /* 0x000fce00000006ff */
.L_x_150:
[----:B------:R1:W1:Y:S02]  /*cfa0*/  SYNCS.PHASECHK.TRANS64.TRYWAIT P0, [R3+URZ+0x78], R8 ;  /* 0x00007808030075a7 */ /* 0x000264000800017f */
[----:B-1----:R-:W-:Y:S05]  /*cfb0*/  @!P0 NANOSLEEP.SYNCS 0x989680 ;  /* 0x009896800000895d */ /* 0x002fea0003900000 */
[----:B------:R-:W1:Y:S02]  /*cfc0*/  @!P0 SYNCS.PHASECHK.TRANS64 P0, [R3+URZ+0x78], R8 ;  /* 0x00007808030085a7 */ /* 0x000e64000800007f */
[----:B-1----:R-:W-:Y:S05]  /*cfd0*/  @P0 BRA `(.L_x_14) ;  /* 0x0000000c00ec0947 */ /* 0x002fea0003800000 */
[----:B------:R-:W-:Y:S05]  /*cfe0*/  BRA `(.L_x_150) ;  /* 0xfffffffc00ec7947 */ /* 0x000fea000383ffff */
.L_x_105:
[----:B------:R-:W-:Y:S01]  /*cff0*/  LOP3.LUT P0, RZ, R8, 0xff, RZ, 0xc0, !PT ;  /* 0x000000ff08ff7812 */ /* 0x000fe2000780c0ff */
[----:B------:R-:W-:Y:S02]  /*d000*/  IMAD.MOV.U32 R10, RZ, RZ, 0x1 ;  /* 0x00000001ff0a7424 */ /* 0x000fe400078e00ff */
[----:B------:R-:W-:-:S10]  /*d010*/  IMAD.MOV.U32 R9, RZ, RZ, RZ ;  /* 0x000000ffff097224 */ /* 0x000fd400078e00ff */
[----:B------:R-:W-:Y:S05]  /*d020*/  @!P0 BRA `(.L_x_151) ;  /* 0x0000000c00248947 */ /* 0x000fea0003800000 */
[----:B------:R-:W2:Y:S01]  /*d030*/  LDC R0, c[0x0][0x28c] ;  /* 0x0000a300ff007b82 */ /* 0x000ea20000000800 */
[----:B------:R-:W-:Y:S01]  /*d040*/  ULDC UR7, c[0x0][0x900] ;  /* 0x0002400000077ab9 */ /* 0x000fe20000000800 */
[----:B------:R-:W-:Y:S01]  /*d050*/  UMOV UR8, 0xffffffff ;  /* 0xffffffff00087882 */ /* 0x000fe20000000000 */
[----:B------:R-:W-:Y:S01]  /*d060*/  BSSY B0, `(.L_x_151) ;  /* 0x00000c5000007945 */ /* 0x000fe20003800000 */
[----:B-1----:R-:W-:Y:S01]  /*d070*/  USHF.L.U32 UR4, UR36, 0x5, URZ ;  /* 0x0000000524047899 */ /* 0x002fe2000800063f */
[----:B------:R-:W-:Y:S01]  /*d080*/  LOP3.LUT R11, R22, 0x2, RZ, 0xfc, !PT ;  /* 0x00000002160b7812 */ /* 0x000fe200078efcff */
[----:B------:R-:W-:Y:S01]  /*d090*/  USHF.L.U32 UR5, UR36, 0xb, URZ ;  /* 0x0000000b24057899 */ /* 0x000fe2000800063f */
[----:B------:R-:W-:Y:S01]  /*d0a0*/  IMAD.MOV.U32 R10, RZ, RZ, 0x1 ;  /* 0x00000001ff0a7424 */ /* 0x000fe200078e00ff */
[----:B------:R-:W-:Y:S01]  /*d0b0*/  USHF.L.U32 UR8, UR8, UR7, URZ ;  /* 0x0000000708087299 */ /* 0x000fe2000800063f */
[----:B------:R-:W-:Y:S01]  /*d0c0*/  IMAD.MOV.U32 R9, RZ, RZ, RZ ;  /* 0x000000ffff097224 */ /* 0x000fe200078e00ff */
[----:B------:R-:W-:Y:S01]  /*d0d0*/  ULDC UR6, c[0x0][0x8a8] ;  /* 0x00022a0000067ab9 */ /* 0x000fe20000000800 */
[----:B------:R-:W-:Y:S01]  /*d0e0*/  UMOV UR9, 0x1 ;  /* 0x0000000100097882 */ /* 0x000fe20000000000 */
[----:B------:R-:W-:-:S02]  /*d0f0*/  ULOP3.LUT UR4, UR4, 0x20, URZ, 0xc0, !UPT ;  /* 0x0000002004047892 */ /* 0x000fc4000f8ec03f */
[----:B------:R-:W-:Y:S02]  /*d100*/  ULOP3.LUT UR5, UR5, 0x800, URZ, 0xc0, !UPT ;  /* 0x0000080005057892 */ /* 0x000fe4000f8ec03f */
[----:B------:R-:W-:Y:S02]  /*d110*/  UIADD3 UR17, UR6, -0x1, URZ ;  /* 0xffffffff06117890 */ /* 0x000fe4000fffe03f */
[----:B------:R-:W-:Y:S02]  /*d120*/  USHF.L.U32 UR19, UR9, UR7, URZ ;  /* 0x0000000709137299 */ /* 0x000fe4000800063f */
[----:B------:R-:W-:Y:S01]  /*d130*/  ULOP3.LUT UR18, URZ, UR8, URZ, 0x33, !UPT ;  /* 0x000000083f127292 */ /* 0x000fe2000f8e333f */
[----:B------:R-:W-:Y:S01]  /*d140*/  ULDC.64 UR22, c[0x0][0x198] ;  /* 0x0000660000167ab9 */ /* 0x000fe20000000a00 */
[----:B--2---:R-:W-:-:S04]  /*d150*/  IADD3 R0, R0, 0x3f, RZ ;  /* 0x0000003f00007810 */ /* 0x004fc80007ffe0ff */
[----:B------:R-:W-:-:S04]  /*d160*/  SHF.R.S32.HI R3, RZ, 0x1f, R0 ;  /* 0x0000001fff037819 */ /* 0x000fc80000011400 */
[----:B------:R-:W-:Y:S01]  /*d170*/  LEA.HI R3, R3, R0, RZ, 0x6 ;  /* 0x0000000003037211 */ /* 0x000fe200078f30ff */
[----:B------:R-:W-:-:S03]  /*d180*/  IMAD.MOV.U32 R0, RZ, RZ, 0x1 ;  /* 0x00000001ff007424 */ /* 0x000fc600078e00ff */
[--C-:B------:R-:W-:Y:S02]  /*d190*/  SHF.R.S32.HI R8, RZ, 0x6, R3.reuse ;  /* 0x00000006ff087819 */ /* 0x100fe40000011403 */
[----:B------:R-:W-:-:S03]  /*d1a0*/  PRMT R3, R0, 0x7610, R3 ;  /* 0x0000761000037816 */ /* 0x000fc60000000003 */
[----:B------:R-:W-:-:S07]  /*d1b0*/  VIADD R0, R8, 0x1 ;  /* 0x0000000108007836 */ /* 0x000fce0000000000 */
.L_x_162:
[----:B------:R-:W-:-:S03]  /*d1c0*/  UMOV UR6, 0xffffffff ;  /* 0xffffffff00067882 */ /* 0x000fc60000000000 */
[----:B------:R-:W-:Y:S05]  /*d1d0*/  BRA.DIV UR6, `(.L_x_152) ;  /* 0x0000001206a87947 */ /* 0x000fea000b800000 */
[----:B------:R-:W-:-:S13]  /*d1e0*/  ELECT P6, URZ, PT ;  /* 0x00000000003f782f */ /* 0x000fda00038c0000 */
.L_x_182:
[----:B------:R-:W1:Y:S01]  /*d1f0*/  LDC R4, c[0x0][0x28c] ;  /* 0x0000a300ff047b82 */ /* 0x000e620000000800 */
[----:B------:R-:W-:Y:S01]  /*d200*/  BSSY B1, `(.L_x_153) ;  /* 0x0000038000017945 */ /* 0x000fe20003800000 */
[----:B-1----:R-:W-:-:S13]  /*d210*/  ISETP.LT.OR P6, PT, R4, 0x1, !P6 ;  /* 0x000000010400780c */ /* 0x002fda00077c1670 */
[----:B------:R-:W-:Y:S05]  /*d220*/  @P6 BRA `(.L_x_154) ;  /* 0x0000000000d46947 */ /* 0x000fea0003800000 */
[----:B------:R-:W-:Y:S01]  /*d230*/  LEA R20, R20, UR4, 0x6 ;  /* 0x0000000414147c11 */ /* 0x000fe2000f8e30ff */
[----:B------:R-:W-:Y:S01]  /*d240*/  IMAD.SHL.U32 R21, R21, 0x100, RZ ;  /* 0x0000010015157824 */ /* 0x000fe200078e00ff */
[----:B------:R-:W-:Y:S01]  /*d250*/  MOV R19, RZ ;  /* 0x000000ff00137202 */ /* 0x000fe20000000f00 */
[----:B------:R-:W-:Y:S02]  /*d260*/  IMAD.MOV.U32 R4, RZ, RZ, R0 ;  /* 0x000000ffff047224 */ /* 0x000fe400078e0000 */
[----:B------:R-:W-:Y:S02]  /*d270*/  IMAD.MOV.U32 R5, RZ, RZ, R10 ;  /* 0x000000ffff057224 */ /* 0x000fe400078e000a */
[----:B------:R-:W-:-:S07]  /*d280*/  IMAD.MOV.U32 R6, RZ, RZ, R9 ;  /* 0x000000ffff067224 */ /* 0x000fce00078e0009 */
.L_x_157:
[----:B------:R-:W1:Y:S01]  /*d290*/  S2R R12, SR_CgaCtaId ;  /* 0x00000000000c7919 */ /* 0x000e620000008800 */
[----:B------:R-:W-:Y:S02]  /*d2a0*/  MOV R7, 0x400 ;  /* 0x0000040000077802 */ /* 0x000fe40000000f00 */
[----:B------:R-:W-:Y:S02]  /*d2b0*/  LOP3.LUT P1, RZ, R18, 0x7f, RZ, 0xc0, !PT ;  /* 0x0000007f12ff7812 */ /* 0x000fe4000782c0ff */
[----:B-1----:R-:W-:Y:S02]  /*d2c0*/  LEA R15, R12, R7, 0x18 ;  /* 0x000000070c0f7211 */ /* 0x002fe400078ec0ff */
[----:B------:R-:W-:-:S09]  /*d2d0*/  SHF.L.U32 R7, R5, 0x1f, RZ ;  /* 0x0000001f05077819 */ /* 0x000fd200000006ff */
[----:B------:R-:W1:Y:S01]  /*d2e0*/  @!P1 LDC R12, c[0x0][0x500] ;  /* 0x00014000ff0c9b82 */ /* 0x000e620000000800 */
[----:B------:R-:W-:-:S04]  /*d2f0*/  IMAD R14, R6, 0x8, R15 ;  /* 0x00000008060e7824 */ /* 0x000fc800078e020f */
[----:B------:R-:W2:Y:S02]  /*d300*/  SYNCS.PHASECHK.TRANS64.TRYWAIT P0, [R14+URZ+0x20], R7 ;  /* 0x000020070e0075a7 */ /* 0x000ea4000800017f */
[----:B--2---:R-:W-:Y:S05]  /*d310*/  @!P0 BRA `(.L_x_155) ;  /* 0x0000001000788947 */ /* 0x004fea0003800000 */
.L_x_183:
[----:B--2---:R-:W-:Y:S01]  /*d320*/  PRMT R7, R11, 0x9910, RZ ;  /* 0x000099100b077816 */ /* 0x004fe200000000ff */
[----:B-1----:R1:W-:Y:S03]  /*d330*/  @!P1 SYNCS.ARRIVE.TRANS64 RZ, [R14+URZ], R12 ;  /* 0x0000000c0eff99a7 */ /* 0x0023e6000800003f */
[----:B------:R-:W-:-:S13]  /*d340*/  ISETP.NE.AND P0, PT, R7, 0x2, PT ;  /* 0x000000020700780c */ /* 0x000fda0003f05270 */
[----:B-1----:R-:W-:Y:S05]  /*d350*/  @P0 BRA `(.L_x_156) ;  /* 0x0000000000040947 */ /* 0x002fea0003800000 */
[----:B------:R-:W-:Y:S01]  /*d360*/  BPT.TRAP 0x1 ;  /* 0x000000040000795c */ /* 0x000fe20000300000 */
.L_x_156:
[C---:B------:R-:W-:Y:S01]  /*d370*/  IMAD R12, R6.reuse, 0x8000, R15 ;  /* 0x00008000060c7824 */ /* 0x040fe200078e020f */
[----:B------:R-:W-:Y:S01]  /*d380*/  LEA R7, R6, UR5, 0xc ;  /* 0x0000000506077c11 */ /* 0x000fe2000f8e60ff */
[----:B------:R-:W-:Y:S01]  /*d390*/  VIADD R4, R4, 0xffffffff ;  /* 0xffffffff04047836 */ /* 0x000fe20000000000 */
[----:B------:R-:W-:Y:S01]  /*d3a0*/  R2UR UR9, R14 ;  /* 0x000000000e0972ca */ /* 0x000fe200000e0000 */
[----:B------:R-:W-:Y:S01]  /*d3b0*/  UIADD3 UR6, UP0, UR22, 0xf0, URZ ;  /* 0x000000f016067890 */ /* 0x000fe2000ff1e03f */
[----:B------:R-:W-:Y:S01]  /*d3c0*/  LEA R7, R7, R15, 0x1 ;  /* 0x0000000f07077211 */ /* 0x000fe200078e08ff */
[----:B------:R-:W-:Y:S01]  /*d3d0*/  UIADD3 UR24, UP1, UR22, 0x1f0, URZ ;  /* 0x000001f016187890 */ /* 0x000fe2000ff3e03f */
[----:B------:R-:W-:Y:S01]  /*d3e0*/  R2UR UR7, R12 ;  /* 0x000000000c0772ca */ /* 0x000fe200000e0000 */
[----:B------:R-:W-:Y:S01]  /*d3f0*/  VIADD R6, R6, 0x1 ;  /* 0x0000000106067836 */ /* 0x000fe20000000000 */
[----:B------:R-:W-:Y:S01]  /*d400*/  R2UR UR8, R7 ;  /* 0x00000000070872ca */ /* 0x000fe200000e0000 */
[----:B------:R-:W-:Y:S01]  /*d410*/  UIADD3.X UR25, URZ, UR23, URZ, UP1, !UPT ;  /* 0x000000173f197290 */ /* 0x000fe20008ffe43f */
[----:B------:R-:W-:Y:S01]  /*d420*/  R2UR UR11, R21 ;  /* 0x00000000150b72ca */ /* 0x000fe200000e0000 */
[----:B------:R-:W-:Y:S01]  /*d430*/  UMOV UR14, 0x0 ;  /* 0x00000000000e7882 */ /* 0x000fe20000000000 */
[----:B------:R-:W-:Y:S01]  /*d440*/  R2UR UR10, R19 ;  /* 0x00000000130a72ca */ /* 0x000fe200000e0000 */
[----:B------:R-:W-:Y:S01]  /*d450*/  UMOV UR15, 0x10000000 ;  /* 0x10000000000f7882 */ /* 0x000fe20000000000 */
[----:B------:R-:W-:Y:S01]  /*d460*/  R2UR UR12, R13 ;  /* 0x000000000d0c72ca */ /* 0x000fe200000e0000 */
[----:B------:R-:W-:Y:S01]  /*d470*/  UMOV UR21, 0x30000 ;  /* 0x0003000000157882 */ /* 0x000fe20000000000 */
[----:B------:R-:W-:Y:S01]  /*d480*/  R2UR UR20, R20 ;  /* 0x00000000141472ca */ /* 0x000fe200000e0000 */
[----:B------:R-:W-:Y:S01]  /*d490*/  VIADD R19, R19, 0x40 ;  /* 0x0000004013137836 */ /* 0x000fe20000000000 */
[----:B------:R-:W-:Y:S01]  /*d4a0*/  ISETP.GT.AND P1, PT, R4, 0x1, PT ;  /* 0x000000010400780c */ /* 0x000fe20003f24270 */
[----:B------:R-:W-:Y:S01]  /*d4b0*/  UIADD3 UR13, UR7, 0x8400, URZ ;  /* 0x00008400070d7890 */ /* 0x000fe2000fffe03f */
[----:B------:R-:W-:Y:S01]  /*d4c0*/  ISETP.NE.AND P0, PT, R6, 0x4, PT ;  /* 0x000000040600780c */ /* 0x000fe20003f05270 */
[----:B------:R-:W-:-:S02]  /*d4d0*/  UIADD3.X UR7, URZ, UR23, URZ, UP0, !UPT ;  /* 0x000000173f077290 */ /* 0x000fc400087fe43f */
[----:B------:R-:W-:Y:S01]  /*d4e0*/  UIADD3 UR16, UR8, 0x28400, URZ ;  /* 0x0002840008107890 */ /* 0x000fe2000fffe03f */
[----:B------:R-:W-:Y:S02]  /*d4f0*/  SEL R12, RZ, 0x1, P0 ;  /* 0x00000001ff0c7807 */ /* 0x000fe40000000000 */
[----:B------:R-:W-:Y:S01]  /*d500*/  UMOV UR8, UR13 ;  /* 0x0000000d00087c82 */ /* 0x000fe20008000000 */
[----:B------:R-:W-:Y:S02]  /*d510*/  SEL R6, R6, RZ, P0 ;  /* 0x000000ff06067207 */ /* 0x000fe40000000000 */
[----:B------:R-:W-:Y:S01]  /*d520*/  LOP3.LUT R5, R5, R12, RZ, 0x3c, !PT ;  /* 0x0000000c05057212 */ /* 0x000fe200078e3cff */
[----:B------:R1:W-:Y:S02]  /*d530*/  UTMALDG.3D [UR8], [UR6], desc[UR14] ;  /* 0x00000e08060075b4 */ /* 0x0003e40008011000 */
[----:B-1----:R-:W-:Y:S01]  /*d540*/  UMOV UR8, UR16 ;  /* 0x0000001000087c82 */ /* 0x002fe20008000000 */
[----:B------:R-:W-:-:S02]  /*d550*/  UMOV UR11, UR20 ;  /* 0x00000014000b7c82 */ /* 0x000fc40008000000 */
[----:B------:R1:W-:Y:S02]  /*d560*/  UTMALDG.3D.MULTICAST [UR8], [UR24], UR21, desc[UR14] ;  /* 0x00000e08180073b4 */ /* 0x0003e40008011815 */
[----:B-1----:R-:W-:Y:S05]  /*d570*/  @P1 BRA `(.L_x_157) ;  /* 0xfffffffc00441947 */ /* 0x002fea000383ffff */
.L_x_154:
[----:B------:R-:W-:Y:S05]  /*d580*/  BSYNC B1 ;  /* 0x0000000000017941 */ /* 0x000fea0003800000 */
.L_x_153:
[----:B------:R-:W-:Y:S01]  /*d590*/  LOP3.LUT P1, RZ, R3, 0xff, RZ, 0xc0, !PT ;  /* 0x000000ff03ff7812 */ /* 0x000fe2000782c0ff */
[----:B------:R-:W-:Y:S01]  /*d5a0*/  IMAD.IADD R9, R8, 0x1, R9 ;  /* 0x0000000108097824 */ /* 0x000fe200078e0209 */
[----:B------:R-:W-:Y:S01]  /*d5b0*/  IADD3 R16, P2, R16, UR38, RZ ;  /* 0x0000002610107c10 */ /* 0x000fe2000ff5e0ff */
[----:B------:R-:W-:Y:S01]  /*d5c0*/  ULDC.64 UR6, c[0x0][0x8f8] ;  /* 0x00023e0000067ab9 */ /* 0x000fe20000000a00 */
[----:B------:R-:W-:Y:S01]  /*d5d0*/  BSSY B1, `(.L_x_158) ;  /* 0x000006b000017945 */ /* 0x000fe20003800000 */
[----:B------:R-:W-:Y:S01]  /*d5e0*/  IMAD.MOV.U32 R21, RZ, RZ, -0x1 ;  /* 0xffffffffff157424 */ /* 0x000fe200078e00ff */
[----:B------:R-:W-:Y:S01]  /*d5f0*/  SHF.R.U32.HI R3, RZ, 0x2, R9 ;  /* 0x00000002ff037819 */ /* 0x000fe20000011609 */
[----:B------:R-:W-:Y:S01]  /*d600*/  IMAD.MOV.U32 R13, RZ, RZ, -0x1 ;  /* 0xffffffffff0d7424 */ /* 0x000fe200078e00ff */
[----:B------:R-:W-:Y:S02]  /*d610*/  ISETP.GT.U32.AND P0, PT, R9, 0x3, PT ;  /* 0x000000030900780c */ /* 0x000fe40003f04070 */
[----:B------:R-:W-:-:S02]  /*d620*/  LOP3.LUT R3, R3, 0x1, RZ, 0xc0, !PT ;  /* 0x0000000103037812 */ /* 0x000fc400078ec0ff */
[----:B------:R-:W-:Y:S01]  /*d630*/  ISETP.LT.U32.AND P0, PT, R8, 0x4, P0 ;  /* 0x000000040800780c */ /* 0x000fe20000701070 */
[----:B------:R-:W1:Y:S01]  /*d640*/  @P1 S2R R5, SR_CgaCtaId ;  /* 0x0000000000051919 */ /* 0x000e620000008800 */
[----:B------:R-:W-:Y:S02]  /*d650*/  @P1 MOV R4, 0x400 ;  /* 0x0000040000041802 */ /* 0x000fe40000000f00 */
[----:B------:R-:W-:Y:S02]  /*d660*/  IADD3.X R17, R17, UR37, RZ, P2, !PT ;  /* 0x0000002511117c10 */ /* 0x000fe400097fe4ff */
[----:B------:R-:W-:Y:S02]  /*d670*/  ISETP.GE.U32.AND P2, PT, R16, UR6, PT ;  /* 0x0000000610007c0c */ /* 0x000fe4000bf46070 */
[----:B------:R-:W-:Y:S02]  /*d680*/  MOV R20, 0xffffffff ;  /* 0xffffffff00147802 */ /* 0x000fe40000000f00 */
[----:B------:R-:W-:-:S02]  /*d690*/  LOP3.LUT R9, R9, 0x3, RZ, 0xc0, !PT ;  /* 0x0000000309097812 */ /* 0x000fc400078ec0ff */
[----:B-1----:R-:W-:-:S04]  /*d6a0*/  @P1 LEA R4, R5, R4, 0x18 ;  /* 0x0000000405041211 */ /* 0x002fc800078ec0ff */
[----:B------:R1:W-:Y:S01]  /*d6b0*/  @P1 SYNCS.ARRIVE.TRANS64.A1T0 RZ, [R4+URZ+0x88], RZ ;  /* 0x000088ff04ff19a7 */ /* 0x0003e2000810003f */
[----:B------:R-:W-:Y:S02]  /*d6c0*/  ISETP.NE.U32.AND P1, PT, R3, 0x1, PT ;  /* 0x000000010300780c */ /* 0x000fe40003f25070 */
[----:B------:R-:W-:Y:S02]  /*d6d0*/  SEL R3, RZ, 0x1, !P0 ;  /* 0x00000001ff037807 */ /* 0x000fe40004000000 */
[----:B------:R-:W-:Y:S02]  /*d6e0*/  ISETP.GE.U32.AND.EX P0, PT, R17, UR7, PT, P2 ;  /* 0x0000000711007c0c */ /* 0x000fe4000bf06120 */
[----:B------:R-:W-:-:S04]  /*d6f0*/  ISETP.GT.U32.AND P1, PT, R8, 0x3, !P1 ;  /* 0x000000030800780c */ /* 0x000fc80004f24070 */
[----:B-1----:R-:W-:-:S04]  /*d700*/  SEL R4, RZ, 0x1, !P1 ;  /* 0x00000001ff047807 */ /* 0x002fc80004800000 */
[--C-:B------:R-:W-:Y:S02]  /*d710*/  LOP3.LUT R10, R4, R10, R3.reuse, 0x96, !PT ;  /* 0x0000000a040a7212 */ /* 0x100fe400078e9603 */
[----:B------:R-:W-:Y:S02]  /*d720*/  PRMT R4, RZ, 0x7610, R4 ;  /* 0x00007610ff047816 */ /* 0x000fe40000000004 */
[----:B------:R-:W-:Y:S01]  /*d730*/  PRMT R3, RZ, 0x7610, R3 ;  /* 0x00007610ff037816 */ /* 0x000fe20000000003 */
[----:B------:R-:W-:Y:S06]  /*d740*/  @P0 BRA `(.L_x_159) ;  /* 0x00000004004c0947 */ /* 0x000fec0003800000 */
[----:B------:R-:W1:Y:S01]  /*d750*/  S2R R14, SR_CTAID.X ;  /* 0x00000000000e7919 */ /* 0x000e620000002500 */
[----:B------:R-:W-:Y:S01]  /*d760*/  ULDC.64 UR6, c[0x0][0x8d0] ;  /* 0x0002340000067ab9 */ /* 0x000fe20000000a00 */
[----:B------:R-:W2:Y:S01]  /*d770*/  LDC R15, c[0x0][0x144] ;  /* 0x00005100ff0f7b82 */ /* 0x000ea20000000800 */
[----:B------:R-:W-:Y:S01]  /*d780*/  ISETP.NE.U32.AND P0, PT, RZ, UR6, PT ;  /* 0x00000006ff007c0c */ /* 0x000fe2000bf05070 */
[----:B------:R-:W3:Y:S01]  /*d790*/  S2R R12, SR_CTAID.Y ;  /* 0x00000000000c7919 */ /* 0x000ee20000002600 */
[----:B------:R-:W-:Y:S01]  /*d7a0*/  ULDC UR8, c[0x0][0x150] ;  /* 0x0000540000087ab9 */ /* 0x000fe20000000800 */
[----:B------:R-:W-:Y:S01]  /*d7b0*/  ULDC UR9, c[0x0][0x8d8] ;  /* 0x0002360000097ab9 */ /* 0x000fe20000000800 */
[----:B------:R-:W-:Y:S01]  /*d7c0*/  ISETP.NE.AND.EX P0, PT, RZ, UR7, PT, P0 ;  /* 0x00000007ff007c0c */ /* 0x000fe2000bf05300 */
[----:B------:R-:W-:Y:S01]  /*d7d0*/  IMAD.MOV.U32 R4, RZ, RZ, R16 ;  /* 0x000000ffff047224 */ /* 0x000fe200078e0010 */
[----:B-1----:R-:W-:-:S05]  /*d7e0*/  I2FP.F32.U32 R5, R14 ;  /* 0x0000000e00057245 */ /* 0x002fca0000201000 */
[----:B------:R-:W-:Y:S01]  /*d7f0*/  FMUL R19, R5, UR8 ;  /* 0x0000000805137c20 */ /* 0x000fe20008400000 */
[----:B------:R-:W-:-:S05]  /*d800*/  IMAD.MOV.U32 R5, RZ, RZ, R17 ;  /* 0x000000ffff057224 */ /* 0x000fca00078e0011 */
[----:B---3--:R-:W-:Y:S05]  /*d810*/  @!P0 BRA `(.L_x_160) ;  /* 0x0000000000288947 */ /* 0x008fea0003800000 */
[----:B------:R-:W-:Y:S02]  /*d820*/  ULDC UR8, c[0x0][0x8dc] ;  /* 0x0002370000087ab9 */ /* 0x000fe40000000800 */
[----:B------:R-:W-:-:S05]  /*d830*/  IADD3 R5, P0, R16, UR8, RZ ;  /* 0x0000000810057c10 */ /* 0x000fca000ff1e0ff */
[----:B------:R-:W-:-:S04]  /*d840*/  IMAD.X R13, RZ, RZ, R17, P0 ;  /* 0x000000ffff0d7224 */ /* 0x000fc800000e0611 */
[----:B------:R-:W-:-:S04]  /*d850*/  IMAD.WIDE.U32 R6, R13, UR6, RZ ;  /* 0x000000060d067c25 */ /* 0x000fc8000f8e00ff */
[----:B------:R-:W-:-:S04]  /*d860*/  IMAD.WIDE.U32 R6, P0, R5, UR7, R6 ;  /* 0x0000000705067c25 */ /* 0x000fc8000f800006 */
[----:B------:R-:W-:Y:S01]  /*d870*/  IMAD.WIDE.U32 R4, R5, UR6, RZ ;  /* 0x0000000605047c25 */ /* 0x000fe2000f8e00ff */
[----:B------:R-:W-:-:S04]  /*d880*/  MOV R4, R7 ;  /* 0x0000000700047202 */ /* 0x000fc80000000f00 */
[----:B------:R-:W-:Y:S01]  /*d890*/  IADD3 RZ, P1, R5, R6, RZ ;  /* 0x0000000605ff7210 */ /* 0x000fe20007f3e0ff */
[----:B------:R-:W-:-:S04]  /*d8a0*/  IMAD.X R5, RZ, RZ, RZ, P0 ;  /* 0x000000ffff057224 */ /* 0x000fc800000e06ff */
[----:B------:R-:W-:-:S08]  /*d8b0*/  IMAD.WIDE.U32.X R4, R13, UR7, R4, P1 ;  /* 0x000000070d047c25 */ /* 0x000fd000088e0404 */
.L_x_160:
[--C-:B------:R-:W-:Y:S01]  /*d8c0*/  SHF.R.U64 R13, R4, UR9, R5.reuse ;  /* 0x00000009040d7c19 */ /* 0x100fe20008001205 */
[----:B------:R-:W1:Y:S01]  /*d8d0*/  F2I.U32.TRUNC.NTZ R19, R19 ;  /* 0x0000001300137305 */ /* 0x000e62000020f000 */
[----:B------:R-:W-:Y:S01]  /*d8e0*/  SHF.R.U32.HI R4, RZ, UR9, R5 ;  /* 0x00000009ff047c19 */ /* 0x000fe20008011605 */
[----:B------:R-:W-:Y:S01]  /*d8f0*/  ULDC.64 UR6, c[0x0][0x8c8] ;  /* 0x0002320000067ab9 */ /* 0x000fe20000000a00 */
[----:B------:R-:W-:Y:S01]  /*d900*/  IADD3 R7, P0, RZ, -R13, RZ ;  /* 0x8000000dff077210 */ /* 0x000fe20007f1e0ff */
[----:B------:R-:W-:Y:S01]  /*d910*/  ULDC.64 UR8, c[0x0][0x8e8] ;  /* 0x00023a0000087ab9 */ /* 0x000fe20000000a00 */
[----:B------:R-:W3:Y:S03]  /*d920*/  LDC R21, c[0x0][0x148] ;  /* 0x00005200ff157b82 */ /* 0x000ee60000000800 */
[----:B------:R-:W-:Y:S01]  /*d930*/  IMAD.X R4, RZ, RZ, ~R4, P0 ;  /* 0x000000ffff047224 */ /* 0x000fe200000e0e04 */
[----:B------:R-:W-:-:S03]  /*d940*/  ISETP.NE.U32.AND P0, PT, RZ, UR8, PT ;  /* 0x00000008ff007c0c */ /* 0x000fc6000bf05070 */
[----:B------:R-:W-:Y:S01]  /*d950*/  IMAD R6, R4, UR6, RZ ;  /* 0x0000000604067c24 */ /* 0x000fe2000f8e02ff */
[----:B------:R-:W-:Y:S01]  /*d960*/  ISETP.NE.AND.EX P0, PT, RZ, UR9, PT, P0 ;  /* 0x00000009ff007c0c */ /* 0x000fe2000bf05300 */
[----:B------:R-:W-:Y:S01]  /*d970*/  IMAD.WIDE.U32 R4, R7, UR6, R16 ;  /* 0x0000000607047c25 */ /* 0x000fe2000f8e0010 */
[----:B------:R-:W-:-:S03]  /*d980*/  ULDC UR6, c[0x0][0x8c0] ;  /* 0x0002300000067ab9 */ /* 0x000fc60000000800 */
[----:B------:R-:W-:Y:S01]  /*d990*/  IMAD R7, R7, UR7, R6 ;  /* 0x0000000707077c24 */ /* 0x000fe2000f8e0206 */
[----:B------:R-:W-:Y:S01]  /*d9a0*/  ULDC UR7, c[0x0][0x154] ;  /* 0x0000550000077ab9 */ /* 0x000fe20000000800 */
[----:B-1----:R-:W-:Y:S02]  /*d9b0*/  IMAD.MOV R6, RZ, RZ, -R19 ;  /* 0x000000ffff067224 */ /* 0x002fe400078e0a13 */
[----:B------:R-:W-:Y:S02]  /*d9c0*/  IMAD.IADD R5, R5, 0x1, R7 ;  /* 0x0000000105057824 */ /* 0x000fe400078e0207 */
[----:B--2---:R-:W-:Y:S01]  /*d9d0*/  IMAD R14, R15, R6, R14 ;  /* 0x000000060f0e7224 */ /* 0x004fe200078e020e */
[----:B------:R-:W-:Y:S02]  /*d9e0*/  I2FP.F32.U32 R6, R12 ;  /* 0x0000000c00067245 */ /* 0x000fe40000201000 */
[--C-:B------:R-:W-:Y:S02]  /*d9f0*/  SHF.R.U64 R15, R4, UR6, R5.reuse ;  /* 0x00000006040f7c19 */ /* 0x100fe40008001205 */
[----:B------:R-:W-:Y:S01]  /*da00*/  SHF.R.U32.HI R4, RZ, UR6, R5 ;  /* 0x00000006ff047c19 */ /* 0x000fe20008011605 */
[----:B------:R-:W-:Y:S01]  /*da10*/  FMUL R6, R6, UR7 ;  /* 0x0000000706067c20 */ /* 0x000fe20008400000 */
[----:B------:R-:W-:-:S02]  /*da20*/  ULDC UR6, c[0x0][0x8b0] ;  /* 0x00022c0000067ab9 */ /* 0x000fc40000000800 */
[--C-:B------:R-:W-:Y:S01]  /*da30*/  SHF.R.U64 R20, R15, UR6, R4.reuse ;  /* 0x000000060f147c19 */ /* 0x100fe20008001204 */
[----:B------:R1:W2:Y:S01]  /*da40*/  F2I.U32.TRUNC.NTZ R24, R6 ;  /* 0x0000000600187305 */ /* 0x0002a2000020f000 */
[----:B------:R-:W-:Y:S01]  /*da50*/  SHF.R.U32.HI R5, RZ, UR6, R4 ;  /* 0x00000006ff057c19 */ /* 0x000fe20008011604 */
[----:B------:R-:W-:-:S03]  /*da60*/  ULDC UR6, c[0x0][0x900] ;  /* 0x0002400000067ab9 */ /* 0x000fc60000000800 */
[--C-:B------:R-:W-:Y:S02]  /*da70*/  SHF.R.U64 R19, R20, UR6, R5.reuse ;  /* 0x0000000614137c19 */ /* 0x100fe40008001205 */
[----:B------:R-:W-:-:S03]  /*da80*/  SHF.R.U32.HI R23, RZ, UR6, R5 ;  /* 0x00000006ff177c19 */ /* 0x000fc60008011605 */
[----:B------:R-:W-:Y:S02]  /*da90*/  IMAD.MOV.U32 R4, RZ, RZ, R19 ;  /* 0x000000ffff047224 */ /* 0x000fe400078e0013 */
[----:B------:R-:W-:Y:S01]  /*daa0*/  IMAD.MOV.U32 R5, RZ, RZ, R23 ;  /* 0x000000ffff057224 */ /* 0x000fe200078e0017 */
[----:B-1----:R-:W-:Y:S06]  /*dab0*/  @!P0 BRA `(.L_x_161) ;  /* 0x0000000000288947 */ /* 0x002fec0003800000 */
[----:B------:R-:W-:Y:S02]  /*dac0*/  ULDC UR6, c[0x0][0x8f4] ;  /* 0x00023d0000067ab9 */ /* 0x000fe40000000800 */
[----:B------:R-:W-:-:S04]  /*dad0*/  IADD3 R5, P0, R19, UR6, RZ ;  /* 0x0000000613057c10 */ /* 0x000fc8000ff1e0ff */
[----:B------:R-:W-:-:S05]  /*dae0*/  IADD3.X R23, RZ, R23, RZ, P0, !PT ;  /* 0x00000017ff177210 */ /* 0x000fca00007fe4ff */
[----:B------:R-:W-:-:S04]  /*daf0*/  IMAD.WIDE.U32 R6, R23, UR8, RZ ;  /* 0x0000000817067c25 */ /* 0x000fc8000f8e00ff */
[----:B------:R-:W-:-:S04]  /*db00*/  IMAD.WIDE.U32 R6, P0, R5, UR9, R6 ;  /* 0x0000000905067c25 */ /* 0x000fc8000f800006 */
[----:B------:R-:W-:-:S04]  /*db10*/  IMAD.WIDE.U32 R4, R5, UR8, RZ ;  /* 0x0000000805047c25 */ /* 0x000fc8000f8e00ff */
[----:B------:R-:W-:Y:S01]  /*db20*/  IMAD.MOV.U32 R4, RZ, RZ, R7 ;  /* 0x000000ffff047224 */ /* 0x000fe200078e0007 */
[----:B------:R-:W-:Y:S01]  /*db30*/  IADD3 RZ, P1, R5, R6, RZ ;  /* 0x0000000605ff7210 */ /* 0x000fe20007f3e0ff */
[----:B------:R-:W-:-:S04]  /*db40*/  IMAD.X R5, RZ, RZ, RZ, P0 ;  /* 0x000000ffff057224 */ /* 0x000fc800000e06ff */
[----:B------:R-:W-:-:S08]  /*db50*/  IMAD.WIDE.U32.X R4, R23, UR9, R4, P1 ;  /* 0x0000000917047c25 */ /* 0x000fd000088e0404 */
.L_x_161:
[----:B------:R-:W-:Y:S01]  /*db60*/  ISETP.NE.AND P0, PT, R2, 0x1, PT ;  /* 0x000000010200780c */ /* 0x000fe20003f05270 */
[----:B------:R-:W-:Y:S01]  /*db70*/  ULDC UR6, c[0x0][0x8f0] ;  /* 0x00023c0000067ab9 */ /* 0x000fe20000000800 */
[----:B------:R-:W-:Y:S01]  /*db80*/  LOP3.LUT R20, R20, UR18, RZ, 0xc0, !PT ;  /* 0x0000001214147c12 */ /* 0x000fe2000f8ec0ff */
[----:B--2---:R-:W-:Y:S01]  /*db90*/  IMAD.MOV R24, RZ, RZ, -R24 ;  /* 0x000000ffff187224 */ /* 0x004fe200078e0a18 */
[----:B------:R-:W-:Y:S01]  /*dba0*/  SHF.R.U64 R5, R4, UR6, R5 ;  /* 0x0000000604057c19 */ /* 0x000fe20008001205 */
[----:B------:R-:W-:Y:S01]  /*dbb0*/  ULDC UR6, c[0x0][0x8e0] ;  /* 0x0002380000067ab9 */ /* 0x000fe20000000800 */
[----:B------:R-:W-:Y:S01]  /*dbc0*/  LOP3.LUT R6, R15, UR17, RZ, 0xc0, !PT ;  /* 0x000000110f067c12 */ /* 0x000fe2000f8ec0ff */
[----:B------:R-:W-:Y:S02]  /*dbd0*/  ULDC UR7, c[0x0][0x8b8] ;  /* 0x00022e0000077ab9 */ /* 0x000fe40000000800 */
[----:B------:R-:W-:Y:S02]  /*dbe0*/  IMAD.MOV R4, RZ, RZ, -R5 ;  /* 0x000000ffff047224 */ /* 0x000fe400078e0a05 */
[----:B------:R-:W-:-:S02]  /*dbf0*/  IMAD R5, R5, UR19, R20 ;  /* 0x0000001305057c24 */ /* 0x000fc4000f8e0214 */
[----:B---3--:R-:W-:Y:S02]  /*dc00*/  @P0 IMAD R14, R21, R24, R12 ;  /* 0x00000018150e0224 */ /* 0x008fe400078e020c */
[----:B------:R-:W-:Y:S01]  /*dc10*/  IMAD R19, R4, UR6, R19 ;  /* 0x0000000604137c24 */ /* 0x000fe2000f8e0213 */
[----:B------:R-:W-:Y:S01]  /*dc20*/  ULDC UR6, c[0x0][0x8a8] ;  /* 0x00022a0000067ab9 */ /* 0x000fe20000000800 */
[----:B------:R-:W-:Y:S02]  /*dc30*/  IMAD R14, R5, UR7, R14 ;  /* 0x00000007050e7c24 */ /* 0x000fe4000f8e020e */
[----:B------:R-:W-:Y:S02]  /*dc40*/  IMAD R19, R19, UR6, R6 ;  /* 0x0000000613137c24 */ /* 0x000fe4000f8e0206 */
[----:B------:R-:W-:-:S03]  /*dc50*/  IMAD.MOV.U32 R4, RZ, RZ, 0x1 ;  /* 0x00000001ff047424 */ /* 0x000fc600078e00ff */
[----:B------:R-:W-:Y:S02]  /*dc60*/  SEL R20, R19, R14, !P0 ;  /* 0x0000000e13147207 */ /* 0x000fe40004000000 */
[----:B------:R-:W-:-:S07]  /*dc70*/  SEL R21, R14, R19, !P0 ;  /* 0x000000130e157207 */ /* 0x000fce0004000000 */
.L_x_159:
[----:B------:R-:W-:Y:S05]  /*dc80*/  BSYNC B1 ;  /* 0x0000000000017941 */ /* 0x000fea0003800000 */
.L_x_158:
[----:B------:R-:W-:-:S13]  /*dc90*/  LOP3.LUT P0, RZ, R4, 0xff, RZ, 0xc0, !PT ;  /* 0x000000ff04ff7812 */ /* 0x000fda000780c0ff */
[----:B------:R-:W-:Y:S05]  /*dca0*/  @P0 BRA `(.L_x_162) ;  /* 0xfffffff400440947 */ /* 0x000fea000383ffff */
[----:B------:R-:W-:Y:S05]  /*dcb0*/  BSYNC B0 ;  /* 0x0000000000007941 */ /* 0x000fea0003800000 */
.L_x_151:
[----:B------:R-:W-:-:S03]  /*dcc0*/  UMOV UR6, 0xffffffff ;  /* 0xffffffff00067882 */ /* 0x000fc60000000000 */
[----:B------:R-:W-:Y:S05]  /*dcd0*/  BRA.DIV UR6, `(.L_x_163) ;  /* 0x0000000a061c7947 */ /* 0x000fea000b800000 */
[----:B------:R-:W-:-:S13]  /*dce0*/  ELECT P6, URZ, PT ;  /* 0x00000000003f782f */ /* 0x000fda00038c0000 */
.L_x_186:
[----:B------:R-:W-:Y:S05]  /*dcf0*/  @!P6 BRA `(.L_x_14) ;  /* 0x0000000000a4e947 */ /* 0x000fea0003800000 */
[----:B------:R-:W-:-:S04]  /*dd00*/  LOP3.LUT R22, R22, 0x2, RZ, 0xfc, !PT ;  /* 0x0000000216167812 */ /* 0x000fc800078efcff */
[----:B------:R-:W-:-:S13]  /*dd10*/  ISETP.NE.AND P0, PT, R22, 0x3, PT ;  /* 0x000000031600780c */ /* 0x000fda0003f05270 */
[----:B------:R-:W-:Y:S05]  /*dd20*/  @!P0 BRA `(.L_x_164) ;  /* 0x0000000000048947 */ /* 0x000fea0003800000 */
[----:B-1----:R-:W-:Y:S01]  /*dd30*/  BPT.TRAP 0x1 ;  /* 0x000000040000795c */ /* 0x002fe20000300000 */
.L_x_164:
[----:B------:R-:W2:Y:S01]  /*dd40*/  S2R R3, SR_CgaCtaId ;  /* 0x0000000000037919 */ /* 0x000ea20000008800 */
[----:B------:R-:W-:Y:S02]  /*dd50*/  MOV R0, 0x400 ;  /* 0x0000040000007802 */ /* 0x000fe40000000f00 */
[----:B------:R-:W-:Y:S02]  /*dd60*/  SHF.L.U32 R2, R10, 0x1f, RZ ;  /* 0x0000001f0a027819 */ /* 0x000fe400000006ff */
[----:B--2---:R-:W-:-:S04]  /*dd70*/  LEA R0, R3, R0, 0x18 ;  /* 0x0000000003007211 */ /* 0x004fc800078ec0ff */
[----:B------:R-:W-:-:S05]  /*dd80*/  IADD3 R0, R0, 0x20, RZ ;  /* 0x0000002000007810 */ /* 0x000fca0007ffe0ff */
[C---:B------:R-:W-:Y:S02]  /*dd90*/  IMAD R5, R9.reuse, 0x8, R0 ;  /* 0x0000000809057824 */ /* 0x040fe400078e0200 */
[----:B------:R-:W-:Y:S02]  /*dda0*/  VIADD R9, R9, 0x1 ;  /* 0x0000000109097836 */ /* 0x000fe40000000000 */
[----:B------:R-:W2:Y:S03]  /*ddb0*/  SYNCS.PHASECHK.TRANS64.TRYWAIT P0, [R5+URZ], R2 ;  /* 0x00000002050075a7 */ /* 0x000ea6000800017f */
[----:B------:R-:W-:-:S04]  /*ddc0*/  ISETP.NE.AND P1, PT, R9, 0x4, PT ;  /* 0x000000040900780c */ /* 0x000fc80003f25270 */
[----:B------:R-:W-:Y:S02]  /*ddd0*/  SEL R3, RZ, 0x1, P1 ;  /* 0x00000001ff037807 */ /* 0x000fe40000800000 */
[----:B------:R-:W-:Y:S02]  /*dde0*/  SEL R9, R9, RZ, P1 ;  /* 0x000000ff09097207 */ /* 0x000fe40000800000 */
[----:B------:R-:W-:-:S03]  /*ddf0*/  LOP3.LUT R10, R10, R3, RZ, 0x3c, !PT ;  /* 0x000000030a0a7212 */ /* 0x000fc600078e3cff */
[----:B------:R-:W-:Y:S01]  /*de00*/  IMAD R7, R9, 0x8, R0 ;  /* 0x0000000809077824 */ /* 0x000fe200078e0200 */
[----:B------:R-:W-:Y:S01]  /*de10*/  SHF.L.U32 R4, R10, 0x1f, RZ ;  /* 0x0000001f0a047819 */ /* 0x000fe200000006ff */
[----:B--2---:R-:W-:Y:S06]  /*de20*/  @!P0 BRA `(.L_x_165) ;  /* 0x0000000400e88947 */ /* 0x004fec0003800000 */
.L_x_187:
[----:B------:R-:W3:Y:S01]  /*de30*/  SYNCS.PHASECHK.TRANS64.TRYWAIT P0, [R7+URZ], R4 ;  /* 0x00000004070075a7 */ /* 0x000ee2000800017f */
[----:B--2---:R-:W-:-:S05]  /*de40*/  VIADD R2, R9, 0x1 ;  /* 0x0000000109027836 */ /* 0x004fca0000000000 */
[----:B------:R-:W-:-:S04]  /*de50*/  ISETP.NE.AND P1, PT, R2, 0x4, PT ;  /* 0x000000040200780c */ /* 0x000fc80003f25270 */
[----:B------:R-:W-:Y:S02]  /*de60*/  SEL R3, RZ, 0x1, P1 ;  /* 0x00000001ff037807 */ /* 0x000fe40000800000 */
[----:B------:R-:W-:Y:S02]  /*de70*/  SEL R9, R2, RZ, P1 ;  /* 0x000000ff02097207 */ /* 0x000fe40000800000 */
[----:B------:R-:W-:-:S03]  /*de80*/  LOP3.LUT R11, R10, R3, RZ, 0x3c, !PT ;  /* 0x000000030a0b7212 */ /* 0x000fc600078e3cff */
[----:B------:R-:W-:Y:S01]  /*de90*/  IMAD R6, R9, 0x8, R0 ;  /* 0x0000000809067824 */ /* 0x000fe200078e0200 */
[----:B------:R-:W-:Y:S01]  /*dea0*/  SHF.L.U32 R5, R11, 0x1f, RZ ;  /* 0x0000001f0b057819 */ /* 0x000fe200000006ff */
[----:B---3--:R-:W-:Y:S06]  /*deb0*/  @!P0 BRA `(.L_x_166) ;  /* 0x0000000400d88947 */ /* 0x008fec0003800000 */
.L_x_188:
[----:B------:R-:W3:Y:S01]  /*dec0*/  SYNCS.PHASECHK.TRANS64.TRYWAIT P0, [R6+URZ], R5 ;  /* 0x00000005060075a7 */ /* 0x000ee2000800017f */
[----:B------:R-:W-:-:S04]  /*ded0*/  IADD3 R2, R9, 0x1, RZ ;  /* 0x0000000109027810 */ /* 0x000fc80007ffe0ff */
[----:B------:R-:W-:-:S04]  /*dee0*/  ISETP.NE.AND P1, PT, R2, 0x4, PT ;  /* 0x000000040200780c */ /* 0x000fc80003f25270 */
[----:B--2---:R-:W-:Y:S02]  /*def0*/  SEL R4, RZ, 0x1, P1 ;  /* 0x00000001ff047807 */ /* 0x004fe40000800000 */
[----:B------:R-:W-:Y:S02]  /*df00*/  SEL R3, R2, RZ, P1 ;  /* 0x000000ff02037207 */ /* 0x000fe40000800000 */
[----:B------:R-:W-:Y:S01]  /*df10*/  LOP3.LUT R4, R11, R4, RZ, 0x3c, !PT ;  /* 0x000000040b047212 */ /* 0x000fe200078e3cff */
[----:B---3--:R-:W-:Y:S06]  /*df20*/  @!P0 BRA `(.L_x_167) ;  /* 0x0000000400d08947 */ /* 0x008fec0003800000 */
.L_x_189:
[----:B------:R-:W-:Y:S01]  /*df30*/  IMAD R3, R3, 0x8, R0 ;  /* 0x0000000803037824 */ /* 0x000fe200078e0200 */
[----:B------:R-:W-:-:S07]  /*df40*/  SHF.L.U32 R0, R4, 0x1f, RZ ;  /* 0x0000001f04007819 */ /* 0x000fce00000006ff */
.L_x_168:
[----:B---3--:R3:W4:Y:S02]  /*df50*/  SYNCS.PHASECHK.TRANS64.TRYWAIT P0, [R3+URZ], R0 ;  /* 0x00000000030075a7 */ /* 0x008724000800017f */
[----:B----4-:R-:W-:Y:S05]  /*df60*/  @!P0 NANOSLEEP.SYNCS 0x989680 ;  /* 0x009896800000895d */ /* 0x010fea0003900000 */
[----:B------:R-:W4:Y:S02]  /*df70*/  @!P0 SYNCS.PHASECHK.TRANS64 P0, [R3+URZ], R0 ;  /* 0x00000000030085a7 */ /* 0x000f24000800007f */
[----:B----4-:R-:W-:Y:S05]  /*df80*/  @!P0 BRA `(.L_x_168) ;  /* 0xfffffffc00f08947 */ /* 0x010fea000383ffff */
.L_x_14:
[----:B-1----:R-:W-:Y:S05]  /*df90*/  BSYNC B6 ;  /* 0x0000000000067941 */ /* 0x002fea0003800000 */
.L_x_12:
[----:B------:R-:W-:Y:S05]  /*dfa0*/  EXIT ;  /* 0x000000000000794d */ /* 0x000fea0003800000 */
.L_x_27:
[----:B---3--:R3:W4:Y:S02]  /*dfb0*/  SYNCS.PHASECHK.TRANS64.TRYWAIT P1, [R4+URZ], R3 ;  /* 0x00000003040075a7 */ /* 0x008724000802017f */
[----:B----4-:R-:W-:Y:S05]  /*dfc0*/  @!P1 NANOSLEEP.SYNCS 0x989680 ;  /* 0x009896800000995d */ /* 0x010fea0003900000 */
[----:B------:R-:W4:Y:S02]  /*dfd0*/  @!P1 SYNCS.PHASECHK.TRANS64 P1, [R4+URZ], R3 ;  /* 0x00000003040095a7 */ /* 0x000f24000802007f */
[----:B----4-:R-:W-:Y:S05]  /*dfe0*/  @!P1 BRA `(.L_x_27) ;  /* 0xfffffffc00f09947 */ /* 0x010fea000383ffff */
[----:B------:R-:W-:Y:S05]  /*dff0*/  BRA `(.L_x_26) ;  /* 0xffffff3800807947 */ /* 0x000fea000383ffff */
.L_x_32:
[----:B---3--:R-:W-:-:S04]  /*e000*/  IMAD.U32 R5, RZ, RZ, UR6 ;  /* 0x00000006ff057e24 */ /* 0x008fc8000f8e00ff */
[----:B------:R3:W4:Y:S03]  /*e010*/  SYNCS.PHASECHK.TRANS64.TRYWAIT P1, [R5+URZ], R4 ;  /* 0x00000004050075a7 */ /* 0x000726000802017f */
[----:B----4-:R-:W-:Y:S05]  /*e020*/  @!P1 NANOSLEEP.SYNCS 0x989680 ;  /* 0x009896800000995d */ /* 0x010fea0003900000 */
[----:B------:R-:W4:Y:S02]  /*e030*/  @!P1 SYNCS.PHASECHK.TRANS64 P1, [R5+URZ], R4 ;  /* 0x00000004050095a7 */ /* 0x000f24000802007f */
[----:B----4-:R-:W-:Y:S05]  /*e040*/  @!P1 BRA `(.L_x_32) ;  /* 0xfffffffc00ec9947 */ /* 0x010fea000383ffff */
[----:B------:R-:W-:Y:S05]  /*e050*/  BRA `(.L_x_31) ;  /* 0xffffff3c00987947 */ /* 0x000fea000383ffff */
.L_x_54:
[----:B-1----:R-:W-:-:S04]  /*e060*/  IMAD.U32 R3, RZ, RZ, UR51 ;  /* 0x00000033ff037e24 */ /* 0x002fc8000f8e00ff */
[----:B------:R1:W2:Y:S03]  /*e070*/  SYNCS.PHASECHK.TRANS64.TRYWAIT P2, [R3+URZ+0x40], R0 ;  /* 0x00004000030075a7 */ /* 0x0002a6000804017f */
[----:B--2---:R-:W-:Y:S05]  /*e080*/  @!P2 NANOSLEEP.SYNCS 0x989680 ;  /* 0x009896800000a95d */ /* 0x004fea0003900000 */
[----:B------:R-:W2:Y:S02]  /*e090*/  @!P2 SYNCS.PHASECHK.TRANS64 P2, [R3+URZ+0x40], R0 ;  /* 0x000040000300a5a7 */ /* 0x000ea4000804007f */
[----:B--2---:R-:W-:Y:S05]  /*e0a0*/  @!P2 BRA `(.L_x_54) ;  /* 0xfffffffc00eca947 */ /* 0x004fea000383ffff */
[----:B------:R-:W-:Y:S05]  /*e0b0*/  BRA `(.L_x_169) ;  /* 0xffffff4800c87947 */ /* 0x000fea000383ffff */
.L_x_65:
[----:B-1----:R1:W2:Y:S02]  /*e0c0*/  SYNCS.PHASECHK.TRANS64.TRYWAIT P2, [R4+URZ+0x40], R5 ;  /* 0x00004005040075a7 */ /* 0x0022a4000804017f */
[----:B--2---:R-:W-:Y:S05]  /*e0d0*/  @!P2 NANOSLEEP.SYNCS 0x989680 ;  /* 0x009896800000a95d */ /* 0x004fea0003900000 */
[----:B------:R-:W2:Y:S02]  /*e0e0*/  @!P2 SYNCS.PHASECHK.TRANS64 P2, [R4+URZ+0x40], R5 ;  /* 0x000040050400a5a7 */ /* 0x000ea4000804007f */
[----:B--2---:R-:W-:Y:S05]  /*e0f0*/  @!P2 BRA `(.L_x_65) ;  /* 0xfffffffc00f0a947 */ /* 0x004fea000383ffff */
[----:B------:R-:W-:Y:S05]  /*e100*/  BRA `(.L_x_170) ;  /* 0xffffff6c00807947 */ /* 0x000fea000383ffff */
.L_x_76:
[----:B-1----:R1:W2:Y:S02]  /*e110*/  SYNCS.PHASECHK.TRANS64.TRYWAIT P2, [R4+URZ+0x40], R5 ;  /* 0x00004005040075a7 */ /* 0x0022a4000804017f */
[----:B--2---:R-:W-:Y:S05]  /*e120*/  @!P2 NANOSLEEP.SYNCS 0x989680 ;  /* 0x009896800000a95d */ /* 0x004fea0003900000 */
[----:B------:R-:W2:Y:S02]  /*e130*/  @!P2 SYNCS.PHASECHK.TRANS64 P2, [R4+URZ+0x40], R5 ;  /* 0x000040050400a5a7 */ /* 0x000ea4000804007f */
[----:B--2---:R-:W-:Y:S05]  /*e140*/  @!P2 BRA `(.L_x_76) ;  /* 0xfffffffc00f0a947 */ /* 0x004fea000383ffff */
[----:B------:R-:W-:Y:S05]  /*e150*/  BRA `(.L_x_171) ;  /* 0xffffff8c00787947 */ /* 0x000fea000383ffff */
.L_x_87:
[----:B-1----:R1:W2:Y:S02]  /*e160*/  SYNCS.PHASECHK.TRANS64.TRYWAIT P2, [R5+URZ+0x40], R4 ;  /* 0x00004004050075a7 */ /* 0x0022a4000804017f */
[----:B--2---:R-:W-:Y:S05]  /*e170*/  @!P2 NANOSLEEP.SYNCS 0x989680 ;  /* 0x009896800000a95d */ /* 0x004fea0003900000 */
[----:B------:R-:W2:Y:S02]  /*e180*/  @!P2 SYNCS.PHASECHK.TRANS64 P2, [R5+URZ+0x40], R4 ;  /* 0x000040040500a5a7 */ /* 0x000ea4000804007f */
[----:B--2---:R-:W-:Y:S05]  /*e190*/  @!P2 BRA `(.L_x_87) ;  /* 0xfffffffc00f0a947 */ /* 0x004fea000383ffff */
[----:B------:R-:W-:Y:S05]  /*e1a0*/  BRA `(.L_x_172) ;  /* 0xffffffac00747947 */ /* 0x000fea000383ffff */
.L_x_107:
[----:B-1----:R-:W-:-:S04]  /*e1b0*/  IMAD.U32 R3, RZ, RZ, UR4 ;  /* 0x00000004ff037e24 */ /* 0x002fc8000f8e00ff */
[----:B------:R1:W2:Y:S03]  /*e1c0*/  SYNCS.PHASECHK.TRANS64.TRYWAIT P0, [R3+URZ+0x88], R0 ;  /* 0x00008800030075a7 */ /* 0x0002a6000800017f */
[----:B--2---:R-:W-:Y:S05]  /*e1d0*/  @!P0 NANOSLEEP.SYNCS 0x989680 ;  /* 0x009896800000895d */ /* 0x004fea0003900000 */
[----:B------:R-:W2:Y:S02]  /*e1e0*/  @!P0 SYNCS.PHASECHK.TRANS64 P0, [R3+URZ+0x88], R0 ;  /* 0x00008800030085a7 */ /* 0x000ea4000800007f */
[----:B--2---:R-:W-:Y:S05]  /*e1f0*/  @!P0 BRA `(.L_x_107) ;  /* 0xfffffffc00ec8947 */ /* 0x004fea000383ffff */
[----:B------:R-:W-:Y:S05]  /*e200*/  BRA `(.L_x_106) ;  /* 0xffffffd800f87947 */ /* 0x000fea000383ffff */
.L_x_116:
[----:B-1----:R-:W-:-:S04]  /*e210*/  IMAD.U32 R5, RZ, RZ, UR5 ;  /* 0x00000005ff057e24 */ /* 0x002fc8000f8e00ff */
[----:B------:R1:W2:Y:S03]  /*e220*/  SYNCS.PHASECHK.TRANS64.TRYWAIT P1, [R5+URZ+0x60], R4 ;  /* 0x00006004050075a7 */ /* 0x0002a6000802017f */
[----:B--2---:R-:W-:Y:S05]  /*e230*/  @!P1 NANOSLEEP.SYNCS 0x989680 ;  /* 0x009896800000995d */ /* 0x004fea0003900000 */
[----:B------:R-:W2:Y:S02]  /*e240*/  @!P1 SYNCS.PHASECHK.TRANS64 P1, [R5+URZ+0x60], R4 ;  /* 0x00006004050095a7 */ /* 0x000ea4000802007f */
[----:B--2---:R-:W-:Y:S05]  /*e250*/  @!P1 BRA `(.L_x_116) ;  /* 0xfffffffc00ec9947 */ /* 0x004fea000383ffff */
[----:B------:R-:W-:Y:S05]  /*e260*/  BRA `(.L_x_173) ;  /* 0xffffffdc00e47947 */ /* 0x000fea000383ffff */
.L_x_122:
[----:B-12---:R-:W-:-:S04]  /*e270*/  MOV R5, UR5 ;  /* 0x0000000500057c02 */ /* 0x006fc80008000f00 */
[----:B------:R1:W2:Y:S03]  /*e280*/  SYNCS.PHASECHK.TRANS64.TRYWAIT P1, [R5+URZ+0x68], R4 ;  /* 0x00006804050075a7 */ /* 0x0002a6000802017f */
[----:B--2---:R-:W-:Y:S05]  /*e290*/  @!P1 NANOSLEEP.SYNCS 0x989680 ;  /* 0x009896800000995d */ /* 0x004fea0003900000 */
[----:B------:R-:W2:Y:S02]  /*e2a0*/  @!P1 SYNCS.PHASECHK.TRANS64 P1, [R5+URZ+0x68], R4 ;  /* 0x00006804050095a7 */ /* 0x000ea4000802007f */
[----:B--2---:R-:W-:Y:S05]  /*e2b0*/  @!P1 BRA `(.L_x_122) ;  /* 0xfffffffc00ec9947 */ /* 0x004fea000383ffff */
[----:B------:R-:W-:Y:S05]  /*e2c0*/  BRA `(.L_x_174) ;  /* 0xffffffe0002c7947 */ /* 0x000fea000383ffff */
.L_x_128:
[----:B-123--:R-:W-:-:S04]  /*e2d0*/  IMAD.U32 R5, RZ, RZ, UR5 ;  /* 0x00000005ff057e24 */ /* 0x00efc8000f8e00ff */
[----:B------:R1:W2:Y:S03]  /*e2e0*/  SYNCS.PHASECHK.TRANS64.TRYWAIT P1, [R5+URZ+0x70], R4 ;  /* 0x00007004050075a7 */ /* 0x0002a6000802017f */
[----:B--2---:R-:W-:Y:S05]  /*e2f0*/  @!P1 NANOSLEEP.SYNCS 0x989680 ;  /* 0x009896800000995d */ /* 0x004fea0003900000 */
[----:B------:R-:W2:Y:S02]  /*e300*/  @!P1 SYNCS.PHASECHK.TRANS64 P1, [R5+URZ+0x70], R4 ;  /* 0x00007004050095a7 */ /* 0x000ea4000802007f */
[----:B--2---:R-:W-:Y:S05]  /*e310*/  @!P1 BRA `(.L_x_128) ;  /* 0xfffffffc00ec9947 */ /* 0x004fea000383ffff */
[----:B------:R-:W-:Y:S05]  /*e320*/  BRA `(.L_x_175) ;  /* 0xffffffe000807947 */ /* 0x000fea000383ffff */
.L_x_134:
[----:B-1234-:R-:W-:-:S04]  /*e330*/  IMAD.U32 R5, RZ, RZ, UR5 ;  /* 0x00000005ff057e24 */ /* 0x01efc8000f8e00ff */
[----:B------:R1:W2:Y:S03]  /*e340*/  SYNCS.PHASECHK.TRANS64.TRYWAIT P1, [R5+URZ+0x78], R4 ;  /* 0x00007804050075a7 */ /* 0x0002a6000802017f */
[----:B--2---:R-:W-:Y:S05]  /*e350*/  @!P1 NANOSLEEP.SYNCS 0x989680 ;  /* 0x009896800000995d */ /* 0x004fea0003900000 */
[----:B------:R-:W2:Y:S02]  /*e360*/  @!P1 SYNCS.PHASECHK.TRANS64 P1, [R5+URZ+0x78], R4 ;  /* 0x00007804050095a7 */ /* 0x000ea4000802007f */
[----:B--2---:R-:W-:Y:S05]  /*e370*/  @!P1 BRA `(.L_x_134) ;  /* 0xfffffffc00ec9947 */ /* 0x004fea000383ffff */
[----:B------:R-:W-:Y:S05]  /*e380*/  BRA `(.L_x_176) ;  /* 0xffffffe000cc7947 */ /* 0x000fea000383ffff */
.L_x_144:
[----:B--2---:R2:W1:Y:S02]  /*e390*/  SYNCS.PHASECHK.TRANS64.TRYWAIT P0, [R3+URZ+0x60], R0 ;  /* 0x00006000030075a7 */ /* 0x004464000800017f */
[----:B-1----:R-:W-:Y:S05]  /*e3a0*/  @!P0 NANOSLEEP.SYNCS 0x989680 ;  /* 0x009896800000895d */ /* 0x002fea0003900000 */
[----:B------:R-:W1:Y:S02]  /*e3b0*/  @!P0 SYNCS.PHASECHK.TRANS64 P0, [R3+URZ+0x60], R0 ;  /* 0x00006000030085a7 */ /* 0x000e64000800007f */
[----:B-1----:R-:W-:Y:S05]  /*e3c0*/  @!P0 BRA `(.L_x_144) ;  /* 0xfffffffc00f08947 */ /* 0x002fea000383ffff */
[----:B------:R-:W-:Y:S05]  /*e3d0*/  BRA `(.L_x_177) ;  /* 0xffffffe800c47947 */ /* 0x000fea000383ffff */
.L_x_146:
[----:B------:R1:W1:Y:S02]  /*e3e0*/  SYNCS.PHASECHK.TRANS64.TRYWAIT P0, [R3+URZ+0x68], R0 ;  /* 0x00006800030075a7 */ /* 0x000264000800017f */
[----:B-1----:R-:W-:Y:S05]  /*e3f0*/  @!P0 NANOSLEEP.SYNCS 0x989680 ;  /* 0x009896800000895d */ /* 0x002fea0003900000 */
[----:B------:R-:W1:Y:S02]  /*e400*/  @!P0 SYNCS.PHASECHK.TRANS64 P0, [R3+URZ+0x68], R0 ;  /* 0x00006800030085a7 */ /* 0x000e64000800007f */
[----:B-1----:R-:W-:Y:S05]  /*e410*/  @!P0 BRA `(.L_x_146) ;  /* 0xfffffffc00f08947 */ /* 0x002fea000383ffff */
[----:B------:R-:W-:Y:S05]  /*e420*/  BRA `(.L_x_178) ;  /* 0xffffffe800c07947 */ /* 0x000fea000383ffff */
.L_x_148:
[----:B------:R1:W1:Y:S02]  /*e430*/  SYNCS.PHASECHK.TRANS64.TRYWAIT P0, [R3+URZ+0x70], R0 ;  /* 0x00007000030075a7 */ /* 0x000264000800017f */
[----:B-1----:R-:W-:Y:S05]  /*e440*/  @!P0 NANOSLEEP.SYNCS 0x989680 ;  /* 0x009896800000895d */ /* 0x002fea0003900000 */
[----:B------:R-:W1:Y:S02]  /*e450*/  @!P0 SYNCS.PHASECHK.TRANS64 P0, [R3+URZ+0x70], R0 ;  /* 0x00007000030085a7 */ /* 0x000e64000800007f */
[----:B-1----:R-:W-:Y:S05]  /*e460*/  @!P0 BRA `(.L_x_148) ;  /* 0xfffffffc00f08947 */ /* 0x002fea000383ffff */
[----:B------:R-:W-:Y:S05]  /*e470*/  BRA `(.L_x_179) ;  /* 0xffffffe800bc7947 */ /* 0x000fea000383ffff */
.L_x_152:
[----:B------:R-:W-:Y:S01]  /*e480*/  BSSY B1, `(.L_x_180) ;  /* 0x0000006000017945 */ /* 0x000fe20003800000 */
[----:B------:R-:W-:-:S07]  /*e490*/  IMAD.MOV.U32 R15, RZ, RZ, -0x1 ;  /* 0xffffffffff0f7424 */ /* 0x000fce00078e00ff */
[----:B------:R-:W-:Y:S05]  /*e4a0*/  WARPSYNC.COLLECTIVE R15, `(.L_x_181) ;  /* 0x000000000f0c7348 */ /* 0x000fea0003c00000 */
[----:B------:R-:W-:Y:S02]  /*e4b0*/  ELECT P6, UR62, PT ;  /* 0x00000000003e782f */ /* 0x000fe400038c0000 */
[----:B------:R-:W-:Y:S01]  /*e4c0*/  MOV R14, UR62 ;  /* 0x0000003e000e7c02 */ /* 0x000fe20008000f00 */
[----:B------:R-:W-:Y:S10]  /*e4d0*/  ENDCOLLECTIVE ;  /* 0x000000000000791b */ /* 0x000ff40003800000 */
.L_x_181:
[----:B------:R-:W-:Y:S05]  /*e4e0*/  BSYNC B1 ;  /* 0x0000000000017941 */ /* 0x000fea0003800000 */
.L_x_180:
[----:B------:R-:W-:Y:S05]  /*e4f0*/  BRA `(.L_x_182) ;  /* 0xffffffec003c7947 */ /* 0x000fea000383ffff */
.L_x_155:
[----:B--2---:R2:W3:Y:S02]  /*e500*/  SYNCS.PHASECHK.TRANS64.TRYWAIT P0, [R14+URZ+0x20], R7 ;  /* 0x000020070e0075a7 */ /* 0x0044e4000800017f */
[----:B---3--:R-:W-:Y:S05]  /*e510*/  @!P0 NANOSLEEP.SYNCS 0x989680 ;  /* 0x009896800000895d */ /* 0x008fea0003900000 */
[----:B------:R-:W3:Y:S02]  /*e520*/  @!P0 SYNCS.PHASECHK.TRANS64 P0, [R14+URZ+0x20], R7 ;  /* 0x000020070e0085a7 */ /* 0x000ee4000800007f */
[----:B---3--:R-:W-:Y:S05]  /*e530*/  @!P0 BRA `(.L_x_155) ;  /* 0xfffffffc00f08947 */ /* 0x008fea000383ffff */
[----:B------:R-:W-:Y:S05]  /*e540*/  BRA `(.L_x_183) ;  /* 0xffffffec00747947 */ /* 0x000fea000383ffff */
.L_x_163:
[----:B------:R-:W-:Y:S01]  /*e550*/  BSSY B0, `(.L_x_184) ;  /* 0x0000006000007945 */ /* 0x000fe20003800000 */
[----:B------:R-:W-:-:S07]  /*e560*/  IMAD.MOV.U32 R15, RZ, RZ, -0x1 ;  /* 0xffffffffff0f7424 */ /* 0x000fce00078e00ff */
[----:B-1----:R-:W-:Y:S05]  /*e570*/  WARPSYNC.COLLECTIVE R15, `(.L_x_185) ;  /* 0x000000000f0c7348 */ /* 0x002fea0003c00000 */
[----:B------:R-:W-:Y:S02]  /*e580*/  ELECT P6, UR62, PT ;  /* 0x00000000003e782f */ /* 0x000fe400038c0000 */
[----:B------:R-:W-:Y:S01]  /*e590*/  MOV R14, UR62 ;  /* 0x0000003e000e7c02 */ /* 0x000fe20008000f00 */
[----:B-1----:R-:W-:Y:S10]  /*e5a0*/  ENDCOLLECTIVE ;  /* 0x000000000000791b */ /* 0x002ff40003800000 */
.L_x_185:
[----:B------:R-:W-:Y:S05]  /*e5b0*/  BSYNC B0 ;  /* 0x0000000000007941 */ /* 0x000fea0003800000 */
.L_x_184:
[----:B------:R-:W-:Y:S05]  /*e5c0*/  BRA `(.L_x_186) ;  /* 0xfffffff400c87947 */ /* 0x000fea000383ffff */
.L_x_165:
[----:B--2---:R2:W3:Y:S02]  /*e5d0*/  SYNCS.PHASECHK.TRANS64.TRYWAIT P0, [R5+URZ], R2 ;  /* 0x00000002050075a7 */ /* 0x0044e4000800017f */
[----:B---3--:R-:W-:Y:S05]  /*e5e0*/  @!P0 NANOSLEEP.SYNCS 0x989680 ;  /* 0x009896800000895d */ /* 0x008fea0003900000 */
[----:B------:R-:W3:Y:S02]  /*e5f0*/  @!P0 SYNCS.PHASECHK.TRANS64 P0, [R5+URZ], R2 ;  /* 0x00000002050085a7 */ /* 0x000ee4000800007f */
[----:B---3--:R-:W-:Y:S05]  /*e600*/  @!P0 BRA `(.L_x_165) ;  /* 0xfffffffc00f08947 */ /* 0x008fea000383ffff */
[----:B------:R-:W-:Y:S05]  /*e610*/  BRA `(.L_x_187) ;  /* 0xfffffff800047947 */ /* 0x000fea000383ffff */
.L_x_166:
[----:B--2---:R2:W3:Y:S02]  /*e620*/  SYNCS.PHASECHK.TRANS64.TRYWAIT P0, [R7+URZ], R4 ;  /* 0x00000004070075a7 */ /* 0x0044e4000800017f */
[----:B---3--:R-:W-:Y:S05]  /*e630*/  @!P0 NANOSLEEP.SYNCS 0x989680 ;  /* 0x009896800000895d */ /* 0x008fea0003900000 */
[----:B------:R-:W3:Y:S02]  /*e640*/  @!P0 SYNCS.PHASECHK.TRANS64 P0, [R7+URZ], R4 ;  /* 0x00000004070085a7 */ /* 0x000ee4000800007f */
[----:B---3--:R-:W-:Y:S05]  /*e650*/  @!P0 BRA `(.L_x_166) ;  /* 0xfffffffc00f08947 */ /* 0x008fea000383ffff */
[----:B------:R-:W-:Y:S05]  /*e660*/  BRA `(.L_x_188) ;  /* 0xfffffff800147947 */ /* 0x000fea000383ffff */
.L_x_167:
[----:B--2---:R2:W3:Y:S02]  /*e670*/  SYNCS.PHASECHK.TRANS64.TRYWAIT P0, [R6+URZ], R5 ;  /* 0x00000005060075a7 */ /* 0x0044e4000800017f */
[----:B---3--:R-:W-:Y:S05]  /*e680*/  @!P0 NANOSLEEP.SYNCS 0x989680 ;  /* 0x009896800000895d */ /* 0x008fea0003900000 */
[----:B------:R-:W3:Y:S02]  /*e690*/  @!P0 SYNCS.PHASECHK.TRANS64 P0, [R6+URZ], R5 ;  /* 0x00000005060085a7 */ /* 0x000ee4000800007f */
[----:B---3--:R-:W-:Y:S05]  /*e6a0*/  @!P0 BRA `(.L_x_167) ;  /* 0xfffffffc00f08947 */ /* 0x008fea000383ffff */
[----:B------:R-:W-:Y:S05]  /*e6b0*/  BRA `(.L_x_189) ;  /* 0xfffffff8001c7947 */ /* 0x000fea000383ffff */
.L_x_190:
[----:B------:R-:W-:-:S00]  /*e6c0*/  BRA `(.L_x_190) ;  /* 0xfffffffc00fc7947 */ /* 0x000fc0000383ffff */
[----:B------:R-:W-:-:S00]  /*e6d0*/  NOP ;  /* 0x0000000000007918 */ /* 0x000fc00000000000 */
        /* <DEDUP_REMOVED lines=10> */
.L_x_191:


//--------------------- .nv.global.init           --------------------------
	.section	.nv.global.init,"aw",@progbits
.nv.global.init:
	.type		$str$22,@object
	.size		$str$22,($str$26 - $str$22)
$str$22:
        /*0000*/ 	.byte	0x6b, 0x5f, 0x74, 0x69, 0x6c, 0x65, 0x5f, 0x63, 0x6f, 0x75, 0x6e, 0x74, 0x20, 0x3e, 0x3d, 0x20
        /*0010*/ 	.byte	0x31, 0x00
	.type		$str$26,@object
	.size		$str$26,($str$27 - $str$26)
$str$26:
        /*0012*/ 	.byte	0x28, 0x61, 0x64, 0x64, 0x72, 0x65, 0x73, 0x73, 0x20, 0x26, 0x20, 0x6d, 0x61, 0x73, 0x6b, 0x29
        /*0022*/ 	.byte	0x20, 0x3d, 0x3d, 0x20, 0x30, 0x00
	.type		$str$27,@object
	.size		$str$27,($str$23 - $str$27)
$str$27:
        /*0028*/ 	.byte	0x2f, 0x74, 0x6d, 0x70, 0x2f, 0x63, 0x75, 0x74, 0x6c, 0x61, 0x73, 0x73, 0x5f, 0x73, 0x77, 0x65
        /*0038*/ 	.byte	0x65, 0x70, 0x5f, 0x73, 0x72, 0x63, 0x2f, 0x69, 0x6e, 0x63, 0x6c, 0x75, 0x64, 0x65, 0x2f, 0x63
        /*0048*/ 	.byte	0x75, 0x74, 0x65, 0x2f, 0x70, 0x6f, 0x69, 0x6e, 0x74, 0x65, 0x72, 0x5f, 0x66, 0x6c, 0x61, 0x67
        /*0058*/ 	.byte	0x67, 0x65, 0x64, 0x2e, 0x68, 0x70, 0x70, 0x00
	.type		$str$23,@object
	.size		$str$23,(__unnamed_2 - $str$23)
$str$23:
        /*0060*/ 	.byte	0x2f, 0x74, 0x6d, 0x70, 0x2f, 0x63, 0x75, 0x74, 0x6c, 0x61, 0x73, 0x73, 0x5f, 0x73, 0x77, 0x65
        /*0070*/ 	.byte	0x65, 0x70, 0x5f, 0x73, 0x72, 0x63, 0x2f, 0x69, 0x6e, 0x63, 0x6c, 0x75, 0x64, 0x65, 0x2f, 0x63
        /*0080*/ 	.byte	0x75, 0x74, 0x6c, 0x61, 0x73, 0x73, 0x2f, 0x67, 0x65, 0x6d, 0x6d, 0x2f, 0x63, 0x6f, 0x6c, 0x6c
        /*0090*/ 	.byte	0x65, 0x63, 0x74, 0x69, 0x76, 0x65, 0x2f, 0x73, 0x6d, 0x39, 0x30, 0x5f, 0x6d, 0x6d, 0x61, 0x5f
        /*00a0*/ 	.byte	0x74, 0x6d, 0x61, 0x5f, 0x67, 0x6d, 0x6d, 0x61, 0x5f, 0x73, 0x73, 0x5f, 0x77, 0x61, 0x72, 0x70
        /*00b0*/ 	.byte	0x73, 0x70, 0x65, 0x63, 0x69, 0x61, 0x6c, 0x69, 0x7a, 0x65, 0x64, 0x2e, 0x68, 0x70, 0x70, 0x00
	.type		__unnamed_2,@object
	.size		__unnamed_2,(__unnamed_1 - __unnamed_2)
__unnamed_2:
        /*00c0*/ 	.byte	0x61, 0x75, 0x74, 0x6f, 0x20, 0x63, 0x75, 0x74, 0x65, 0x3a, 0x3a, 0x61, 0x73, 0x5f, 0x70, 0x6f
        /* <DEDUP_REMOVED lines=27> */
        /*0280*/ 	.byte	0x3c, 0x34, 0x30, 0x39, 0x36, 0x3e, 0x3e, 0x3e, 0x3e, 0x3e, 0x5d, 0x00
	.type		__unnamed_1,@object
	.size		__unnamed_1,(.L_0 - __unnamed_1)
__unnamed_1:
        /* <DEDUP_REMOVED lines=181> */
        /*0ddc*/ 	.byte	0x65, 0x3a, 0x3a, 0x69, 0x64, 0x65, 0x6e, 0x74, 0x69, 0x74, 0x79, 0x5d, 0x00
.L_0:


//--------------------- .nv.shared._ZN7cutlass13device_kernelINS_4gemm6kernel13GemmUniversalIN4cute5tupleIJiiiiEEENS1_10collective13CollectiveMmaINS1_34MainloopSm90TmaGmmaWarpSpecializedILi4ENS5_IJNS4_1CILi2EEENSA_ILi1EEESC_EEENS1_35KernelTmaWarpSpecializedCooperativeEEENS5_IJNSA_ILi256EEENSA_ILi64EEESH_EEENS_10bfloat16_tENS5_IJlSC_lEEESJ_SK_NS4_8TiledMMAINS4_8MMA_AtomIJNS4_4SM904GMMA27MMA_64x64x16_F32BF16BF16_SSILNSO_5MajorE0ELSQ_0ELNSO_7ScaleInE1ELSR_1EEEEEENS4_6LayoutISD_NS5_IJSC_NSA_ILi0EEESV_EEEEENS5_IJNS4_10UnderscoreESY_SY_EEEEENS4_13SM90_TMA_LOADENS4_14ComposedLayoutINS4_7SwizzleILi3ELi4ELi3EEENS4_18smem_ptr_flag_bitsILi16EEENSU_INS5_IJNSA_ILi8EEESH_EEENS5_IJSH_SC_EEEEEEEvNS4_8identityENS4_23SM90_TMA_LOAD_MULTICASTES1B_vS1C_EENS_8epilogue10collective18CollectiveEpilogueINS1F_22Sm90TmaWarpSpecializedILi4ELi2ELi16ELb1ELb0EEEJSI_NS5_IJNSA_ILi128EEENSA_ILi32EEEEEESJ_SK_SJ_SK_NS1F_6fusion15FusionCallbacksIS1J_NS1N_13LinCombEltActINS1F_6thread4GELUESJ_fSJ_fLNS_15FloatRoundStyleE2EEESI_S1M_JEEES11_NS12_INS13_ILi2ELi4ELi3EEES16_NSU_INS5_IJS17_S1L_EEENS5_IJS1L_SC_EEEEEEENS4_17SM75_U32x4_LDSM_NENS4_14SM90_TMA_STOREES1Z_NS4_17SM90_U32x4_STSM_NENS4_9Copy_AtomIJS22_NS_6half_tEEEEvEEEvvEEEEvNT_6ParamsE --------------------------
	.section	.nv.shared._ZN7cutlass13device_kernelINS_4gemm6kernel13GemmUniversalIN4cute5tupleIJiiiiEEENS1_10collective13CollectiveMmaINS1_34MainloopSm90TmaGmmaWarpSpecializedILi4ENS5_IJNS4_1CILi2EEENSA_ILi1EEESC_EEENS1_35KernelTmaWarpSpecializedCooperativeEEENS5_IJNSA_ILi256EEENSA_ILi64EEESH_EEENS_10bfloat16_tENS5_IJlSC_lEEESJ_SK_NS4_8TiledMMAINS4_8MMA_AtomIJNS4_4SM904GMMA27MMA_64x64x16_F32BF16BF16_SSILNSO_5MajorE0ELSQ_0ELNSO_7ScaleInE1ELSR_1EEEEEENS4_6LayoutISD_NS5_IJSC_NSA_ILi0EEESV_EEEEENS5_IJNS4_10UnderscoreESY_SY_EEEEENS4_13SM90_TMA_LOADENS4_14ComposedLayoutINS4_7SwizzleILi3ELi4ELi3EEENS4_18smem_ptr_flag_bitsILi16EEENSU_INS5_IJNSA_ILi8EEESH_EEENS5_IJSH_SC_EEEEEEEvNS4_8identityENS4_23SM90_TMA_LOAD_MULTICASTES1B_vS1C_EENS_8epilogue10collective18CollectiveEpilogueINS1F_22Sm90TmaWarpSpecializedILi4ELi2ELi16ELb1ELb0EEEJSI_NS5_IJNSA_ILi128EEENSA_ILi32EEEEEESJ_SK_SJ_SK_NS1F_6fusion15FusionCallbacksIS1J_NS1N_13LinCombEltActINS1F_6thread4GELUESJ_fSJ_fLNS_15FloatRoundStyleE2EEESI_S1M_JEEES11_NS12_INS13_ILi2ELi4ELi3EEES16_NSU_INS5_IJS17_S1L_EEENS5_IJS1L_SC_EEEEEEENS4_17SM75_U32x4_LDSM_NENS4_14SM90_TMA_STOREES1Z_NS4_17SM90_U32x4_STSM_NENS4_9Copy_AtomIJS22_NS_6half_tEEEEvEEEvvEEEEvNT_6ParamsE,"aw",@nobits
	.sectionflags	@""
	.align	16
	.zero		1024


//--------------------- .nv.shared.reserved.0     --------------------------
	.section	.nv.shared.reserved.0,"aw",@nobits
	.weak		__nv_reservedSMEM_offset_0_alias
	.size		__nv_reservedSMEM_offset_0_alias, 0, 0
	.other		__nv_reservedSMEM_offset_0_alias,@"STO_CUDA_RESERVED_SHARED STV_DEFAULT"
__nv_reservedSMEM_offset_0_alias:
	.zero		0


//--------------------- .nv.global                --------------------------
	.section	.nv.global,"aw",@nobits
.nv.global:
	.type		_ZN39_INTERNAL_eaa7c0e0_4_k_cu_48cd7485_33234cute1_E,@object
	.size		_ZN39_INTERNAL_eaa7c0e0_4_k_cu_48cd7485_33234cute1_E,(_ZN39_INTERNAL_eaa7c0e0_4_k_cu_48cd7485_33234cuda3std3__45__cpo6cbeginE - _ZN39_INTERNAL_eaa7c0e0_4_k_cu_48cd7485_33234cute1_E)
_ZN39_INTERNAL_eaa7c0e0_4_k_cu_48cd7485_33234cute1_E:
	.zero		1
	.type		_ZN39_INTERNAL_eaa7c0e0_4_k_cu_48cd7485_33234cuda3std3__45__cpo6cbeginE,@object
	.size		_ZN39_INTERNAL_eaa7c0e0_4_k_cu_48cd7485_33234cuda3std3__45__cpo6cbeginE,(_ZN39_INTERNAL_eaa7c0e0_4_k_cu_48cd7485_33234cuda3std3__48in_placeE - _ZN39_INTERNAL_eaa7c0e0_4_k_cu_48cd7485_33234cuda3std3__45__cpo6cbeginE)
_ZN39_INTERNAL_eaa7c0e0_4_k_cu_48cd7485_33234cuda3std3__45__cpo6cbeginE:
	.zero		1
	.type		_ZN39_INTERNAL_eaa7c0e0_4_k_cu_48cd7485_33234cuda3std3__48in_placeE,@object
	.size		_ZN39_INTERNAL_eaa7c0e0_4_k_cu_48cd7485_33234cuda3std3__48in_placeE,(_ZN39_INTERNAL_eaa7c0e0_4_k_cu_48cd7485_33234cuda3std6ranges3__45__cpo9iter_moveE - _ZN39_INTERNAL_eaa7c0e0_4_k_cu_48cd7485_33234cuda3std3__48in_placeE)
_ZN39_INTERNAL_eaa7c0e0_4_k_cu_48cd7485_33234cuda3std3__48in_placeE:
	.zero		1
	.type		_ZN39_INTERNAL_eaa7c0e0_4_k_cu_48cd7485_33234cuda3std6ranges3__45__cpo9iter_moveE,@object
	.size		_ZN39_INTERNAL_eaa7c0e0_4_k_cu_48cd7485_33234cuda3std6ranges3__45__cpo9iter_moveE,(_ZN39_INTERNAL_eaa7c0e0_4_k_cu_48cd7485_33234cuda3std3__45__cpo5beginE - _ZN39_INTERNAL_eaa7c0e0_4_k_cu_48cd7485_33234cuda3std6ranges3__45__cpo9iter_moveE)
_ZN39_INTERNAL_eaa7c0e0_4_k_cu_48cd7485_33234cuda3std6ranges3__45__cpo9iter_moveE:
	.zero		1
	.type		_ZN39_INTERNAL_eaa7c0e0_4_k_cu_48cd7485_33234cuda3std3__45__cpo5beginE,@object
	.size		_ZN39_INTERNAL_eaa7c0e0_4_k_cu_48cd7485_33234cuda3std3__45__cpo5beginE,(_ZN39_INTERNAL_eaa7c0e0_4_k_cu_48cd7485_33234cuda3std3__441_GLOBAL__N__eaa7c0e0_4_k_cu_48cd7485_33236ignoreE - _ZN39_INTERNAL_eaa7c0e0_4_k_cu_48cd7485_33234cuda3std3__45__cpo5beginE)
_ZN39_INTERNAL_eaa7c0e0_4_k_cu_48cd7485_33234cuda3std3__45__cpo5beginE:
	.zero		1
	.type		_ZN39_INTERNAL_eaa7c0e0_4_k_cu_48cd7485_33234cuda3std3__441_GLOBAL__N__eaa7c0e0_4_k_cu_48cd7485_33236ignoreE,@object
	.size		_ZN39_INTERNAL_eaa7c0e0_4_k_cu_48cd7485_33234cuda3std3__441_GLOBAL__N__eaa7c0e0_4_k_cu_48cd7485_33236ignoreE,(_ZN39_INTERNAL_eaa7c0e0_4_k_cu_48cd7485_33234cute7productE - _ZN39_INTERNAL_eaa7c0e0_4_k_cu_48cd7485_33234cuda3std3__441_GLOBAL__N__eaa7c0e0_4_k_cu_48cd7485_33236ignoreE)
_ZN39_INTERNAL_eaa7c0e0_4_k_cu_48cd7485_33234cuda3std3__441_GLOBAL__N__eaa7c0e0_4_k_cu_48cd7485_33236ignoreE:
	.zero		1
	.type		_ZN39_INTERNAL_eaa7c0e0_4_k_cu_48cd7485_33234cute7productE,@object
	.size		_ZN39_INTERNAL_eaa7c0e0_4_k_cu_48cd7485_33234cute7productE,(_ZN39_INTERNAL_eaa7c0e0_4_k_cu_48cd7485_33234cuda3std3__45__cpo3endE - _ZN39_INTERNAL_eaa7c0e0_4_k_cu_48cd7485_33234cute7productE)
_ZN39_INTERNAL_eaa7c0e0_4_k_cu_48cd7485_33234cute7productE:
	.zero		1
	.type		_ZN39_INTERNAL_eaa7c0e0_4_k_cu_48cd7485_33234cuda3std3__45__cpo3endE,@object
	.size		_ZN39_INTERNAL_eaa7c0e0_4_k_cu_48cd7485_33234cuda3std3__45__cpo3endE,(_ZN39_INTERNAL_eaa7c0e0_4_k_cu_48cd7485_33234cuda3std3__419piecewise_constructE - _ZN39_INTERNAL_eaa7c0e0_4_k_cu_48cd7485_33234cuda3std3__45__cpo3endE)
_ZN39_INTERNAL_eaa7c0e0_4_k_cu_48cd7485_33234cuda3std3__45__cpo3endE:
	.zero		1
	.type		_ZN39_INTERNAL_eaa7c0e0_4_k_cu_48cd7485_33234cuda3std3__419piecewise_constructE,@object
	.size		_ZN39_INTERNAL_eaa7c0e0_4_k_cu_48cd7485_33234cuda3std3__419piecewise_constructE,(_ZN39_INTERNAL_eaa7c0e0_4_k_cu_48cd7485_33234cuda3std3__45__cpo4cendE - _ZN39_INTERNAL_eaa7c0e0_4_k_cu_48cd7485_33234cuda3std3__419piecewise_constructE)
_ZN39_INTERNAL_eaa7c0e0_4_k_cu_48cd7485_33234cuda3std3__419piecewise_constructE:
	.zero		1
	.type		_ZN39_INTERNAL_eaa7c0e0_4_k_cu_48cd7485_33234cuda3std3__45__cpo4cendE,@object
	.size		_ZN39_INTERNAL_eaa7c0e0_4_k_cu_48cd7485_33234cuda3std3__45__cpo4cendE,(_ZN39_INTERNAL_eaa7c0e0_4_k_cu_48cd7485_33234cuda3std6ranges3__45__cpo4swapE - _ZN39_INTERNAL_eaa7c0e0_4_k_cu_48cd7485_33234cuda3std3__45__cpo4cendE)
_ZN39_INTERNAL_eaa7c0e0_4_k_cu_48cd7485_33234cuda3std3__45__cpo4cendE:
	.zero		1
	.type		_ZN39_INTERNAL_eaa7c0e0_4_k_cu_48cd7485_33234cuda3std6ranges3__45__cpo4swapE,@object
	.size		_ZN39_INTERNAL_eaa7c0e0_4_k_cu_48cd7485_33234cuda3std6ranges3__45__cpo4swapE,(.L_9 - _ZN39_INTERNAL_eaa7c0e0_4_k_cu_48cd7485_33234cuda3std6ranges3__45__cpo4swapE)
_ZN39_INTERNAL_eaa7c0e0_4_k_cu_48cd7485_33234cuda3std6ranges3__45__cpo4swapE:
	.zero		1
.L_9:


//--------------------- .nv.constant0._ZN7cutlass13device_kernelINS_4gemm6kernel13GemmUniversalIN4cute5tupleIJiiiiEEENS1_10collective13CollectiveMmaINS1_34MainloopSm90TmaGmmaWarpSpecializedILi4ENS5_IJNS4_1CILi2EEENSA_ILi1EEESC_EEENS1_35KernelTmaWarpSpecializedCooperativeEEENS5_IJNSA_ILi256EEENSA_ILi64EEESH_EEENS_10bfloat16_tENS5_IJlSC_lEEESJ_SK_NS4_8TiledMMAINS4_8MMA_AtomIJNS4_4SM904GMMA27MMA_64x64x16_F32BF16BF16_SSILNSO_5MajorE0ELSQ_0ELNSO_7ScaleInE1ELSR_1EEEEEENS4_6LayoutISD_NS5_IJSC_NSA_ILi0EEESV_EEEEENS5_IJNS4_10UnderscoreESY_SY_EEEEENS4_13SM90_TMA_LOADENS4_14ComposedLayoutINS4_7SwizzleILi3ELi4ELi3EEENS4_18smem_ptr_flag_bitsILi16EEENSU_INS5_IJNSA_ILi8EEESH_EEENS5_IJSH_SC_EEEEEEEvNS4_8identityENS4_23SM90_TMA_LOAD_MULTICASTES1B_vS1C_EENS_8epilogue10collective18CollectiveEpilogueINS1F_22Sm90TmaWarpSpecializedILi4ELi2ELi16ELb1ELb0EEEJSI_NS5_IJNSA_ILi128EEENSA_ILi32EEEEEESJ_SK_SJ_SK_NS1F_6fusion15FusionCallbacksIS1J_NS1N_13LinCombEltActINS1F_6thread4GELUESJ_fSJ_fLNS_15FloatRoundStyleE2EEESI_S1M_JEEES11_NS12_INS13_ILi2ELi4ELi3EEES16_NSU_INS5_IJS17_S1L_EEENS5_IJS1L_SC_EEEEEEENS4_17SM75_U32x4_LDSM_NENS4_14SM90_TMA_STOREES1Z_NS4_17SM90_U32x4_STSM_NENS4_9Copy_AtomIJS22_NS_6half_tEEEEvEEEvvEEEEvNT_6ParamsE --------------------------
	.section	.nv.constant0._ZN7cutlass13device_kernelINS_4gemm6kernel13GemmUniversalIN4cute5tupleIJiiiiEEENS1_10collective13CollectiveMmaINS1_34MainloopSm90TmaGmmaWarpSpecializedILi4ENS5_IJNS4_1CILi2EEENSA_ILi1EEESC_EEENS1_35KernelTmaWarpSpecializedCooperativeEEENS5_IJNSA_ILi256EEENSA_ILi64EEESH_EEENS_10bfloat16_tENS5_IJlSC_lEEESJ_SK_NS4_8TiledMMAINS4_8MMA_AtomIJNS4_4SM904GMMA27MMA_64x64x16_F32BF16BF16_SSILNSO_5MajorE0ELSQ_0ELNSO_7ScaleInE1ELSR_1EEEEEENS4_6LayoutISD_NS5_IJSC_NSA_ILi0EEESV_EEEEENS5_IJNS4_10UnderscoreESY_SY_EEEEENS4_13SM90_TMA_LOADENS4_14ComposedLayoutINS4_7SwizzleILi3ELi4ELi3EEENS4_18smem_ptr_flag_bitsILi16EEENSU_INS5_IJNSA_ILi8EEESH_EEENS5_IJSH_SC_EEEEEEEvNS4_8identityENS4_23SM90_TMA_LOAD_MULTICASTES1B_vS1C_EENS_8epilogue10collective18CollectiveEpilogueINS1F_22Sm90TmaWarpSpecializedILi4ELi2ELi16ELb1ELb0EEEJSI_NS5_IJNSA_ILi128EEENSA_ILi32EEEEEESJ_SK_SJ_SK_NS1F_6fusion15FusionCallbacksIS1J_NS1N_13LinCombEltActINS1F_6thread4GELUESJ_fSJ_fLNS_15FloatRoundStyleE2EEESI_S1M_JEEES11_NS12_INS13_ILi2ELi4ELi3EEES16_NSU_INS5_IJS17_S1L_EEENS5_IJS1L_SC_EEEEEEENS4_17SM75_U32x4_LDSM_NENS4_14SM90_TMA_STOREES1Z_NS4_17SM90_U32x4_STSM_NENS4_9Copy_AtomIJS22_NS_6half_tEEEEvEEEvvEEEEvNT_6ParamsE,"a",@progbits
	.sectionflags	@""
	.align	4
.nv.constant0._ZN7cutlass13device_kernelINS_4gemm6kernel13GemmUniversalIN4cute5tupleIJiiiiEEENS1_10collective13CollectiveMmaINS1_34MainloopSm90TmaGmmaWarpSpecializedILi4ENS5_IJNS4_1CILi2EEENSA_ILi1EEESC_EEENS1_35KernelTmaWarpSpecializedCooperativeEEENS5_IJNSA_ILi256EEENSA_ILi64EEESH_EEENS_10bfloat16_tENS5_IJlSC_lEEESJ_SK_NS4_8TiledMMAINS4_8MMA_AtomIJNS4_4SM904GMMA27MMA_64x64x16_F32BF16BF16_SSILNSO_5MajorE0ELSQ_0ELNSO_7ScaleInE1ELSR_1EEEEEENS4_6LayoutISD_NS5_IJSC_NSA_ILi0EEESV_EEEEENS5_IJNS4_10UnderscoreESY_SY_EEEEENS4_13SM90_TMA_LOADENS4_14ComposedLayoutINS4_7SwizzleILi3ELi4ELi3EEENS4_18smem_ptr_flag_bitsILi16EEENSU_INS5_IJNSA_ILi8EEESH_EEENS5_IJSH_SC_EEEEEEEvNS4_8identityENS4_23SM90_TMA_LOAD_MULTICASTES1B_vS1C_EENS_8epilogue10collective18CollectiveEpilogueINS1F_22Sm90TmaWarpSpecializedILi4ELi2ELi16ELb1ELb0EEEJSI_NS5_IJNSA_ILi128EEENSA_ILi32EEEEEESJ_SK_SJ_SK_NS1F_6fusion15FusionCallbacksIS1J_NS1N_13LinCombEltActINS1F_6thread4GELUESJ_fSJ_fLNS_15FloatRoundStyleE2EEESI_S1M_JEEES11_NS12_INS13_ILi2ELi4ELi3EEES16_NSU_INS5_IJS17_S1L_EEENS5_IJS1L_SC_EEEEEEENS4_17SM75_U32x4_LDSM_NENS4_14SM90_TMA_STOREES1Z_NS4_17SM90_U32x4_STSM_NENS4_9Copy_AtomIJS22_NS_6half_tEEEEvEEEvvEEEEvNT_6ParamsE:
	.zero		2432


//--------------------- SYMBOLS --------------------------

	.type		.nv.reservedSmem.offset0,@object
	.size		.nv.reservedSmem.offset0,0x4
	.type		__assertfail,@function
